def matmul_kernel(
    a_ptr,
    b_ptr,
    c_ptr,
    M,
    N,
    K,
    stride_am,
    stride_ak,
    stride_bk,
    stride_bn,
    stride_cm,
    stride_cn,
    BLOCK_M: tl.constexpr,
    BLOCK_N: tl.constexpr,
    BLOCK_K: tl.constexpr,
    GROUP_M: tl.constexpr,
):
    pid = tl.program_id(axis=0)
    num_pid_m = tl.cdiv(M, BLOCK_M)
    num_pid_n = tl.cdiv(N, BLOCK_N)
    num_pid_in_group = GROUP_M * num_pid_n
    group_id = pid // num_pid_in_group
    first_pid_m = group_id * GROUP_M
    group_size_m = min(num_pid_m - first_pid_m, GROUP_M)
    pid_m = first_pid_m + ((pid % num_pid_in_group) % group_size_m)
    pid_n = (pid % num_pid_in_group) // group_size_m

    offs_am = (pid_m * BLOCK_M + tl.arange(0, BLOCK_M)) % M
    offs_bn = (pid_n * BLOCK_N + tl.arange(0, BLOCK_N)) % N
    offs_k = tl.arange(0, BLOCK_K)
    a_ptrs = a_ptr + offs_am[:, None] * stride_am + offs_k[None, :] * stride_ak
    b_ptrs = b_ptr + offs_k[:, None] * stride_bk + offs_bn[None, :] * stride_bn

    acc = tl.zeros((BLOCK_M, BLOCK_N), dtype=tl.float32)
    for kk in range(0, tl.cdiv(K, BLOCK_K)):
        a = tl.load(a_ptrs, mask=offs_k[None, :] < K - kk * BLOCK_K, other=0.0)
        b = tl.load(b_ptrs, mask=offs_k[:, None] < K - kk * BLOCK_K, other=0.0)
        acc = tl.dot(a, b, acc)
        a_ptrs += BLOCK_K * stride_ak
        b_ptrs += BLOCK_K * stride_bk

    c = acc.to(c_ptr.dtype.element_ty)
    offs_cm = pid_m * BLOCK_M + tl.arange(0, BLOCK_M)
    offs_cn = pid_n * BLOCK_N + tl.arange(0, BLOCK_N)
    c_ptrs = c_ptr + offs_cm[:, None] * stride_cm + offs_cn[None, :] * stride_cn
    mask = (offs_cm[:, None] < M) & (offs_cn[None, :] < N)
    tl.store(c_ptrs, c, mask=mask)

# config = {"BLOCK_K": 128, "BLOCK_M": 64, "BLOCK_N": 64, "GROUP_M": 8, "arch": "sm_100", "dtype": "fp8e4m3", "num_ctas": 1, "num_stages": 2, "num_warps": 2}
# arch = sm_100


// ===== COMPILED SASS (sm_100a) =====

	.target	sm_100a

	.elftype	@"ET_EXEC"


//--------------------- .note.nv.tkinfo           --------------------------
	.section	.note.nv.tkinfo,"",@"SHT_NOTE"
	.sectionflags	@"SHF_NOTE_NV_TKINFO"
	.tkinfo
        /*0018*/ 	.word	0x00000081
        /*0030*/ 	.string	""
        /*0030*/ 	.string	"ptxas-blackwell"
        /*0030*/ 	.string	"Cuda compilation tools, release 12.9, V12.9.86"
        /*0030*/ 	.string	"Build cuda_12.9.r12.9/compiler.36037853_0"
        /*0030*/ 	.string	"-v  -suppress-debug-info  -lineinfo  -arch sm_100a "



//--------------------- .note.nv.cuver            --------------------------
	.section	.note.nv.cuver,"",@"SHT_NOTE"
	.sectionflags	@"SHF_NOTE_NV_CUVER"
        /*0018*/ 	.short	0x0001
        /*001a*/ 	.short	0x0064
        /*001c*/ 	.short	0x0001
        /*001e*/ 	.short	0x0000
        /*0020*/ 	.short	0x0001
        /*0022*/ 	.short	0x0000


//--------------------- .nv.info                  --------------------------
	.section	.nv.info,"",@"SHT_CUDA_INFO"
	.align	4


	//----- nvinfo : EIATTR_REGCOUNT
	.align		4
        /*0000*/ 	.byte	0x04, 0x2f
        /*0002*/ 	.short	(.L_1 - .L_0)
	.align		4
.L_0:
        /*0004*/ 	.word	index@(matmul_kernel)
        /*0008*/ 	.word	0x00000020


	//----- nvinfo : EIATTR_FRAME_SIZE
	.align		4
.L_1:
        /*000c*/ 	.byte	0x04, 0x11
        /*000e*/ 	.short	(.L_3 - .L_2)
	.align		4
.L_2:
        /*0010*/ 	.word	index@(matmul_kernel)
        /*0014*/ 	.word	0x000018f0


	//----- nvinfo : EIATTR_MIN_STACK_SIZE
	.align		4
.L_3:
        /*0018*/ 	.byte	0x04, 0x12
        /*001a*/ 	.short	(.L_5 - .L_4)
	.align		4
.L_4:
        /*001c*/ 	.word	index@(matmul_kernel)
        /*0020*/ 	.word	0x000018f0
.L_5:


//--------------------- .nv.info.matmul_kernel    --------------------------
	.section	.nv.info.matmul_kernel,"",@"SHT_CUDA_INFO"
	.sectionflags	@""
	.align	4


	//----- nvinfo : EIATTR_CUDA_API_VERSION
	.align		4
        /*0000*/ 	.byte	0x04, 0x37
        /*0002*/ 	.short	(.L_7 - .L_6)
.L_6:
        /*0004*/ 	.word	0x00000081


	//----- nvinfo : EIATTR_KPARAM_INFO
	.align		4
.L_7:
        /*0008*/ 	.byte	0x04, 0x17
        /*000a*/ 	.short	(.L_9 - .L_8)
.L_8:
        /*000c*/ 	.word	0x00000000
        /*0010*/ 	.short	0x000d
        /*0012*/ 	.short	0x0048
        /*0014*/ 	.byte	0x00, 0xf4, 0x21, 0x00


	//----- nvinfo : EIATTR_KPARAM_INFO
	.align		4
.L_9:
        /*0018*/ 	.byte	0x04, 0x17
        /*001a*/ 	.short	(.L_11 - .L_10)
.L_10:
        /*001c*/ 	.word	0x00000000
        /*0020*/ 	.short	0x000c
        /*0022*/ 	.short	0x0040
        /*0024*/ 	.byte	0x00, 0xf4, 0x21, 0x00


	//----- nvinfo : EIATTR_KPARAM_INFO
	.align		4
.L_11:
        /*0028*/ 	.byte	0x04, 0x17
        /*002a*/ 	.short	(.L_13 - .L_12)
.L_12:
        /*002c*/ 	.word	0x00000000
        /*0030*/ 	.short	0x000b
        /*0032*/ 	.short	0x0038
        /*0034*/ 	.byte	0x00, 0xf0, 0x11, 0x00


	//----- nvinfo : EIATTR_KPARAM_INFO
	.align		4
.L_13:
        /*0038*/ 	.byte	0x04, 0x17
        /*003a*/ 	.short	(.L_15 - .L_14)
.L_14:
        /*003c*/ 	.word	0x00000000
        /*0040*/ 	.short	0x000a
        /*0042*/ 	.short	0x0034
        /*0044*/ 	.byte	0x00, 0xf0, 0x11, 0x00


	//----- nvinfo : EIATTR_KPARAM_INFO
	.align		4
.L_15:
        /*0048*/ 	.byte	0x04, 0x17
        /*004a*/ 	.short	(.L_17 - .L_16)
.L_16:
        /*004c*/ 	.word	0x00000000
        /*0050*/ 	.short	0x0009
        /*0052*/ 	.short	0x0030
        /*0054*/ 	.byte	0x00, 0xf0, 0x11, 0x00


	//----- nvinfo : EIATTR_KPARAM_INFO
	.align		4
.L_17:
        /*0058*/ 	.byte	0x04, 0x17
        /*005a*/ 	.short	(.L_19 - .L_18)
.L_18:
        /*005c*/ 	.word	0x00000000
        /*0060*/ 	.short	0x0008
        /*0062*/ 	.short	0x002c
        /*0064*/ 	.byte	0x00, 0xf0, 0x11, 0x00


	//----- nvinfo : EIATTR_KPARAM_INFO
	.align		4
.L_19:
        /*0068*/ 	.byte	0x04, 0x17
        /*006a*/ 	.short	(.L_21 - .L_20)
.L_20:
        /*006c*/ 	.word	0x00000000
        /*0070*/ 	.short	0x0007
        /*0072*/ 	.short	0x0028
        /*0074*/ 	.byte	0x00, 0xf0, 0x11, 0x00


	//----- nvinfo : EIATTR_KPARAM_INFO
	.align		4
.L_21:
        /*0078*/ 	.byte	0x04, 0x17
        /*007a*/ 	.short	(.L_23 - .L_22)
.L_22:
        /*007c*/ 	.word	0x00000000
        /*0080*/ 	.short	0x0006
        /*0082*/ 	.short	0x0024
        /*0084*/ 	.byte	0x00, 0xf0, 0x11, 0x00


	//----- nvinfo : EIATTR_KPARAM_INFO
	.align		4
.L_23:
        /*0088*/ 	.byte	0x04, 0x17
        /*008a*/ 	.short	(.L_25 - .L_24)
.L_24:
        /*008c*/ 	.word	0x00000000
        /*0090*/ 	.short	0x0005
        /*0092*/ 	.short	0x0020
        /*0094*/ 	.byte	0x00, 0xf0, 0x11, 0x00


	//----- nvinfo : EIATTR_KPARAM_INFO
	.align		4
.L_25:
        /*0098*/ 	.byte	0x04, 0x17
        /*009a*/ 	.short	(.L_27 - .L_26)
.L_26:
        /*009c*/ 	.word	0x00000000
        /*00a0*/ 	.short	0x0004
        /*00a2*/ 	.short	0x001c
        /*00a4*/ 	.byte	0x00, 0xf0, 0x11, 0x00


	//----- nvinfo : EIATTR_KPARAM_INFO
	.align		4
.L_27:
        /*00a8*/ 	.byte	0x04, 0x17
        /*00aa*/ 	.short	(.L_29 - .L_28)
.L_28:
        /*00ac*/ 	.word	0x00000000
        /*00b0*/ 	.short	0x0003
        /*00b2*/ 	.short	0x0018
        /*00b4*/ 	.byte	0x00, 0xf0, 0x11, 0x00


	//----- nvinfo : EIATTR_KPARAM_INFO
	.align		4
.L_29:
        /*00b8*/ 	.byte	0x04, 0x17
        /*00ba*/ 	.short	(.L_31 - .L_30)
.L_30:
        /*00bc*/ 	.word	0x00000000
        /*00c0*/ 	.short	0x0002
        /*00c2*/ 	.short	0x0010
        /*00c4*/ 	.byte	0x00, 0xf4, 0x21, 0x00


	//----- nvinfo : EIATTR_KPARAM_INFO
	.align		4
.L_31:
        /*00c8*/ 	.byte	0x04, 0x17
        /*00ca*/ 	.short	(.L_33 - .L_32)
.L_32:
        /*00cc*/ 	.word	0x00000000
        /*00d0*/ 	.short	0x0001
        /*00d2*/ 	.short	0x0008
        /*00d4*/ 	.byte	0x00, 0xf4, 0x21, 0x00


	//----- nvinfo : EIATTR_KPARAM_INFO
	.align		4
.L_33:
        /*00d8*/ 	.byte	0x04, 0x17
        /*00da*/ 	.short	(.L_35 - .L_34)
.L_34:
        /*00dc*/ 	.word	0x00000000
        /*00e0*/ 	.short	0x0000
        /*00e2*/ 	.short	0x0000
        /*00e4*/ 	.byte	0x00, 0xf4, 0x21, 0x00


	//----- nvinfo : EIATTR_SPARSE_MMA_MASK
	.align		4
.L_35:
        /*00e8*/ 	.byte	0x03, 0x50
        /*00ea*/ 	.short	0x0000


	//----- nvinfo : EIATTR_MAXREG_COUNT
	.align		4
        /*00ec*/ 	.byte	0x03, 0x1b
        /*00ee*/ 	.short	0x00ff


	//----- nvinfo : EIATTR_NUM_BARRIERS
	.align		4
        /*00f0*/ 	.byte	0x02, 0x4c
        /*00f2*/ 	.byte	0x01
	.zero		1


	//----- nvinfo : EIATTR_ANNOTATIONS
	.align		4
        /*00f4*/ 	.byte	0x04, 0x55
        /*00f6*/ 	.short	(.L_37 - .L_36)


	//   ....[0]....
.L_36:
        /*00f8*/ 	.word	0x00000001
        /*00fc*/ 	.byte	0xe0, 0x04, 0x00, 0x00, 0x01, 0x00, 0x00, 0x00, 0x30, 0x05, 0x00, 0x00, 0x01, 0x00, 0x00, 0x00
        /* <DEDUP_REMOVED lines=2778> */
        /*aeac*/ 	.byte	0x20, 0x89, 0x02, 0x00, 0x01, 0x00, 0x00, 0x00, 0x80, 0x89, 0x02, 0x00


	//----- nvinfo : EIATTR_VRC_CTA_INIT_COUNT
	.align		4
.L_37:
        /*aeb8*/ 	.byte	0x02, 0x4a
	.zero		1
	.zero		1


	//----- nvinfo : EIATTR_EXIT_INSTR_OFFSETS
	.align		4
        /*aebc*/ 	.byte	0x04, 0x1c
        /*aebe*/ 	.short	(.L_39 - .L_38)


	//   ....[0]....
.L_38:
        /*aec0*/ 	.word	0x0002a6e0


	//   ....[1]....
        /*aec4*/ 	.word	0x0002a700


	//----- nvinfo : EIATTR_REQNTID
	.align		4
.L_39:
        /*aec8*/ 	.byte	0x04, 0x10
        /*aeca*/ 	.short	(.L_41 - .L_40)
.L_40:
        /*aecc*/ 	.word	0x00000040
        /*aed0*/ 	.word	0x00000001
        /*aed4*/ 	.word	0x00000001


	//----- nvinfo : EIATTR_CBANK_PARAM_SIZE
	.align		4
.L_41:
        /*aed8*/ 	.byte	0x03, 0x19
        /*aeda*/ 	.short	0x0050


	//----- nvinfo : EIATTR_PARAM_CBANK
	.align		4
        /*aedc*/ 	.byte	0x04, 0x0a
        /*aede*/ 	.short	(.L_43 - .L_42)
	.align		4
.L_42:
        /*aee0*/ 	.word	index@(.nv.constant0.matmul_kernel)
        /*aee4*/ 	.short	0x0380
        /*aee6*/ 	.short	0x0050


	//----- nvinfo : EIATTR_SW_WAR
	.align		4
.L_43:
        /*aee8*/ 	.byte	0x04, 0x36
        /*aeea*/ 	.short	(.L_45 - .L_44)
.L_44:
        /*aeec*/ 	.word	0x00000008
.L_45:


//--------------------- .nv.compat                --------------------------
	.section	.nv.compat,"",@"SHT_CUDA_COMPAT_INFO"
	.align	4
        /*0000*/ 	.byte	0x02, 0x02, 0x02, 0x00, 0x02, 0x05, 0x05, 0x00, 0x02, 0x03, 0x00, 0x00, 0x02, 0x06, 0x01, 0x00


//--------------------- .nv.callgraph             --------------------------
	.section	.nv.callgraph,"",@"SHT_CUDA_CALLGRAPH"
	.align	4
	.sectionentsize	8
	.align		4
        /*0000*/ 	.word	0x00000000
	.align		4
        /*0004*/ 	.word	0xffffffff
	.align		4
        /*0008*/ 	.word	0x00000000
	.align		4
        /*000c*/ 	.word	0xfffffffe
	.align		4
        /*0010*/ 	.word	0x00000000
	.align		4
        /*0014*/ 	.word	0xfffffffd
	.align		4
        /*0018*/ 	.word	0x00000000
	.align		4
        /*001c*/ 	.word	0xfffffffc


//--------------------- .text.matmul_kernel       --------------------------
	.section	.text.matmul_kernel,"ax",@progbits
	.align	128
        .global         matmul_kernel
        .type           matmul_kernel,@function
        .size           matmul_kernel,(.L_x_4 - matmul_kernel)
        .other          matmul_kernel,@"STO_CUDA_ENTRY STV_DEFAULT"
matmul_kernel:
.text.matmul_kernel:
[----:B------:R-:W0:Y:S08]  /*0000*/  LDC R1, c[0x0][0x37c] ;  /* 0x0000df00ff017b82 */ /* 0x000e300000000800 */
[----:B------:R-:W1:Y:S01]  /*0010*/  LDC.64 R4, c[0x0][0x398] ;  /* 0x0000e600ff047b82 */ /* 0x000e620000000a00 */
[----:B0-----:R-:W-:Y:S01]  /*0020*/  VIADD R1, R1, 0xffffe710 ;  /* 0xffffe71001017836 */ /* 0x001fe20000000000 */
[----:B------:R-:W0:Y:S01]  /*0030*/  S2R R14, SR_TID.X ;  /* 0x00000000000e7919 */ /* 0x000e220000002100 */
[----:B------:R-:W2:Y:S01]  /*0040*/  LDCU UR4, c[0x0][0x3a0] ;  /* 0x00007400ff0477ac */ /* 0x000ea20008000800 */
[----:B------:R-:W3:Y:S01]  /*0050*/  LDCU.64 UR6, c[0x0][0x358] ;  /* 0x00006b00ff0677ac */ /* 0x000ee20008000a00 */
[----:B--2---:R-:W-:Y:S01]  /*0060*/  UIADD3 UR4, UPT, UPT, UR4, 0x7f, URZ ;  /* 0x0000007f04047890 */ /* 0x004fe2000fffe0ff */
[----:B-1----:R-:W-:-:S03]  /*0070*/  VIADD R0, R5, 0x3f ;  /* 0x0000003f05007836 */ /* 0x002fc60000000000 */
[----:B------:R-:W-:Y:S02]  /*0080*/  UISETP.GT.AND UP0, UPT, UR4, 0x7f, UPT ;  /* 0x0000007f0400788c */ /* 0x000fe4000bf04270 */
[----:B------:R-:W-:-:S04]  /*0090*/  SHF.R.S32.HI R3, RZ, 0x1f, R0 ;  /* 0x0000001fff037819 */ /* 0x000fc80000011400 */
[----:B------:R-:W-:Y:S02]  /*00a0*/  LEA.HI R3, R3, R0, RZ, 0x6 ;  /* 0x0000000003037211 */ /* 0x000fe400078f30ff */
[----:B0-----:R-:W-:Y:S02]  /*00b0*/  LOP3.LUT R24, R14, 0x3f, RZ, 0xc0, !PT ;  /* 0x0000003f0e187812 */ /* 0x001fe400078ec0ff */
[----:B------:R-:W-:Y:S02]  /*00c0*/  SHF.R.S32.HI R0, RZ, 0x6, R3 ;  /* 0x00000006ff007819 */ /* 0x000fe40000011403 */
[----:B------:R-:W0:Y:S03]  /*00d0*/  S2R R3, SR_CTAID.X ;  /* 0x0000000000037919 */ /* 0x000e260000002500 */
[----:B------:R-:W-:-:S05]  /*00e0*/  IMAD.SHL.U32 R0, R0, 0x8, RZ ;  /* 0x0000000800007824 */ /* 0x000fca00078e00ff */
[-C--:B------:R-:W-:Y:S02]  /*00f0*/  IABS R9, R0.reuse ;  /* 0x0000000000097213 */ /* 0x080fe40000000000 */
[----:B------:R-:W-:Y:S02]  /*0100*/  IABS R12, R0 ;  /* 0x00000000000c7213 */ /* 0x000fe40000000000 */
[----:B------:R-:W1:Y:S08]  /*0110*/  I2F.RP R2, R9 ;  /* 0x0000000900027306 */ /* 0x000e700000209400 */
[----:B-1----:R-:W1:Y:S01]  /*0120*/  MUFU.RCP R2, R2 ;  /* 0x0000000200027308 */ /* 0x002e620000001000 */
[----:B0-----:R-:W-:Y:S01]  /*0130*/  IABS R10, R3 ;  /* 0x00000003000a7213 */ /* 0x001fe20000000000 */
[----:B-1----:R-:W-:-:S02]  /*0140*/  VIADD R6, R2, 0xffffffe ;  /* 0x0ffffffe02067836 */ /* 0x002fc40000000000 */
[----:B------:R-:W-:-:S04]  /*0150*/  IMAD.MOV R2, RZ, RZ, -R12 ;  /* 0x000000ffff027224 */ /* 0x000fc800078e0a0c */
[----:B------:R0:W1:Y:S02]  /*0160*/  F2I.FTZ.U32.TRUNC.NTZ R7, R6 ;  /* 0x0000000600077305 */ /* 0x000064000021f000 */
[----:B0-----:R-:W-:Y:S02]  /*0170*/  IMAD.MOV.U32 R6, RZ, RZ, RZ ;  /* 0x000000ffff067224 */ /* 0x001fe400078e00ff */
[----:B-1----:R-:W-:-:S04]  /*0180*/  IMAD.MOV R8, RZ, RZ, -R7 ;  /* 0x000000ffff087224 */ /* 0x002fc800078e0a07 */
[----:B------:R-:W-:Y:S02]  /*0190*/  IMAD R11, R8, R9, RZ ;  /* 0x00000009080b7224 */ /* 0x000fe400078e02ff */
[----:B------:R-:W-:Y:S02]  /*01a0*/  IMAD.MOV.U32 R8, RZ, RZ, R10 ;  /* 0x000000ffff087224 */ /* 0x000fe400078e000a */
[----:B------:R-:W-:-:S06]  /*01b0*/  IMAD.HI.U32 R7, R7, R11, R6 ;  /* 0x0000000b07077227 */ /* 0x000fcc00078e0006 */
[----:B------:R-:W-:-:S04]  /*01c0*/  IMAD.HI.U32 R7, R7, R8, RZ ;  /* 0x0000000807077227 */ /* 0x000fc800078e00ff */
[----:B------:R-:W-:-:S05]  /*01d0*/  IMAD R2, R7, R2, R8 ;  /* 0x0000000207027224 */ /* 0x000fca00078e0208 */
[----:B------:R-:W-:-:S13]  /*01e0*/  ISETP.GT.U32.AND P1, PT, R9, R2, PT ;  /* 0x000000020900720c */ /* 0x000fda0003f24070 */
[----:B------:R-:W-:Y:S02]  /*01f0*/  @!P1 IMAD.IADD R2, R2, 0x1, -R9 ;  /* 0x0000000102029824 */ /* 0x000fe400078e0a09 */
[----:B------:R-:W-:Y:S01]  /*0200*/  @!P1 VIADD R7, R7, 0x1 ;  /* 0x0000000107079836 */ /* 0x000fe20000000000 */
[----:B------:R-:W-:Y:S02]  /*0210*/  ISETP.NE.AND P1, PT, R0, RZ, PT ;  /* 0x000000ff0000720c */ /* 0x000fe40003f25270 */
[----:B------:R-:W-:Y:S02]  /*0220*/  ISETP.GE.U32.AND P0, PT, R2, R9, PT ;  /* 0x000000090200720c */ /* 0x000fe40003f06070 */
[----:B------:R-:W-:-:S04]  /*0230*/  LOP3.LUT R2, R3, R0, RZ, 0x3c, !PT ;  /* 0x0000000003027212 */ /* 0x000fc800078e3cff */
[----:B------:R-:W-:Y:S01]  /*0240*/  ISETP.GE.AND P2, PT, R2, RZ, PT ;  /* 0x000000ff0200720c */ /* 0x000fe20003f46270 */
[----:B------:R-:W-:-:S06]  /*0250*/  VIADD R2, R4, 0x3f ;  /* 0x0000003f04027836 */ /* 0x000fcc0000000000 */
[----:B------:R-:W-:-:S04]  /*0260*/  @P0 VIADD R7, R7, 0x1 ;  /* 0x0000000107070836 */ /* 0x000fc80000000000 */
[----:B------:R-:W-:Y:S01]  /*0270*/  IMAD.MOV.U32 R6, RZ, RZ, R7 ;  /* 0x000000ffff067224 */ /* 0x000fe200078e0007 */
[----:B------:R-:W-:-:S03]  /*0280*/  SHF.R.S32.HI R7, RZ, 0x1f, R2 ;  /* 0x0000001fff077819 */ /* 0x000fc60000011402 */
[----:B------:R-:W-:Y:S01]  /*0290*/  @!P2 IMAD.MOV R6, RZ, RZ, -R6 ;  /* 0x000000ffff06a224 */ /* 0x000fe200078e0a06 */
[----:B------:R-:W-:Y:S02]  /*02a0*/  @!P1 LOP3.LUT R6, RZ, R0, RZ, 0x33, !PT ;  /* 0x00000000ff069212 */ /* 0x000fe400078e33ff */
[----:B------:R-:W-:-:S03]  /*02b0*/  LEA.HI R7, R7, R2, RZ, 0x6 ;  /* 0x0000000207077211 */ /* 0x000fc600078f30ff */
[----:B------:R-:W-:Y:S02]  /*02c0*/  IMAD.SHL.U32 R2, R6, 0x8, RZ ;  /* 0x0000000806027824 */ /* 0x000fe400078e00ff */
[----:B------:R-:W-:-:S03]  /*02d0*/  IMAD.MOV R6, RZ, RZ, -R6 ;  /* 0x000000ffff067224 */ /* 0x000fc600078e0a06 */
[----:B------:R-:W-:Y:S01]  /*02e0*/  LEA.HI.SX32 R7, R7, -R2, 0x1a ;  /* 0x8000000207077211 */ /* 0x000fe200078fd2ff */
[----:B------:R-:W-:Y:S02]  /*02f0*/  IMAD R15, R0, R6, R3 ;  /* 0x00000006000f7224 */ /* 0x000fe400078e0203 */
[----:B------:R-:W-:Y:S01]  /*0300*/  IMAD.MOV.U32 R6, RZ, RZ, RZ ;  /* 0x000000ffff067224 */ /* 0x000fe200078e00ff */
[----:B------:R-:W-:Y:S02]  /*0310*/  VIMNMX R8, PT, PT, R7, 0x8, PT ;  /* 0x0000000807087848 */ /* 0x000fe40003fe0100 */
[----:B------:R-:W-:Y:S02]  /*0320*/  IABS R13, R15 ;  /* 0x0000000f000d7213 */ /* 0x000fe40000000000 */
[----:B------:R-:W-:-:S04]  /*0330*/  IABS R11, R8 ;  /* 0x00000008000b7213 */ /* 0x000fc80000000000 */
[----:B------:R-:W0:Y:S08]  /*0340*/  I2F.RP R9, R11 ;  /* 0x0000000b00097306 */ /* 0x000e300000209400 */
[----:B0-----:R-:W0:Y:S02]  /*0350*/  MUFU.RCP R9, R9 ;  /* 0x0000000900097308 */ /* 0x001e240000001000 */
[----:B0-----:R-:W-:-:S06]  /*0360*/  VIADD R7, R9, 0xffffffe ;  /* 0x0ffffffe09077836 */ /* 0x001fcc0000000000 */
[----:B------:R-:W0:Y:S02]  /*0370*/  F2I.FTZ.U32.TRUNC.NTZ R7, R7 ;  /* 0x0000000700077305 */ /* 0x000e24000021f000 */
[----:B0-----:R-:W-:-:S04]  /*0380*/  IMAD.MOV R10, RZ, RZ, -R7 ;  /* 0x000000ffff0a7224 */ /* 0x001fc800078e0a07 */
[----:B------:R-:W-:-:S04]  /*0390*/  IMAD.MOV.U32 R0, RZ, RZ, R10 ;  /* 0x000000ffff007224 */ /* 0x000fc800078e000a */
[----:B------:R-:W-:Y:S01]  /*03a0*/  IMAD R3, R0, R11, RZ ;  /* 0x0000000b00037224 */ /* 0x000fe200078e02ff */
[----:B------:R-:W-:-:S03]  /*03b0*/  IABS R0, R8 ;  /* 0x0000000800007213 */ /* 0x000fc60000000000 */
[----:B------:R-:W-:-:S04]  /*03c0*/  IMAD.HI.U32 R6, R7, R3, R6 ;  /* 0x0000000307067227 */ /* 0x000fc800078e0006 */
[----:B------:R-:W-:Y:S02]  /*03d0*/  IMAD.MOV R0, RZ, RZ, -R0 ;  /* 0x000000ffff007224 */ /* 0x000fe400078e0a00 */
        /* <DEDUP_REMOVED lines=8> */
[----:B------:R-:W-:-:S07]  /*0460*/  ISETP.GE.AND P2, PT, R0, RZ, PT ;  /* 0x000000ff0000720c */ /* 0x000fce0003f46270 */
[----:B------:R-:W-:-:S06]  /*0470*/  @P0 VIADD R6, R6, 0x1 ;  /* 0x0000000106060836 */ /* 0x000fcc0000000000 */
[----:B------:R-:W-:Y:S01]  /*0480*/  @!P2 IMAD.MOV R6, RZ, RZ, -R6 ;  /* 0x000000ffff06a224 */ /* 0x000fe200078e0a06 */
[----:B------:R-:W-:-:S05]  /*0490*/  @!P1 LOP3.LUT R6, RZ, R8, RZ, 0x33, !PT ;  /* 0x00000008ff069212 */ /* 0x000fca00078e33ff */
[----:B------:R-:W-:Y:S02]  /*04a0*/  IMAD.MOV R3, RZ, RZ, -R6 ;  /* 0x000000ffff037224 */ /* 0x000fe400078e0a06 */
[----:B------:R-:W-:Y:S02]  /*04b0*/  IMAD.SHL.U32 R25, R6, 0x40, RZ ;  /* 0x0000004006197824 */ /* 0x000fe400078e00ff */
[----:B------:R-:W-:Y:S02]  /*04c0*/  IMAD R3, R8, R3, R15 ;  /* 0x0000000308037224 */ /* 0x000fe400078e020f */
[C---:B------:R-:W-:Y:S01]  /*04d0*/  VIADD R6, R25.reuse, 0x2 ;  /* 0x0000000219067836 */ /* 0x040fe20000000000 */
[----:B------:R-:W-:Y:S01]  /*04e0*/  STL [R1+0x374], R25 ;  /* 0x0003741901007387 */ /* 0x000fe20000100800 */
[----:B------:R-:W-:Y:S02]  /*04f0*/  IMAD.IADD R0, R2, 0x1, R3 ;  /* 0x0000000102007824 */ /* 0x000fe400078e0203 */
[----:B------:R-:W-:-:S02]  /*0500*/  VIADD R2, R25, 0x1 ;  /* 0x0000000119027836 */ /* 0x000fc40000000000 */
[C---:B------:R-:W-:Y:S02]  /*0510*/  VIADD R3, R25.reuse, 0x3 ;  /* 0x0000000319037836 */ /* 0x040fe40000000000 */
[C---:B------:R-:W-:Y:S01]  /*0520*/  VIADD R7, R25.reuse, 0x20 ;  /* 0x0000002019077836 */ /* 0x040fe20000000000 */
[----:B------:R0:W-:Y:S01]  /*0530*/  STL [R1+0x124], R2 ;  /* 0x0001240201007387 */ /* 0x0001e20000100800 */
[----:B------:R-:W-:Y:S02]  /*0540*/  IMAD R0, R0, 0x40, R24 ;  /* 0x0000004000007824 */ /* 0x000fe400078e0218 */
[C---:B------:R-:W-:Y:S01]  /*0550*/  VIADD R16, R25.reuse, 0x14 ;  /* 0x0000001419107836 */ /* 0x040fe20000000000 */
[----:B------:R1:W-:Y:S01]  /*0560*/  STL [R1+0x120], R6 ;  /* 0x0001200601007387 */ /* 0x0003e20000100800 */
[C---:B------:R-:W-:Y:S02]  /*0570*/  VIADD R15, R25.reuse, 0x18 ;  /* 0x00000018190f7836 */ /* 0x040fe40000000000 */
[C---:B------:R-:W-:Y:S01]  /*0580*/  VIADD R17, R25.reuse, 0x1b ;  /* 0x0000001b19117836 */ /* 0x040fe20000000000 */
[----:B------:R2:W-:Y:S01]  /*0590*/  STL [R1+0x11c], R3 ;  /* 0x00011c0301007387 */ /* 0x0005e20000100800 */
[----:B------:R-:W-:-:S02]  /*05a0*/  VIADD R23, R25, 0x2f ;  /* 0x0000002f19177836 */ /* 0x000fc40000000000 */
[C---:B0-----:R-:W-:Y:S02]  /*05b0*/  VIADD R2, R25.reuse, 0x4 ;  /* 0x0000000419027836 */ /* 0x041fe40000000000 */
[C---:B------:R-:W-:Y:S02]  /*05c0*/  VIADD R22, R25.reuse, 0x30 ;  /* 0x0000003019167836 */ /* 0x040fe40000000000 */
[C---:B-1----:R-:W-:Y:S01]  /*05d0*/  VIADD R6, R25.reuse, 0x5 ;  /* 0x0000000519067836 */ /* 0x042fe20000000000 */
[----:B------:R0:W-:Y:S01]  /*05e0*/  STL [R1+0x118], R2 ;  /* 0x0001180201007387 */ /* 0x0001e20000100800 */
[C---:B------:R-:W-:Y:S02]  /*05f0*/  VIADD R21, R25.reuse, 0x31 ;  /* 0x0000003119157836 */ /* 0x040fe40000000000 */
[C---:B--2---:R-:W-:Y:S01]  /*0600*/  VIADD R3, R25.reuse, 0x6 ;  /* 0x0000000619037836 */ /* 0x044fe20000000000 */
[----:B------:R1:W-:Y:S01]  /*0610*/  STL [R1+0x114], R6 ;  /* 0x0001140601007387 */ /* 0x0003e20000100800 */
[----:B------:R-:W-:-:S02]  /*0620*/  VIADD R20, R25, 0x32 ;  /* 0x0000003219147836 */ /* 0x000fc40000000000 */
[C---:B------:R-:W-:Y:S01]  /*0630*/  VIADD R19, R25.reuse, 0x33 ;  /* 0x0000003319137836 */ /* 0x040fe20000000000 */
[----:B------:R2:W-:Y:S01]  /*0640*/  STL [R1+0x110], R3 ;  /* 0x0001100301007387 */ /* 0x0005e20000100800 */
[C---:B------:R-:W-:Y:S02]  /*0650*/  VIADD R18, R25.reuse, 0x35 ;  /* 0x0000003519127836 */ /* 0x040fe40000000000 */
[C---:B0-----:R-:W-:Y:S02]  /*0660*/  VIADD R2, R25.reuse, 0x7 ;  /* 0x0000000719027836 */ /* 0x041fe40000000000 */
[C---:B------:R-:W-:Y:S02]  /*0670*/  VIADD R13, R25.reuse, 0x36 ;  /* 0x00000036190d7836 */ /* 0x040fe40000000000 */
[C---:B-1----:R-:W-:Y:S01]  /*0680*/  VIADD R6, R25.reuse, 0x8 ;  /* 0x0000000819067836 */ /* 0x042fe20000000000 */
[----:B------:R0:W-:Y:S01]  /*0690*/  STL [R1+0x10c], R2 ;  /* 0x00010c0201007387 */ /* 0x0001e20000100800 */
[----:B------:R-:W-:-:S02]  /*06a0*/  VIADD R12, R25, 0x37 ;  /* 0x00000037190c7836 */ /* 0x000fc40000000000 */
[C---:B--2---:R-:W-:Y:S01]  /*06b0*/  VIADD R3, R25.reuse, 0x9 ;  /* 0x0000000919037836 */ /* 0x044fe20000000000 */
[----:B------:R1:W-:Y:S01]  /*06c0*/  STL [R1+0x108], R6 ;  /* 0x0001080601007387 */ /* 0x0003e20000100800 */
[C---:B------:R-:W-:Y:S02]  /*06d0*/  VIADD R11, R25.reuse, 0x38 ;  /* 0x00000038190b7836 */ /* 0x040fe40000000000 */
[C---:B------:R-:W-:Y:S01]  /*06e0*/  VIADD R10, R25.reuse, 0x39 ;  /* 0x00000039190a7836 */ /* 0x040fe20000000000 */
[----:B------:R2:W-:Y:S01]  /*06f0*/  STL [R1+0x104], R3 ;  /* 0x0001040301007387 */ /* 0x0005e20000100800 */
[C---:B------:R-:W-:Y:S02]  /*0700*/  VIADD R9, R25.reuse, 0x3a ;  /* 0x0000003a19097836 */ /* 0x040fe40000000000 */
[C---:B0-----:R-:W-:Y:S02]  /*0710*/  VIADD R2, R25.reuse, 0xa ;  /* 0x0000000a19027836 */ /* 0x041fe40000000000 */
[----:B------:R-:W-:-:S02]  /*0720*/  VIADD R8, R25, 0x3b ;  /* 0x0000003b19087836 */ /* 0x000fc40000000000 */
[C---:B-1----:R-:W-:Y:S01]  /*0730*/  VIADD R6, R25.reuse, 0xb ;  /* 0x0000000b19067836 */ /* 0x042fe20000000000 */
[----:B------:R0:W-:Y:S01]  /*0740*/  STL [R1+0x100], R2 ;  /* 0x0001000201007387 */ /* 0x0001e20000100800 */
[----:B--2---:R-:W-:-:S03]  /*0750*/  VIADD R3, R25, 0xc ;  /* 0x0000000c19037836 */ /* 0x004fc60000000000 */
[----:B------:R1:W-:Y:S04]  /*0760*/  STL [R1+0xfc], R6 ;  /* 0x0000fc0601007387 */ /* 0x0003e80000100800 */
[----:B------:R2:W-:Y:S01]  /*0770*/  STL [R1+0xf8], R3 ;  /* 0x0000f80301007387 */ /* 0x0005e20000100800 */
[C---:B0-----:R-:W-:Y:S02]  /*0780*/  VIADD R2, R25.reuse, 0xd ;  /* 0x0000000d19027836 */ /* 0x041fe40000000000 */
[----:B-1----:R-:W-:-:S03]  /*0790*/  VIADD R6, R25, 0xe ;  /* 0x0000000e19067836 */ /* 0x002fc60000000000 */
        /* <DEDUP_REMOVED lines=17> */
[C---:B-1----:R-:W-:Y:S02]  /*08b0*/  VIADD R6, R25.reuse, 0x19 ;  /* 0x0000001919067836 */ /* 0x042fe40000000000 */
[----:B--2---:R-:W-:-:S03]  /*08c0*/  VIADD R3, R25, 0x1a ;  /* 0x0000001a19037836 */ /* 0x004fc60000000000 */
[----:B------:R0:W-:Y:S04]  /*08d0*/  STL [R1+0xc0], R6 ;  /* 0x0000c00601007387 */ /* 0x0001e80000100800 */
[----:B------:R1:W-:Y:S01]  /*08e0*/  STL [R1+0xa8], R3 ;  /* 0x0000a80301007387 */ /* 0x0003e20000100800 */
[C---:B0-----:R-:W-:Y:S02]  /*08f0*/  VIADD R6, R25.reuse, 0x1c ;  /* 0x0000001c19067836 */ /* 0x041fe40000000000 */
[----:B-1----:R-:W-:-:S03]  /*0900*/  VIADD R3, R25, 0x1d ;  /* 0x0000001d19037836 */ /* 0x002fc60000000000 */
[----:B------:R0:W-:Y:S04]  /*0910*/  STL [R1+0x88], R6 ;  /* 0x0000880601007387 */ /* 0x0001e80000100800 */
[----:B------:R1:W-:Y:S01]  /*0920*/  STL [R1+0x80], R3 ;  /* 0x0000800301007387 */ /* 0x0003e20000100800 */
[C---:B0-----:R-:W-:Y:S02]  /*0930*/  VIADD R6, R25.reuse, 0x1e ;  /* 0x0000001e19067836 */ /* 0x041fe40000000000 */
[----:B-1----:R-:W-:-:S03]  /*0940*/  VIADD R3, R25, 0x1f ;  /* 0x0000001f19037836 */ /* 0x002fc60000000000 */
[----:B------:R0:W-:Y:S04]  /*0950*/  STL [R1+0x7c], R6 ;  /* 0x00007c0601007387 */ /* 0x0001e80000100800 */
        /* <DEDUP_REMOVED lines=30> */
[----:B------:R1:W-:Y:S01]  /*0b40*/  STL [R1+0x4], R3 ;  /* 0x0000040301007387 */ /* 0x0003e20000100800 */
[C---:B0-----:R-:W-:Y:S02]  /*0b50*/  VIADD R6, R25.reuse, 0x3d ;  /* 0x0000003d19067836 */ /* 0x041fe40000000000 */
[----:B-1----:R-:W-:-:S05]  /*0b60*/  VIADD R3, R25, 0x34 ;  /* 0x0000003419037836 */ /* 0x002fca0000000000 */
[----:B------:R0:W-:Y:S04]  /*0b70*/  STL [R1+0x28], R3 ;  /* 0x0000280301007387 */ /* 0x0001e80000100800 */
[----:B------:R1:W-:Y:S01]  /*0b80*/  STL [R1+0xeb8], R0 ;  /* 0x000eb80001007387 */ /* 0x0003e20000100800 */
[C---:B0-----:R-:W-:Y:S02]  /*0b90*/  VIADD R3, R25.reuse, 0x3e ;  /* 0x0000003e19037836 */ /* 0x041fe40000000000 */
[----:B------:R-:W-:Y:S01]  /*0ba0*/  VIADD R25, R25, 0x3f ;  /* 0x0000003f19197836 */ /* 0x000fe20000000000 */
[----:B---3--:R-:W-:Y:S06]  /*0bb0*/  BRA.U UP0, `(.L_x_0) ;  /* 0x0000000500107547 */ /* 0x008fec000b800000 */
[----:B------:R0:W-:Y:S01]  /*0bc0*/  STL [R1+0x240], RZ ;  /* 0x000240ff01007387 */ /* 0x0001e20000100800 */
[----:B-1----:R-:W-:-:S03]  /*0bd0*/  IMAD.SHL.U32 R0, R14, 0x20, RZ ;  /* 0x000000200e007824 */ /* 0x002fc600078e00ff */
[----:B------:R0:W-:Y:S02]  /*0be0*/  STL [R1+0x244], RZ ;  /* 0x000244ff01007387 */ /* 0x0001e40000100800 */
[----:B------:R-:W-:Y:S02]  /*0bf0*/  LOP3.LUT R0, R0, 0x400, RZ, 0xc0, !PT ;  /* 0x0000040000007812 */ /* 0x000fe400078ec0ff */
[----:B------:R0:W-:Y:S04]  /*0c00*/  STL [R1+0x248], RZ ;  /* 0x000248ff01007387 */ /* 0x0001e80000100800 */
        /* <DEDUP_REMOVED lines=61> */
[----:B------:R0:W-:Y:S01]  /*0fe0*/  STL [R1+0xebc], R0 ;  /* 0x000ebc0001007387 */ /* 0x0001e20000100800 */
[----:B------:R-:W-:Y:S05]  /*0ff0*/  BRA `(.L_x_1) ;  /* 0x0000026c00cc7947 */ /* 0x000fea0003800000 */
.L_x_0:
[----:B------:R0:W-:Y:S01]  /*1000*/  STL [R1+0x1054], R20 ;  /* 0x0010541401007387 */ /* 0x0001e20000100800 */
[----:B------:R-:W-:Y:S02]  /*1010*/  IABS R24, R4 ;  /* 0x0000000400187213 */ /* 0x000fe40000000000 */
[----:B-1----:R-:W-:Y:S01]  /*1020*/  IABS R0, R5 ;  /* 0x0000000500007213 */ /* 0x002fe20000000000 */
[----:B------:R-:W-:Y:S01]  /*1030*/  IMAD.MOV.U32 R14, RZ, RZ, RZ ;  /* 0x000000ffff0e7224 */ /* 0x000fe200078e00ff */
[----:B------:R-:W-:Y:S01]  /*1040*/  IABS R28, R7 ;  /* 0x00000007001c7213 */ /* 0x000fe20000000000 */
[----:B------:R-:W1:Y:S01]  /*1050*/  LDCU UR4, c[0x0][0x3a4] ;  /* 0x00007480ff0477ac */ /* 0x000e620008000800 */
[----:B0-----:R-:W2:Y:S01]  /*1060*/  LDL R20, [R1+0xeb8] ;  /* 0x000eb80001147983 */ /* 0x001ea20000100800 */
[----:B------:R-:W-:Y:S01]  /*1070*/  ISETP.GE.AND P5, PT, R25, RZ, PT ;  /* 0x000000ff1900720c */ /* 0x000fe20003fa6270 */
[----:B------:R-:W0:Y:S01]  /*1080*/  LDCU.128 UR8, c[0x0][0x380] ;  /* 0x00007000ff0877ac */ /* 0x000e220008000c00 */
[----:B------:R-:W-:Y:S01]  /*1090*/  IABS R29, R9 ;  /* 0x00000009001d7213 */ /* 0x000fe20000000000 */
[----:B------:R3:W-:Y:S01]  /*10a0*/  STL [R1+0x1050], R21 ;  /* 0x0010501501007387 */ /* 0x0007e20000100800 */
[----:B------:R-:W4:Y:S03]  /*10b0*/  LDCU UR5, c[0x0][0x3b0] ;  /* 0x00007600ff0577ac */ /* 0x000f260008000800 */
[----:B------:R5:W-:Y:S01]  /*10c0*/  STL [R1+0x104c], R22 ;  /* 0x00104c1601007387 */ /* 0x000be20000100800 */
[----:B------:R-:W0:Y:S03]  /*10d0*/  LDCU UR12, c[0x0][0x3a0] ;  /* 0x00007400ff0c77ac */ /* 0x000e260008000800 */
[----:B------:R1:W-:Y:S01]  /*10e0*/  STL [R1+0x1048], R23 ;  /* 0x0010481701007387 */ /* 0x0003e20000100800 */
[----:B---3--:R-:W-:Y:S01]  /*10f0*/  IMAD.MOV.U32 R21, RZ, RZ, R17 ;  /* 0x000000ffff157224 */ /* 0x008fe200078e0011 */
[----:B------:R-:W3:Y:S02]  /*1100*/  LDCU UR13, c[0x0][0x3a8] ;  /* 0x00007500ff0d77ac */ /* 0x000ee40008000800 */
[----:B------:R0:W-:Y:S01]  /*1110*/  STL [R1+0x102c], R5 ;  /* 0x00102c0501007387 */ /* 0x0001e20000100800 */
[----:B-----5:R-:W-:Y:S01]  /*1120*/  IMAD.MOV.U32 R22, RZ, RZ, R2 ;  /* 0x000000ffff167224 */ /* 0x020fe200078e0002 */
[----:B------:R-:W2:Y:S01]  /*1130*/  LDCU UR14, c[0x0][0x3ac] ;  /* 0x00007580ff0e77ac */ /* 0x000ea20008000800 */
[----:B------:R-:W5:Y:S01]  /*1140*/  I2F.RP R2, R24 ;  /* 0x0000001800027306 */ /* 0x000f620000209400 */
[----:B-1----:R-:W-:-:S02]  /*1150*/  IMAD.MOV.U32 R23, RZ, RZ, R15 ;  /* 0x000000ffff177224 */ /* 0x002fc400078e000f */
[----:B0-----:R-:W-:-:S05]  /*1160*/  IMAD.MOV.U32 R5, RZ, RZ, R16 ;  /* 0x000000ffff057224 */ /* 0x001fca00078e0010 */
[----:B------:R-:W0:Y:S08]  /*1170*/  I2F.RP R16, R0 ;  /* 0x0000000000107306 */ /* 0x000e300000209400 */
[----:B-----5:R-:W1:Y:S08]  /*1180*/  MUFU.RCP R2, R2 ;  /* 0x0000000200027308 */ /* 0x020e700000001000 */
[----:B0-----:R-:W0:Y:S01]  /*1190*/  MUFU.RCP R16, R16 ;  /* 0x0000001000107308 */ /* 0x001e220000001000 */
[----:B-1----:R-:W-:-:S07]  /*11a0*/  VIADD R2, R2, 0xffffffe ;  /* 0x0ffffffe02027836 */ /* 0x002fce0000000000 */
[----:B------:R-:W1:Y:S01]  /*11b0*/  F2I.FTZ.U32.TRUNC.NTZ R15, R2 ;  /* 0x00000002000f7305 */ /* 0x000e62000021f000 */
[----:B0-----:R-:W-:-:S07]  /*11c0*/  VIADD R16, R16, 0xffffffe ;  /* 0x0ffffffe10107836 */ /* 0x001fce0000000000 */
[----:B------:R-:W0:Y:S01]  /*11d0*/  F2I.FTZ.U32.TRUNC.NTZ R17, R16 ;  /* 0x0000001000117305 */ /* 0x000e22000021f000 */
[----:B-1----:R-:W-:-:S04]  /*11e0*/  IMAD.MOV R2, RZ, RZ, -R15 ;  /* 0x000000ffff027224 */ /* 0x002fc800078e0a0f */
[----:B------:R-:W-:-:S04]  /*11f0*/  IMAD R2, R2, R24, RZ ;  /* 0x0000001802027224 */ /* 0x000fc800078e02ff */
[----:B------:R-:W-:Y:S01]  /*1200*/  IMAD.HI.U32 R2, R15, R2, R14 ;  /* 0x000000020f027227 */ /* 0x000fe200078e000e */
[----:B------:R-:W-:-:S03]  /*1210*/  IABS R15, R25 ;  /* 0x00000019000f7213 */ /* 0x000fc60000000000 */
[----:B0-----:R-:W-:Y:S02]  /*1220*/  IMAD.MOV R14, RZ, RZ, -R17 ;  /* 0x000000ffff0e7224 */ /* 0x001fe400078e0a11 */
[----:B------:R-:W-:Y:S02]  /*1230*/  IMAD.MOV.U32 R25, RZ, RZ, R28 ;  /* 0x000000ffff197224 */ /* 0x000fe400078e001c */
[----:B------:R-:W-:Y:S01]  /*1240*/  IMAD.MOV.U32 R26, RZ, RZ, R14 ;  /* 0x000000ffff1a7224 */ /* 0x000fe200078e000e */
[----:B--2---:R-:W-:-:S05]  /*1250*/  IABS R16, R20 ;  /* 0x0000001400107213 */ /* 0x004fca0000000000 */
[----:B------:R-:W-:-:S04]  /*1260*/  IMAD.HI.U32 R2, R2, R16, RZ ;  /* 0x0000001002027227 */ /* 0x000fc800078e00ff */
[----:B------:R-:W-:Y:S02]  /*1270*/  IMAD.MOV R14, RZ, RZ, -R2 ;  /* 0x000000ffff0e7224 */ /* 0x000fe400078e0a02 */
[----:B------:R-:W-:Y:S01]  /*1280*/  IMAD R2, R26, R0, RZ ;  /* 0x000000001a027224 */ /* 0x000fe200078e02ff */
[----:B------:R-:W-:Y:S01]  /*1290*/  IABS R26, R3 ;  /* 0x00000003001a7213 */ /* 0x000fe20000000000 */
[----:B------:R-:W-:Y:S02]  /*12a0*/  IMAD R14, R24, R14, R16 ;  /* 0x0000000e180e7224 */ /* 0x000fe400078e0210 */
[----:B------:R-:W-:-:S03]  /*12b0*/  IMAD.MOV.U32 R16, RZ, RZ, RZ ;  /* 0x000000ffff107224 */ /* 0x000fc600078e00ff */
[----:B------:R-:W-:Y:S01]  /*12c0*/  ISETP.GT.U32.AND P0, PT, R24, R14, PT ;  /* 0x0000000e1800720c */ /* 0x000fe20003f04070 */
[----:B------:R-:W-:Y:S01]  /*12d0*/  IMAD.HI.U32 R2, R17, R2, R16 ;  /* 0x0000000211027227 */ /* 0x000fe200078e0010 */
[----:B------:R-:W-:-:S03]  /*12e0*/  IABS R17, R6 ;  /* 0x0000000600117213 */ /* 0x000fc60000000000 */
[----:B------:R-:W-:Y:S02]  /*12f0*/  IMAD.MOV.U32 R16, RZ, RZ, R26 ;  /* 0x000000ffff107224 */ /* 0x000fe400078e001a */
[----:B------:R-:W-:-:S04]  /*1300*/  IMAD.HI.U32 R26, R2, R15, RZ ;  /* 0x0000000f021a7227 */ /* 0x000fc800078e00ff */
[----:B------:R-:W-:Y:S02]  /*1310*/  IMAD.MOV R26, RZ, RZ, -R26 ;  /* 0x000000ffff1a7224 */ /* 0x000fe400078e0a1a */
[----:B------:R-:W-:Y:S02]  /*1320*/  @!P0 IMAD.IADD R14, R14, 0x1, -R24 ;  /* 0x000000010e0e8824 */ /* 0x000fe400078e0a18 */
[----:B------:R-:W-:Y:S02]  /*1330*/  IMAD R15, R0, R26, R15 ;  /* 0x0000001a000f7224 */ /* 0x000fe400078e020f */
[----:B------:R-:W-:Y:S01]  /*1340*/  IMAD.HI.U32 R26, R2, R25, RZ ;  /* 0x00000019021a7227 */ /* 0x000fe200078e00ff */
[----:B------:R-:W-:Y:S02]  /*1350*/  ISETP.GT.U32.AND P0, PT, R24, R14, PT ;  /* 0x0000000e1800720c */ /* 0x000fe40003f04070 */
[----:B------:R-:W-:Y:S01]  /*1360*/  ISETP.GT.U32.AND P1, PT, R0, R15, PT ;  /* 0x0000000f0000720c */ /* 0x000fe20003f24070 */
[----:B------:R-:W-:-:S02]  /*1370*/  IMAD.MOV R28, RZ, RZ, -R26 ;  /* 0x000000ffff1c7224 */ /* 0x000fc400078e0a1a */
[----:B------:R-:W-:Y:S02]  /*1380*/  IMAD.MOV.U32 R26, RZ, RZ, R29 ;  /* 0x000000ffff1a7224 */ /* 0x000fe400078e001d */
[----:B------:R-:W-:-:S04]  /*1390*/  IMAD.HI.U32 R29, R2, R17, RZ ;  /* 0x00000011021d7227 */ /* 0x000fc800078e00ff */
[----:B------:R-:W-:Y:S02]  /*13a0*/  IMAD.MOV R29, RZ, RZ, -R29 ;  /* 0x000000ffff1d7224 */ /* 0x000fe400078e0a1d */
[C---:B------:R-:W-:Y:S02]  /*13b0*/  IMAD R25, R0.reuse, R28, R25 ;  /* 0x0000001c00197224 */ /* 0x040fe400078e0219 */
[----:B------:R-:W-:Y:S01]  /*13c0*/  IMAD R17, R0, R29, R17 ;  /* 0x0000001d00117224 */ /* 0x000fe200078e0211 */
[----:B------:R-:W-:Y:S01]  /*13d0*/  ISETP.GE.AND P4, PT, R20, RZ, PT ;  /* 0x000000ff1400720c */ /* 0x000fe20003f86270 */
[----:B------:R-:W-:-:S03]  /*13e0*/  IMAD.HI.U32 R28, R2, R26, RZ ;  /* 0x0000001a021c7227 */ /* 0x000fc600078e00ff */
[----:B------:R-:W-:Y:S01]  /*13f0*/  ISETP.GT.U32.AND P6, PT, R0, R17, PT ;  /* 0x000000110000720c */ /* 0x000fe20003fc4070 */
[----:B------:R-:W-:Y:S01]  /*1400*/  @!P0 IMAD.IADD R14, R14, 0x1, -R24 ;  /* 0x000000010e0e8824 */ /* 0x000fe200078e0a18 */
[----:B------:R-:W-:Y:S01]  /*1410*/  ISETP.GT.U32.AND P3, PT, R0, R25, PT ;  /* 0x000000190000720c */ /* 0x000fe20003f64070 */
[----:B------:R-:W-:Y:S01]  /*1420*/  @!P1 IMAD.IADD R15, R15, 0x1, -R0 ;  /* 0x000000010f0f9824 */ /* 0x000fe200078e0a00 */
[----:B------:R-:W-:Y:S01]  /*1430*/  ISETP.NE.AND P1, PT, R4, RZ, PT ;  /* 0x000000ff0400720c */ /* 0x000fe20003f25270 */
[----:B------:R-:W-:Y:S01]  /*1440*/  IMAD.MOV R28, RZ, RZ, -R28 ;  /* 0x000000ffff1c7224 */ /* 0x000fe200078e0a1c */
[----:B------:R-:W2:Y:S01]  /*1450*/  LDL.LU R24, [R1+0xe4] ;  /* 0x0000e40001187983 */ /* 0x000ea20000300800 */
[----:B------:R-:W-:-:S06]  /*1460*/  IMAD.HI.U32 R27, R2, R16, RZ ;  /* 0x00000010021b7227 */ /* 0x000fcc00078e00ff */
[--C-:B------:R-:W-:Y:S01]  /*1470*/  @!P6 IMAD.IADD R17, R17, 0x1, -R0.reuse ;  /* 0x000000011111e824 */ /* 0x100fe200078e0a00 */
[----:B------:R-:W5:Y:S01]  /*1480*/  LDL.LU R20, [R1+0x1054] ;  /* 0x0010540001147983 */ /* 0x000f620000300800 */
[----:B------:R-:W-:Y:S02]  /*1490*/  @!P3 IMAD.IADD R25, R25, 0x1, -R0 ;  /* 0x000000011919b824 */ /* 0x000fe400078e0a00 */
[C---:B------:R-:W-:Y:S01]  /*14a0*/  IMAD R26, R0.reuse, R28, R26 ;  /* 0x0000001c001a7224 */ /* 0x040fe200078e021a */
[C---:B------:R-:W-:Y:S01]  /*14b0*/  ISETP.GT.U32.AND P3, PT, R0.reuse, R17, PT ;  /* 0x000000110000720c */ /* 0x040fe20003f64070 */
[----:B------:R-:W-:Y:S02]  /*14c0*/  IMAD.MOV.U32 R28, RZ, RZ, R21 ;  /* 0x000000ffff1c7224 */ /* 0x000fe400078e0015 */
[----:B------:R-:W-:Y:S01]  /*14d0*/  IMAD.MOV.U32 R21, RZ, RZ, R14 ;  /* 0x000000ffff157224 */ /* 0x000fe200078e000e */
[----:B------:R-:W-:Y:S01]  /*14e0*/  ISETP.GE.AND P0, PT, R3, RZ, PT ;  /* 0x000000ff0300720c */ /* 0x000fe20003f06270 */
[----:B------:R-:W-:Y:S01]  /*14f0*/  IMAD.MOV R27, RZ, RZ, -R27 ;  /* 0x000000ffff1b7224 */ /* 0x000fe200078e0a1b */
[----:B------:R-:W2:Y:S01]  /*1500*/  LDL.LU R3, [R1+0xc0] ;  /* 0x0000c00001037983 */ /* 0x000ea20000300800 */
[----:B------:R-:W-:Y:S01]  /*1510*/  @!P4 IMAD.MOV R21, RZ, RZ, -R21 ;  /* 0x000000ffff15c224 */ /* 0x000fe200078e0a15 */
[----:B------:R-:W-:Y:S01]  /*1520*/  @!P1 LOP3.LUT R21, RZ, R4, RZ, 0x33, !PT ;  /* 0x00000004ff159212 */ /* 0x000fe200078e33ff */
[----:B------:R-:W-:Y:S01]  /*1530*/  IMAD R16, R0, R27, R16 ;  /* 0x0000001b00107224 */ /* 0x000fe200078e0210 */
[----:B------:R-:W-:-:S03]  /*1540*/  IABS R27, R8 ;  /* 0x00000008001b7213 */ /* 0x000fc60000000000 */
[----:B------:R0:W-:Y:S01]  /*1550*/  STL [R1+0xe0], R21 ;  /* 0x0000e01501007387 */ /* 0x0001e20000100800 */
[----:B------:R-:W-:Y:S01]  /*1560*/  @!P3 IMAD.IADD R17, R17, 0x1, -R0 ;  /* 0x000000011111b824 */ /* 0x000fe200078e0a00 */
[----:B------:R-:W-:Y:S01]  /*1570*/  ISETP.GE.AND P3, PT, R7, RZ, PT ;  /* 0x000000ff0700720c */ /* 0x000fe20003f66270 */
[----:B------:R-:W-:Y:S01]  /*1580*/  IMAD.HI.U32 R29, R2, R27, RZ ;  /* 0x0000001b021d7227 */ /* 0x000fe200078e00ff */
[----:B------:R-:W-:Y:S01]  /*1590*/  ISETP.GT.U32.AND P2, PT, R0, R16, PT ;  /* 0x000000100000720c */ /* 0x000fe20003f44070 */
[----:B0-----:R-:W2:Y:S04]  /*15a0*/  LDL.LU R21, [R1+0x1050] ;  /* 0x0010500001157983 */ /* 0x001ea80000300800 */
[----:B------:R-:W2:Y:S01]  /*15b0*/  LDL R7, [R1+0x44] ;  /* 0x0000440001077983 */ /* 0x000ea20000100800 */
[----:B------:R-:W-:-:S07]  /*15c0*/  IMAD.MOV R29, RZ, RZ, -R29 ;  /* 0x000000ffff1d7224 */ /* 0x000fce00078e0a1d */
[----:B------:R-:W-:Y:S01]  /*15d0*/  @!P2 IMAD.IADD R16, R16, 0x1, -R0 ;  /* 0x000000011010a824 */ /* 0x000fe200078e0a00 */
[C---:B------:R-:W-:Y:S01]  /*15e0*/  ISETP.GT.U32.AND P2, PT, R0.reuse, R15, PT ;  /* 0x0000000f0000720c */ /* 0x040fe20003f44070 */
[C---:B------:R-:W-:Y:S01]  /*15f0*/  IMAD R27, R0.reuse, R29, R27 ;  /* 0x0000001d001b7224 */ /* 0x040fe200078e021b */
[----:B------:R-:W-:Y:S02]  /*1600*/  IABS R14, R10 ;  /* 0x0000000a000e7213 */ /* 0x000fe40000000000 */
[C---:B------:R-:W-:Y:S02]  /*1610*/  ISETP.GT.U32.AND P6, PT, R0.reuse, R16, PT ;  /* 0x000000100000720c */ /* 0x040fe40003fc4070 */
[C---:B------:R-:W-:Y:S02]  /*1620*/  ISETP.GT.U32.AND P1, PT, R0.reuse, R25, PT ;  /* 0x000000190000720c */ /* 0x040fe40003f24070 */
[----:B------:R-:W-:Y:S01]  /*1630*/  ISETP.GT.U32.AND P4, PT, R0, R27, PT ;  /* 0x0000001b0000720c */ /* 0x000fe20003f84070 */
[----:B------:R-:W-:-:S04]  /*1640*/  IMAD.HI.U32 R4, R2, R14, RZ ;  /* 0x0000000e02047227 */ /* 0x000fc800078e00ff */
[----:B------:R-:W-:Y:S02]  /*1650*/  IMAD.MOV R4, RZ, RZ, -R4 ;  /* 0x000000ffff047224 */ /* 0x000fe400078e0a04 */
[--C-:B------:R-:W-:Y:S02]  /*1660*/  @!P2 IMAD.IADD R15, R15, 0x1, -R0.reuse ;  /* 0x000000010f0fa824 */ /* 0x100fe400078e0a00 */
[----:B------:R-:W-:Y:S02]  /*1670*/  @!P6 IMAD.IADD R16, R16, 0x1, -R0 ;  /* 0x000000011010e824 */ /* 0x000fe400078e0a00 */
[----:B------:R-:W-:Y:S02]  /*1680*/  IMAD R4, R0, R4, R14 ;  /* 0x0000000400047224 */ /* 0x000fe400078e020e */
[----:B------:R-:W-:Y:S01]  /*1690*/  @!P1 IMAD.IADD R25, R25, 0x1, -R0 ;  /* 0x0000000119199824 */ /* 0x000fe200078e0a00 */
[----:B------:R-:W-:Y:S01]  /*16a0*/  ISETP.GE.AND P1, PT, R8, RZ, PT ;  /* 0x000000ff0800720c */ /* 0x000fe20003f26270 */
[----:B------:R-:W-:Y:S01]  /*16b0*/  IMAD.MOV.U32 R14, RZ, RZ, R22 ;  /* 0x000000ffff0e7224 */ /* 0x000fe200078e0016 */
[----:B------:R-:W3:Y:S01]  /*16c0*/  LDL.LU R8, [R1+0xdc] ;  /* 0x0000dc0001087983 */ /* 0x000ee20000300800 */
[----:B------:R-:W-:Y:S01]  /*16d0*/  @!P4 IMAD.IADD R27, R27, 0x1, -R0 ;  /* 0x000000011b1bc824 */ /* 0x000fe200078e0a00 */
[----:B------:R-:W-:Y:S01]  /*16e0*/  ISETP.GE.AND P4, PT, R9, RZ, PT ;  /* 0x000000ff0900720c */ /* 0x000fe20003f86270 */
[----:B------:R-:W-:Y:S01]  /*16f0*/  IMAD.MOV.U32 R22, RZ, RZ, R15 ;  /* 0x000000ffff167224 */ /* 0x000fe200078e000f */
[----:B------:R-:W3:Y:S01]  /*1700*/  LDL.LU R9, [R1+0xcc] ;  /* 0x0000cc0001097983 */ /* 0x000ee20000300800 */
[----:B--2---:R-:W-:-:S02]  /*1710*/  IMAD.MOV.U32 R15, RZ, RZ, R7 ;  /* 0x000000ffff0f7224 */ /* 0x004fc400078e0007 */
[----:B------:R-:W-:Y:S02]  /*1720*/  IMAD.MOV.U32 R7, RZ, RZ, R16 ;  /* 0x000000ffff077224 */ /* 0x000fe400078e0010 */
[----:B------:R-:W2:Y:S02]  /*1730*/  LDL.LU R16, [R1+0xa8] ;  /* 0x0000a80001107983 */ /* 0x000ea40000300800 */
[----:B------:R-:W-:Y:S01]  /*1740*/  @!P0 IMAD.MOV R7, RZ, RZ, -R7 ;  /* 0x000000ffff078224 */ /* 0x000fe200078e0a07 */
[C---:B------:R-:W-:Y:S02]  /*1750*/  ISETP.GT.U32.AND P0, PT, R0.reuse, R4, PT ;  /* 0x000000040000720c */ /* 0x040fe40003f04070 */
[----:B------:R-:W-:Y:S01]  /*1760*/  ISETP.GT.U32.AND P6, PT, R0, R26, PT ;  /* 0x0000001a0000720c */ /* 0x000fe20003fc4070 */
[----:B------:R-:W-:Y:S01]  /*1770*/  IMAD.MOV.U32 R29, RZ, RZ, R3 ;  /* 0x000000ffff1d7224 */ /* 0x000fe200078e0003 */
[----:B------:R-:W-:Y:S01]  /*1780*/  IABS R3, R11 ;  /* 0x0000000b00037213 */ /* 0x000fe20000000000 */
[----:B------:R-:W-:Y:S01]  /*1790*/  @!P5 IMAD.MOV R22, RZ, RZ, -R22 ;  /* 0x000000ffff16d224 */ /* 0x000fe200078e0a16 */
[----:B------:R-:W-:-:S03]  /*17a0*/  ISETP.GE.AND P2, PT, R6, RZ, PT ;  /* 0x000000ff0600720c */ /* 0x000fc60003f46270 */
[----:B------:R-:W-:-:S04]  /*17b0*/  IMAD.HI.U32 R6, R2, R3, RZ ;  /* 0x0000000302067227 */ /* 0x000fc800078e00ff */
[--C-:B------:R-:W-:Y:S02]  /*17c0*/  @!P0 IMAD.IADD R4, R4, 0x1, -R0.reuse ;  /* 0x0000000104048824 */ /* 0x100fe400078e0a00 */
[----:B------:R-:W-:Y:S01]  /*17d0*/  @!P6 IMAD.IADD R26, R26, 0x1, -R0 ;  /* 0x000000011a1ae824 */ /* 0x000fe200078e0a00 */
[----:B------:R0:W-:Y:S01]  /*17e0*/  STL [R1+0xbc], R22 ;  /* 0x0000bc1601007387 */ /* 0x0001e20000100800 */
[----:B------:R-:W-:Y:S01]  /*17f0*/  IMAD.MOV R6, RZ, RZ, -R6 ;  /* 0x000000ffff067224 */ /* 0x000fe200078e0a06 */
[C---:B------:R-:W-:Y:S02]  /*1800*/  ISETP.GT.U32.AND P6, PT, R0.reuse, R27, PT ;  /* 0x0000001b0000720c */ /* 0x040fe40003fc4070 */
[C---:B------:R-:W-:Y:S02]  /*1810*/  ISETP.GT.U32.AND P0, PT, R0.reuse, R4, PT ;  /* 0x000000040000720c */ /* 0x040fe40003f04070 */
[C---:B------:R-:W-:Y:S01]  /*1820*/  ISETP.GT.U32.AND P5, PT, R0.reuse, R26, PT ;  /* 0x0000001a0000720c */ /* 0x040fe20003fa4070 */
[----:B0-----:R-:W4:Y:S01]  /*1830*/  LDL.LU R22, [R1+0x104c] ;  /* 0x00104c0001167983 */ /* 0x001f220000300800 */
[----:B------:R-:W-:-:S03]  /*1840*/  IMAD R3, R0, R6, R3 ;  /* 0x0000000600037224 */ /* 0x000fc600078e0203 */
[----:B------:R0:W-:Y:S01]  /*1850*/  STL [R1+0xb8], R7 ;  /* 0x0000b80701007387 */ /* 0x0001e20000100800 */
[----:B------:R-:W-:Y:S01]  /*1860*/  IABS R6, R12 ;  /* 0x0000000c00067213 */ /* 0x000fe20000000000 */
[----:B------:R-:W-:Y:S02]  /*1870*/  @!P3 IMAD.MOV R25, RZ, RZ, -R25 ;  /* 0x000000ffff19b224 */ /* 0x000fe400078e0a19 */
[----:B0-----:R-:W-:-:S04]  /*1880*/  IMAD.MOV.U32 R7, RZ, RZ, R17 ;  /* 0x000000ffff077224 */ /* 0x001fc800078e0011 */
[----:B------:R-:W-:Y:S01]  /*1890*/  @!P2 IMAD.MOV R7, RZ, RZ, -R7 ;  /* 0x000000ffff07a224 */ /* 0x000fe200078e0a07 */
[----:B------:R-:W-:Y:S01]  /*18a0*/  ISETP.GE.AND P2, PT, R10, RZ, PT ;  /* 0x000000ff0a00720c */ /* 0x000fe20003f46270 */
[----:B------:R-:W-:-:S03]  /*18b0*/  @!P6 IMAD.IADD R27, R27, 0x1, -R0 ;  /* 0x000000011b1be824 */ /* 0x000fc600078e0a00 */
[----:B------:R-:W-:Y:S01]  /*18c0*/  STL [R1+0xb4], R7 ;  /* 0x0000b40701007387 */ /* 0x000fe20000100800 */
[--C-:B------:R-:W-:Y:S01]  /*18d0*/  @!P0 IMAD.IADD R4, R4, 0x1, -R0.reuse ;  /* 0x0000000104048824 */ /* 0x100fe200078e0a00 */
[----:B------:R-:W-:Y:S02]  /*18e0*/  ISETP.GE.AND P6, PT, R11, RZ, PT ;  /* 0x000000ff0b00720c */ /* 0x000fe40003fc6270 */
[----:B------:R3:W-:Y:S01]  /*18f0*/  STL [R1+0xb0], R25 ;  /* 0x0000b01901007387 */ /* 0x0007e20000100800 */
[----:B------:R-:W-:Y:S01]  /*1900*/  @!P5 IMAD.IADD R26, R26, 0x1, -R0 ;  /* 0x000000011a1ad824 */ /* 0x000fe200078e0a00 */
[----:B------:R-:W-:Y:S02]  /*1910*/  ISETP.GE.AND P5, PT, R12, RZ, PT ;  /* 0x000000ff0c00720c */ /* 0x000fe40003fa6270 */
[----:B------:R-:W4:Y:S01]  /*1920*/  LDL.LU R11, [R1+0x28] ;  /* 0x00002800010b7983 */ /* 0x000f220000300800 */
[----:B------:R-:W-:Y:S02]  /*1930*/  IMAD.MOV.U32 R12, RZ, RZ, R4 ;  /* 0x000000ffff0c7224 */ /* 0x000fe400078e0004 */
[----:B---3--:R-:W-:Y:S01]  /*1940*/  IMAD.MOV.U32 R25, RZ, RZ, R8 ;  /* 0x000000ffff197224 */ /* 0x008fe200078e0008 */
[----:B------:R-:W-:Y:S01]  /*1950*/  IABS R8, R18 ;  /* 0x0000001200087213 */ /* 0x000fe20000000000 */
[----:B------:R-:W-:-:S02]  /*1960*/  @!P1 IMAD.MOV R27, RZ, RZ, -R27 ;  /* 0x000000ffff1b9224 */ /* 0x000fc400078e0a1b */
[----:B------:R-:W-:Y:S02]  /*1970*/  @!P4 IMAD.MOV R26, RZ, RZ, -R26 ;  /* 0x000000ffff1ac224 */ /* 0x000fe400078e0a1a */
[----:B------:R-:W-:Y:S01]  /*1980*/  @!P2 IMAD.MOV R12, RZ, RZ, -R12 ;  /* 0x000000ffff0ca224 */ /* 0x000fe200078e0a0c */
[----:B------:R-:W-:Y:S01]  /*1990*/  STL [R1+0xac], R27 ;  /* 0x0000ac1b01007387 */ /* 0x000fe20000100800 */
[----:B------:R-:W-:Y:S01]  /*19a0*/  ISETP.GE.AND P4, PT, R18, RZ, PT ;  /* 0x000000ff1200720c */ /* 0x000fe20003f86270 */
[----:B------:R-:W-:Y:S02]  /*19b0*/  IMAD.MOV.U32 R18, RZ, RZ, R15 ;  /* 0x000000ffff127224 */ /* 0x000fe400078e000f */
[----:B------:R-:W-:Y:S04]  /*19c0*/  STL [R1+0x94], R26 ;  /* 0x0000941a01007387 */ /* 0x000fe80000100800 */
[----:B------:R-:W-:Y:S04]  /*19d0*/  STL [R1+0x9c], R12 ;  /* 0x00009c0c01007387 */ /* 0x000fe80000100800 */
[----:B------:R-:W3:Y:S04]  /*19e0*/  LDL R15, [R1+0x8] ;  /* 0x00000800010f7983 */ /* 0x000ee80000100800 */
[----:B-----5:R0:W-:Y:S01]  /*19f0*/  STL [R1+0x1044], R20 ;  /* 0x0010441401007387 */ /* 0x0201e20000100800 */
[----:B--2---:R-:W-:-:S02]  /*1a00*/  IMAD.MOV.U32 R17, RZ, RZ, R16 ;  /* 0x000000ffff117224 */ /* 0x004fc400078e0010 */
[----:B------:R-:W-:Y:S02]  /*1a10*/  IMAD.MOV.U32 R16, RZ, RZ, R9 ;  /* 0x000000ffff107224 */ /* 0x000fe400078e0009 */
[----:B------:R-:W-:-:S04]  /*1a20*/  IMAD.HI.U32 R9, R2, R6, RZ ;  /* 0x0000000602097227 */ /* 0x000fc800078e00ff */
[----:B------:R-:W-:-:S04]  /*1a30*/  IMAD.MOV R9, RZ, RZ, -R9 ;  /* 0x000000ffff097224 */ /* 0x000fc800078e0a09 */
[----:B------:R-:W-:Y:S02]  /*1a40*/  IMAD R6, R0, R9, R6 ;  /* 0x0000000900067224 */ /* 0x000fe400078e0206 */
[----:B------:R-:W-:-:S04]  /*1a50*/  IMAD.HI.U32 R9, R2, R8, RZ ;  /* 0x0000000802097227 */ /* 0x000fc800078e00ff */
[----:B------:R-:W-:-:S04]  /*1a60*/  IMAD.MOV R9, RZ, RZ, -R9 ;  /* 0x000000ffff097224 */ /* 0x000fc800078e0a09 */
[C---:B------:R-:W-:Y:S01]  /*1a70*/  IMAD R8, R0.reuse, R9, R8 ;  /* 0x0000000900087224 */ /* 0x040fe200078e0208 */
[----:B------:R-:W-:Y:S02]  /*1a80*/  IABS R9, R20 ;  /* 0x0000001400097213 */ /* 0x000fe40000000000 */
[----:B0-----:R-:W2:Y:S01]  /*1a90*/  LDL R20, [R1+0x4] ;  /* 0x0000040001147983 */ /* 0x001ea20000100800 */
[C---:B------:R-:W-:Y:S02]  /*1aa0*/  ISETP.GT.U32.AND P3, PT, R0.reuse, R3, PT ;  /* 0x000000030000720c */ /* 0x040fe40003f64070 */
[----:B------:R-:W-:-:S11]  /*1ab0*/  ISETP.GT.U32.AND P0, PT, R0, R6, PT ;  /* 0x000000060000720c */ /* 0x000fd60003f04070 */
[----:B------:R-:W-:-:S05]  /*1ac0*/  @!P3 IMAD.IADD R3, R3, 0x1, -R0 ;  /* 0x000000010303b824 */ /* 0x000fca00078e0a00 */
[----:B------:R-:W-:Y:S01]  /*1ad0*/  ISETP.GT.U32.AND P3, PT, R0, R3, PT ;  /* 0x000000030000720c */ /* 0x000fe20003f64070 */
[----:B------:R-:W-:Y:S02]  /*1ae0*/  @!P0 IMAD.IADD R6, R6, 0x1, -R0 ;  /* 0x0000000106068824 */ /* 0x000fe400078e0a00 */
[----:B------:R-:W-:-:S03]  /*1af0*/  IMAD.MOV.U32 R27, RZ, RZ, R23 ;  /* 0x000000ffff1b7224 */ /* 0x000fc600078e0017 */
[----:B------:R-:W-:-:S07]  /*1b00*/  ISETP.GT.U32.AND P0, PT, R0, R6, PT ;  /* 0x000000060000720c */ /* 0x000fce0003f04070 */
[----:B------:R-:W-:Y:S01]  /*1b10*/  @!P3 IMAD.IADD R3, R3, 0x1, -R0 ;  /* 0x000000010303b824 */ /* 0x000fe200078e0a00 */
[----:B----4-:R-:W-:-:S03]  /*1b20*/  IABS R12, R11 ;  /* 0x0000000b000c7213 */ /* 0x010fc60000000000 */
[----:B------:R-:W-:Y:S01]  /*1b30*/  IMAD.MOV.U32 R23, RZ, RZ, R3 ;  /* 0x000000ffff177224 */ /* 0x000fe200078e0003 */
[----:B------:R-:W-:Y:S02]  /*1b40*/  IABS R7, R13 ;  /* 0x0000000d00077213 */ /* 0x000fe40000000000 */
[----:B------:R-:W-:Y:S01]  /*1b50*/  ISETP.GE.AND P1, PT, R13, RZ, PT ;  /* 0x000000ff0d00720c */ /* 0x000fe20003f26270 */
[----:B------:R-:W-:-:S04]  /*1b60*/  IMAD.HI.U32 R13, R2, R12, RZ ;  /* 0x0000000c020d7227 */ /* 0x000fc800078e00ff */
[----:B------:R-:W-:Y:S02]  /*1b70*/  @!P6 IMAD.MOV R23, RZ, RZ, -R23 ;  /* 0x000000ffff17e224 */ /* 0x000fe400078e0a17 */
[----:B------:R-:W-:Y:S02]  /*1b80*/  IMAD.MOV R13, RZ, RZ, -R13 ;  /* 0x000000ffff0d7224 */ /* 0x000fe400078e0a0d */
[----:B------:R-:W-:Y:S01]  /*1b90*/  @!P0 IMAD.IADD R6, R6, 0x1, -R0 ;  /* 0x0000000106068824 */ /* 0x000fe200078e0a00 */
[----:B------:R0:W-:Y:S01]  /*1ba0*/  STL [R1+0xa4], R23 ;  /* 0x0000a41701007387 */ /* 0x0001e20000100800 */
[----:B------:R-:W-:-:S04]  /*1bb0*/  IMAD.HI.U32 R10, R2, R7, RZ ;  /* 0x00000007020a7227 */ /* 0x000fc800078e00ff */
[----:B------:R-:W-:Y:S01]  /*1bc0*/  IMAD R12, R0, R13, R12 ;  /* 0x0000000d000c7224 */ /* 0x000fe200078e020c */
[----:B0-----:R-:W4:Y:S01]  /*1bd0*/  LDL.LU R23, [R1+0x1048] ;  /* 0x0010480001177983 */ /* 0x001f220000300800 */
[----:B------:R-:W-:Y:S01]  /*1be0*/  IMAD.MOV R10, RZ, RZ, -R10 ;  /* 0x000000ffff0a7224 */ /* 0x000fe200078e0a0a */
[----:B------:R-:W-:-:S03]  /*1bf0*/  ISETP.GE.AND P0, PT, R19, RZ, PT ;  /* 0x000000ff1300720c */ /* 0x000fc60003f06270 */
[----:B------:R-:W-:Y:S01]  /*1c00*/  IMAD R7, R0, R10, R7 ;  /* 0x0000000a00077224 */ /* 0x000fe200078e0207 */
[----:B------:R-:W-:Y:S02]  /*1c10*/  IABS R10, R19 ;  /* 0x00000013000a7213 */ /* 0x000fe40000000000 */
[----:B------:R-:W5:Y:S01]  /*1c20*/  LDL.LU R19, [R1+0x30] ;  /* 0x0000300001137983 */ /* 0x000f620000300800 */
[----:B--2---:R-:W-:Y:S01]  /*1c30*/  IABS R13, R20 ;  /* 0x00000014000d7213 */ /* 0x004fe20000000000 */
[----:B------:R-:W-:-:S04]  /*1c40*/  IMAD.MOV.U32 R20, RZ, RZ, R6 ;  /* 0x000000ffff147224 */ /* 0x000fc800078e0006 */
[----:B------:R-:W-:-:S05]  /*1c50*/  @!P5 IMAD.MOV R20, RZ, RZ, -R20 ;  /* 0x000000ffff14d224 */ /* 0x000fca00078e0a14 */
[----:B------:R0:W-:Y:S04]  /*1c60*/  STL [R1+0xa0], R20 ;  /* 0x0000a01401007387 */ /* 0x0001e80000100800 */
[----:B0-----:R-:W2:Y:S01]  /*1c70*/  LDL.LU R20, [R1+0x1044] ;  /* 0x0010440001147983 */ /* 0x001ea20000300800 */
[----:B------:R-:W-:-:S13]  /*1c80*/  ISETP.GT.U32.AND P2, PT, R0, R7, PT ;  /* 0x000000070000720c */ /* 0x000fda0003f44070 */
[----:B------:R-:W-:-:S05]  /*1c90*/  @!P2 IMAD.IADD R7, R7, 0x1, -R0 ;  /* 0x000000010707a824 */ /* 0x000fca00078e0a00 */
[C---:B------:R-:W-:Y:S02]  /*1ca0*/  ISETP.GT.U32.AND P2, PT, R0.reuse, R7, PT ;  /* 0x000000070000720c */ /* 0x040fe40003f44070 */
[----:B------:R-:W-:-:S11]  /*1cb0*/  ISETP.GT.U32.AND P6, PT, R0, R8, PT ;  /* 0x000000080000720c */ /* 0x000fd60003fc4070 */
[--C-:B------:R-:W-:Y:S01]  /*1cc0*/  @!P2 IMAD.IADD R7, R7, 0x1, -R0.reuse ;  /* 0x000000010707a824 */ /* 0x100fe200078e0a00 */
[----:B------:R-:W-:Y:S01]  /*1cd0*/  ISETP.GT.U32.AND P2, PT, R0, R12, PT ;  /* 0x0000000c0000720c */ /* 0x000fe20003f44070 */
[----:B------:R-:W-:Y:S01]  /*1ce0*/  @!P6 IMAD.IADD R8, R8, 0x1, -R0 ;  /* 0x000000010808e824 */ /* 0x000fe200078e0a00 */
[----:B------:R-:W-:Y:S01]  /*1cf0*/  IABS R4, R21 ;  /* 0x0000001500047213 */ /* 0x000fe20000000000 */
[----:B------:R-:W-:Y:S02]  /*1d00*/  IMAD.MOV.U32 R26, RZ, RZ, R14 ;  /* 0x000000ffff1a7224 */ /* 0x000fe400078e000e */
[----:B------:R-:W-:Y:S01]  /*1d10*/  IMAD.HI.U32 R3, R2, R9, RZ ;  /* 0x0000000902037227 */ /* 0x000fe200078e00ff */
[----:B------:R-:W-:-:S03]  /*1d20*/  ISETP.GE.AND P3, PT, R11, RZ, PT ;  /* 0x000000ff0b00720c */ /* 0x000fc60003f66270 */
[----:B------:R-:W-:-:S04]  /*1d30*/  IMAD.HI.U32 R14, R2, R4, RZ ;  /* 0x00000004020e7227 */ /* 0x000fc800078e00ff */
[----:B------:R-:W-:Y:S01]  /*1d40*/  @!P2 IMAD.IADD R12, R12, 0x1, -R0 ;  /* 0x000000010c0ca824 */ /* 0x000fe200078e0a00 */
[----:B------:R-:W-:Y:S01]  /*1d50*/  ISETP.GT.U32.AND P2, PT, R0, R8, PT ;  /* 0x000000080000720c */ /* 0x000fe20003f44070 */
[----:B------:R-:W-:-:S04]  /*1d60*/  IMAD.HI.U32 R11, R2, R10, RZ ;  /* 0x0000000a020b7227 */ /* 0x000fc800078e00ff */
[----:B------:R-:W-:Y:S02]  /*1d70*/  IMAD.MOV R3, RZ, RZ, -R3 ;  /* 0x000000ffff037224 */ /* 0x000fe400078e0a03 */
[----:B------:R-:W-:Y:S02]  /*1d80*/  IMAD.MOV R14, RZ, RZ, -R14 ;  /* 0x000000ffff0e7224 */ /* 0x000fe400078e0a0e */
[----:B------:R-:W-:Y:S02]  /*1d90*/  IMAD.MOV R11, RZ, RZ, -R11 ;  /* 0x000000ffff0b7224 */ /* 0x000fe400078e0a0b */
[C---:B------:R-:W-:Y:S02]  /*1da0*/  IMAD R3, R0.reuse, R3, R9 ;  /* 0x0000000300037224 */ /* 0x040fe400078e0209 */
[C---:B------:R-:W-:Y:S02]  /*1db0*/  IMAD R14, R0.reuse, R14, R4 ;  /* 0x0000000e000e7224 */ /* 0x040fe400078e0204 */
[C---:B------:R-:W-:Y:S01]  /*1dc0*/  IMAD R10, R0.reuse, R11, R10 ;  /* 0x0000000b000a7224 */ /* 0x040fe200078e020a */
[----:B----4-:R-:W-:Y:S01]  /*1dd0*/  IABS R11, R23 ;  /* 0x00000017000b7213 */ /* 0x010fe20000000000 */
[----:B------:R-:W-:Y:S01]  /*1de0*/  @!P1 IMAD.MOV R7, RZ, RZ, -R7 ;  /* 0x000000ffff079224 */ /* 0x000fe200078e0a07 */
[----:B------:R-:W-:Y:S01]  /*1df0*/  ISETP.GT.U32.AND P1, PT, R0, R3, PT ;  /* 0x000000030000720c */ /* 0x000fe20003f24070 */
[----:B------:R-:W-:Y:S01]  /*1e00*/  @!P2 IMAD.IADD R8, R8, 0x1, -R0 ;  /* 0x000000010808a824 */ /* 0x000fe200078e0a00 */
[----:B------:R-:W-:Y:S01]  /*1e10*/  ISETP.GT.U32.AND P2, PT, R0, R14, PT ;  /* 0x0000000e0000720c */ /* 0x000fe20003f44070 */
[----:B------:R-:W-:-:S04]  /*1e20*/  IMAD.HI.U32 R6, R2, R11, RZ ;  /* 0x0000000b02067227 */ /* 0x000fc800078e00ff */
[----:B------:R-:W-:Y:S01]  /*1e30*/  IMAD.MOV R6, RZ, RZ, -R6 ;  /* 0x000000ffff067224 */ /* 0x000fe200078e0a06 */
[----:B------:R-:W-:Y:S03]  /*1e40*/  STL [R1+0x98], R7 ;  /* 0x0000980701007387 */ /* 0x000fe60000100800 */
[----:B------:R-:W-:Y:S02]  /*1e50*/  IMAD R6, R0, R6, R11 ;  /* 0x0000000600067224 */ /* 0x000fe400078e020b */
[--C-:B------:R-:W-:Y:S01]  /*1e60*/  @!P1 IMAD.IADD R3, R3, 0x1, -R0.reuse ;  /* 0x0000000103039824 */ /* 0x100fe200078e0a00 */
[----:B------:R-:W4:Y:S01]  /*1e70*/  LDL R11, [R1+0xc] ;  /* 0x00000c00010b7983 */ /* 0x000f220000100800 */
[----:B------:R-:W-:Y:S01]  /*1e80*/  @!P2 IMAD.IADD R14, R14, 0x1, -R0 ;  /* 0x000000010e0ea824 */ /* 0x000fe200078e0a00 */
[----:B------:R-:W-:Y:S02]  /*1e90*/  ISETP.GE.AND P2, PT, R21, RZ, PT ;  /* 0x000000ff1500720c */ /* 0x000fe40003f46270 */
[----:B--2---:R-:W-:-:S02]  /*1ea0*/  ISETP.GE.AND P1, PT, R20, RZ, PT ;  /* 0x000000ff1400720c */ /* 0x004fc40003f26270 */
[----:B------:R-:W2:Y:S04]  /*1eb0*/  LDL.LU R20, [R1+0x10] ;  /* 0x0000100001147983 */ /* 0x000ea80000300800 */
[----:B------:R-:W2:Y:S01]  /*1ec0*/  LDL.LU R21, [R1+0x14] ;  /* 0x0000140001157983 */ /* 0x000ea20000300800 */
[----:B------:R-:W-:Y:S02]  /*1ed0*/  ISETP.GT.U32.AND P6, PT, R0, R10, PT ;  /* 0x0000000a0000720c */ /* 0x000fe40003fc4070 */
[----:B------:R-:W-:Y:S02]  /*1ee0*/  IABS R4, R22 ;  /* 0x0000001600047213 */ /* 0x000fe40000000000 */
[----:B---3--:R-:W-:-:S03]  /*1ef0*/  IABS R9, R15 ;  /* 0x0000000f00097213 */ /* 0x008fc60000000000 */
[----:B------:R-:W-:-:S06]  /*1f00*/  IMAD.HI.U32 R15, R2, R4, RZ ;  /* 0x00000004020f7227 */ /* 0x000fcc00078e00ff */
[----:B------:R-:W-:Y:S01]  /*1f10*/  @!P6 IMAD.IADD R10, R10, 0x1, -R0 ;  /* 0x000000010a0ae824 */ /* 0x000fe200078e0a00 */
[----:B------:R-:W-:Y:S01]  /*1f20*/  ISETP.GT.U32.AND P6, PT, R0, R12, PT ;  /* 0x0000000c0000720c */ /* 0x000fe20003fc4070 */
[----:B------:R-:W-:-:S04]  /*1f30*/  IMAD.MOV R15, RZ, RZ, -R15 ;  /* 0x000000ffff0f7224 */ /* 0x000fc800078e0a0f */
[C---:B------:R-:W-:Y:S01]  /*1f40*/  IMAD R4, R0.reuse, R15, R4 ;  /* 0x0000000f00047224 */ /* 0x040fe200078e0204 */
[----:B------:R-:W-:-:S07]  /*1f50*/  ISETP.GT.U32.AND P5, PT, R0, R10, PT ;  /* 0x0000000a0000720c */ /* 0x000fce0003fa4070 */
[----:B------:R-:W-:Y:S01]  /*1f60*/  @!P6 IMAD.IADD R12, R12, 0x1, -R0 ;  /* 0x000000010c0ce824 */ /* 0x000fe200078e0a00 */
[----:B------:R-:W-:Y:S01]  /*1f70*/  ISETP.GT.U32.AND P6, PT, R0, R4, PT ;  /* 0x000000040000720c */ /* 0x000fe20003fc4070 */
[----:B------:R-:W-:Y:S01]  /*1f80*/  @!P4 IMAD.MOV R8, RZ, RZ, -R8 ;  /* 0x000000ffff08c224 */ /* 0x000fe200078e0a08 */
[----:B--2---:R0:W-:Y:S04]  /*1f90*/  STL [R1+0x1040], R21 ;  /* 0x0010401501007387 */ /* 0x0041e80000100800 */
[----:B0-----:R-:W2:Y:S01]  /*1fa0*/  LDL.LU R21, [R1+0x4] ;  /* 0x0000040001157983 */ /* 0x001ea20000300800 */
[----:B------:R-:W-:Y:S01]  /*1fb0*/  @!P5 IMAD.IADD R10, R10, 0x1, -R0 ;  /* 0x000000010a0ad824 */ /* 0x000fe200078e0a00 */
[----:B------:R-:W-:-:S05]  /*1fc0*/  ISETP.GT.U32.AND P5, PT, R0, R6, PT ;  /* 0x000000060000720c */ /* 0x000fca0003fa4070 */
[----:B------:R-:W-:Y:S01]  /*1fd0*/  @!P6 IMAD.IADD R4, R4, 0x1, -R0 ;  /* 0x000000010404e824 */ /* 0x000fe200078e0a00 */
[----:B------:R-:W-:Y:S01]  /*1fe0*/  ISETP.GT.U32.AND P6, PT, R0, R3, PT ;  /* 0x000000030000720c */ /* 0x000fe20003fc4070 */
[----:B------:R0:W-:Y:S01]  /*1ff0*/  STL [R1+0x8c], R8 ;  /* 0x00008c0801007387 */ /* 0x0001e20000100800 */
[----:B------:R-:W-:-:S04]  /*2000*/  IMAD.HI.U32 R15, R2, R9, RZ ;  /* 0x00000009020f7227 */ /* 0x000fc800078e00ff */
[----:B------:R-:W-:Y:S02]  /*2010*/  @!P3 IMAD.MOV R12, RZ, RZ, -R12 ;  /* 0x000000ffff0cb224 */ /* 0x000fe400078e0a0c */
[----:B0-----:R-:W-:Y:S02]  /*2020*/  IMAD.MOV.U32 R8, RZ, RZ, R10 ;  /* 0x000000ffff087224 */ /* 0x001fe400078e000a */
[----:B------:R-:W-:Y:S02]  /*2030*/  IMAD.MOV R15, RZ, RZ, -R15 ;  /* 0x000000ffff0f7224 */ /* 0x000fe400078e0a0f */
[----:B------:R-:W-:Y:S01]  /*2040*/  @!P0 IMAD.MOV R8, RZ, RZ, -R8 ;  /* 0x000000ffff088224 */ /* 0x000fe200078e0a08 */
[----:B------:R0:W-:Y:S01]  /*2050*/  STL [R1+0x84], R12 ;  /* 0x0000840c01007387 */ /* 0x0001e20000100800 */
[----:B------:R-:W-:Y:S02]  /*2060*/  IMAD R9, R0, R15, R9 ;  /* 0x0000000f00097224 */ /* 0x000fe400078e0209 */
[--C-:B------:R-:W-:Y:S01]  /*2070*/  @!P5 IMAD.IADD R6, R6, 0x1, -R0.reuse ;  /* 0x000000010606d824 */ /* 0x100fe200078e0a00 */
[----:B------:R1:W-:Y:S01]  /*2080*/  STL [R1+0x78], R8 ;  /* 0x0000780801007387 */ /* 0x0003e20000100800 */
[----:B------:R-:W-:Y:S01]  /*2090*/  @!P6 IMAD.IADD R3, R3, 0x1, -R0 ;  /* 0x000000010303e824 */ /* 0x000fe200078e0a00 */
[----:B------:R-:W-:-:S02]  /*20a0*/  ISETP.GE.AND P6, PT, R22, RZ, PT ;  /* 0x000000ff1600720c */ /* 0x000fc40003fc6270 */
[----:B0-----:R-:W3:Y:S01]  /*20b0*/  LDL.LU R12, [R1+0xc] ;  /* 0x00000c00010c7983 */ /* 0x001ee20000300800 */
[----:B------:R-:W-:-:S03]  /*20c0*/  ISETP.GT.U32.AND P5, PT, R0, R4, PT ;  /* 0x000000040000720c */ /* 0x000fc60003fa4070 */
[----:B------:R-:W3:Y:S01]  /*20d0*/  LDL.LU R15, [R1+0x1c] ;  /* 0x00001c00010f7983 */ /* 0x000ee20000300800 */
[----:B------:R-:W-:-:S03]  /*20e0*/  ISETP.GT.U32.AND P3, PT, R0, R6, PT ;  /* 0x000000060000720c */ /* 0x000fc60003f64070 */
[----:B------:R-:W3:Y:S06]  /*20f0*/  LDL.LU R22, [R1+0x8] ;  /* 0x0000080001167983 */ /* 0x000eec0000300800 */
[--C-:B------:R-:W-:Y:S01]  /*2100*/  @!P5 IMAD.IADD R4, R4, 0x1, -R0.reuse ;  /* 0x000000010404d824 */ /* 0x100fe200078e0a00 */
[----:B------:R-:W-:Y:S02]  /*2110*/  ISETP.GE.AND P5, PT, R23, RZ, PT ;  /* 0x000000ff1700720c */ /* 0x000fe40003fa6270 */
[----:B------:R-:W5:Y:S01]  /*2120*/  LDL.LU R23, [R1+0x18] ;  /* 0x0000180001177983 */ /* 0x000f620000300800 */
[----:B------:R-:W-:Y:S01]  /*2130*/  @!P3 IMAD.IADD R6, R6, 0x1, -R0 ;  /* 0x000000010606b824 */ /* 0x000fe200078e0a00 */
[----:B------:R-:W-:Y:S01]  /*2140*/  ISETP.GT.U32.AND P4, PT, R0, R14, PT ;  /* 0x0000000e0000720c */ /* 0x000fe20003f84070 */
[----:B------:R-:W-:Y:S01]  /*2150*/  IMAD.HI.U32 R7, R2, R13, RZ ;  /* 0x0000000d02077227 */ /* 0x000fe200078e00ff */
[----:B--2---:R-:W-:-:S02]  /*2160*/  ISETP.GE.AND P3, PT, R21, RZ, PT ;  /* 0x000000ff1500720c */ /* 0x004fc40003f66270 */
[----:B------:R-:W2:Y:S01]  /*2170*/  LDL.LU R21, [R1+0x1040] ;  /* 0x0010400001157983 */ /* 0x000ea20000300800 */
[----:B------:R-:W-:-:S04]  /*2180*/  IMAD.MOV R7, RZ, RZ, -R7 ;  /* 0x000000ffff077224 */ /* 0x000fc800078e0a07 */
[----:B------:R-:W-:Y:S01]  /*2190*/  IMAD R7, R0, R7, R13 ;  /* 0x0000000700077224 */ /* 0x000fe200078e020d */
[----:B----4-:R-:W-:Y:S02]  /*21a0*/  IABS R13, R11 ;  /* 0x0000000b000d7213 */ /* 0x010fe40000000000 */
[----:B------:R-:W-:Y:S01]  /*21b0*/  IABS R11, R20 ;  /* 0x00000014000b7213 */ /* 0x000fe20000000000 */
[----:B------:R-:W-:Y:S01]  /*21c0*/  @!P4 IMAD.IADD R14, R14, 0x1, -R0 ;  /* 0x000000010e0ec824 */ /* 0x000fe200078e0a00 */
[----:B------:R-:W-:-:S03]  /*21d0*/  ISETP.GT.U32.AND P4, PT, R0, R9, PT ;  /* 0x000000090000720c */ /* 0x000fc60003f84070 */
[----:B------:R-:W-:Y:S02]  /*21e0*/  IMAD.MOV.U32 R10, RZ, RZ, R11 ;  /* 0x000000ffff0a7224 */ /* 0x000fe400078e000b */
[----:B------:R-:W-:Y:S01]  /*21f0*/  IMAD.HI.U32 R11, R2, R13, RZ ;  /* 0x0000000d020b7227 */ /* 0x000fe200078e00ff */
[----:B------:R-:W-:-:S03]  /*2200*/  ISETP.GT.U32.AND P0, PT, R0, R7, PT ;  /* 0x000000070000720c */ /* 0x000fc60003f04070 */
[----:B------:R-:W-:-:S04]  /*2210*/  IMAD.MOV R11, RZ, RZ, -R11 ;  /* 0x000000ffff0b7224 */ /* 0x000fc800078e0a0b */
[----:B------:R-:W-:Y:S02]  /*2220*/  IMAD R11, R0, R11, R13 ;  /* 0x0000000b000b7224 */ /* 0x000fe400078e020d */
[----:B-1----:R-:W-:-:S04]  /*2230*/  IMAD.HI.U32 R8, R2, R10, RZ ;  /* 0x0000000a02087227 */ /* 0x002fc800078e00ff */
[----:B------:R-:W-:Y:S01]  /*2240*/  @!P4 IMAD.IADD R9, R9, 0x1, -R0 ;  /* 0x000000010909c824 */ /* 0x000fe200078e0a00 */
[C---:B------:R-:W-:Y:S01]  /*2250*/  ISETP.GT.U32.AND P4, PT, R0.reuse, R11, PT ;  /* 0x0000000b0000720c */ /* 0x040fe20003f84070 */
[----:B------:R-:W-:Y:S02]  /*2260*/  IMAD.MOV R8, RZ, RZ, -R8 ;  /* 0x000000ffff087224 */ /* 0x000fe400078e0a08 */
[----:B------:R-:W-:Y:S02]  /*2270*/  @!P0 IMAD.IADD R7, R7, 0x1, -R0 ;  /* 0x0000000107078824 */ /* 0x000fe400078e0a00 */
[----:B------:R-:W-:Y:S01]  /*2280*/  IMAD R10, R0, R8, R10 ;  /* 0x00000008000a7224 */ /* 0x000fe200078e020a */
[----:B---3--:R-:W-:Y:S01]  /*2290*/  ISETP.GE.AND P0, PT, R22, RZ, PT ;  /* 0x000000ff1600720c */ /* 0x008fe20003f06270 */
[----:B------:R-:W-:Y:S02]  /*22a0*/  IMAD.MOV.U32 R22, RZ, RZ, R3 ;  /* 0x000000ffff167224 */ /* 0x000fe400078e0003 */
[----:B------:R-:W-:Y:S01]  /*22b0*/  @!P5 IMAD.MOV R6, RZ, RZ, -R6 ;  /* 0x000000ffff06d224 */ /* 0x000fe200078e0a06 */
[C---:B------:R-:W-:Y:S01]  /*22c0*/  ISETP.GT.U32.AND P5, PT, R0.reuse, R10, PT ;  /* 0x0000000a0000720c */ /* 0x040fe20003fa4070 */
[----:B------:R-:W-:Y:S01]  /*22d0*/  @!P1 IMAD.MOV R22, RZ, RZ, -R22 ;  /* 0x000000ffff169224 */ /* 0x000fe200078e0a16 */
[----:B------:R-:W-:Y:S01]  /*22e0*/  ISETP.GT.U32.AND P1, PT, R0, R7, PT ;  /* 0x000000070000720c */ /* 0x000fe20003f24070 */
[----:B------:R-:W-:-:S02]  /*22f0*/  @!P4 IMAD.IADD R11, R11, 0x1, -R0 ;  /* 0x000000010b0bc824 */ /* 0x000fc400078e0a00 */
[----:B------:R-:W-:Y:S01]  /*2300*/  @!P2 IMAD.MOV R14, RZ, RZ, -R14 ;  /* 0x000000ffff0ea224 */ /* 0x000fe200078e0a0e */
[C---:B------:R-:W-:Y:S02]  /*2310*/  ISETP.GT.U32.AND P2, PT, R0.reuse, R9, PT ;  /* 0x000000090000720c */ /* 0x040fe40003f44070 */
[----:B------:R-:W-:Y:S01]  /*2320*/  ISETP.GT.U32.AND P4, PT, R0, R11, PT ;  /* 0x0000000b0000720c */ /* 0x000fe20003f84070 */
[----:B------:R-:W-:Y:S01]  /*2330*/  @!P6 IMAD.MOV R4, RZ, RZ, -R4 ;  /* 0x000000ffff04e224 */ /* 0x000fe200078e0a04 */
[----:B-----5:R-:W-:Y:S01]  /*2340*/  IABS R8, R23 ;  /* 0x0000001700087213 */ /* 0x020fe20000000000 */
[----:B------:R0:W-:Y:S01]  /*2350*/  STL [R1+0x74], R22 ;  /* 0x0000741601007387 */ /* 0x0001e20000100800 */
[----:B------:R-:W-:Y:S01]  /*2360*/  ISETP.GE.AND P6, PT, R12, RZ, PT ;  /* 0x000000ff0c00720c */ /* 0x000fe20003fc6270 */
[--C-:B------:R-:W-:Y:S02]  /*2370*/  @!P5 IMAD.IADD R10, R10, 0x1, -R0.reuse ;  /* 0x000000010a0ad824 */ /* 0x100fe400078e0a00 */
[----:B------:R-:W-:Y:S01]  /*2380*/  @!P1 IMAD.IADD R7, R7, 0x1, -R0 ;  /* 0x0000000107079824 */ /* 0x000fe200078e0a00 */
[----:B------:R1:W-:Y:S01]  /*2390*/  STL [R1+0x6c], R14 ;  /* 0x00006c0e01007387 */ /* 0x0003e20000100800 */
[----:B------:R-:W-:-:S02]  /*23a0*/  ISETP.GE.AND P1, PT, R20, RZ, PT ;  /* 0x000000ff1400720c */ /* 0x000fc40003f26270 */
[----:B------:R-:W-:Y:S01]  /*23b0*/  @!P3 IMAD.MOV R7, RZ, RZ, -R7 ;  /* 0x000000ffff07b224 */ /* 0x000fe200078e0a07 */
[----:B------:R-:W-:Y:S01]  /*23c0*/  STL [R1+0x64], R4 ;  /* 0x0000640401007387 */ /* 0x000fe20000100800 */
[--C-:B------:R-:W-:Y:S01]  /*23d0*/  @!P2 IMAD.IADD R9, R9, 0x1, -R0.reuse ;  /* 0x000000010909a824 */ /* 0x100fe200078e0a00 */
[----:B------:R-:W-:Y:S02]  /*23e0*/  ISETP.GT.U32.AND P3, PT, R0, R10, PT ;  /* 0x0000000a0000720c */ /* 0x000fe40003f64070 */
[----:B------:R3:W-:Y:S01]  /*23f0*/  STL [R1+0x60], R6 ;  /* 0x0000600601007387 */ /* 0x0007e20000100800 */
[----:B------:R-:W-:-:S03]  /*2400*/  @!P4 IMAD.IADD R11, R11, 0x1, -R0 ;  /* 0x000000010b0bc824 */ /* 0x000fc600078e0a00 */
[----:B0-----:R-:W4:Y:S01]  /*2410*/  LDL.LU R22, [R1+0x20] ;  /* 0x0000200001167983 */ /* 0x001f220000300800 */
[----:B-1----:R-:W-:-:S03]  /*2420*/  IMAD.MOV.U32 R14, RZ, RZ, R11 ;  /* 0x000000ffff0e7224 */ /* 0x002fc600078e000b */
[----:B------:R-:W5:Y:S01]  /*2430*/  LDL.LU R20, [R1+0x2c] ;  /* 0x00002c0001147983 */ /* 0x000f620000300800 */
[----:B---3--:R-:W-:-:S04]  /*2440*/  IMAD.HI.U32 R6, R2, R8, RZ ;  /* 0x0000000802067227 */ /* 0x008fc800078e00ff */
[----:B------:R-:W-:Y:S02]  /*2450*/  IMAD.MOV R13, RZ, RZ, -R6 ;  /* 0x000000ffff0d7224 */ /* 0x000fe400078e0a06 */
[----:B------:R-:W-:Y:S02]  /*2460*/  @!P0 IMAD.MOV R9, RZ, RZ, -R9 ;  /* 0x000000ffff098224 */ /* 0x000fe400078e0a09 */
[----:B------:R-:W-:Y:S01]  /*2470*/  @!P6 IMAD.MOV R14, RZ, RZ, -R14 ;  /* 0x000000ffff0ee224 */ /* 0x000fe200078e0a0e */
[----:B------:R-:W-:Y:S01]  /*2480*/  ISETP.GE.AND P5, PT, R23, RZ, PT ;  /* 0x000000ff1700720c */ /* 0x000fe20003fa6270 */
[----:B------:R-:W-:Y:S01]  /*2490*/  @!P3 IMAD.IADD R10, R10, 0x1, -R0 ;  /* 0x000000010a0ab824 */ /* 0x000fe200078e0a00 */
[----:B--2---:R-:W-:Y:S02]  /*24a0*/  IABS R3, R21 ;  /* 0x0000001500037213 */ /* 0x004fe40000000000 */
[----:B------:R-:W-:-:S03]  /*24b0*/  ISETP.GE.AND P2, PT, R21, RZ, PT ;  /* 0x000000ff1500720c */ /* 0x000fc60003f46270 */
[----:B------:R-:W-:Y:S01]  /*24c0*/  IMAD.MOV.U32 R4, RZ, RZ, R3 ;  /* 0x000000ffff047224 */ /* 0x000fe200078e0003 */
[----:B------:R-:W-:Y:S01]  /*24d0*/  IABS R3, R15 ;  /* 0x0000000f00037213 */ /* 0x000fe20000000000 */
[----:B------:R-:W-:Y:S02]  /*24e0*/  IMAD.MOV.U32 R21, RZ, RZ, R19 ;  /* 0x000000ffff157224 */ /* 0x000fe400078e0013 */
[----:B------:R-:W2:Y:S02]  /*24f0*/  LDL R19, [R1+0x24] ;  /* 0x0000240001137983 */ /* 0x000ea40000100800 */
[----:B------:R-:W-:-:S04]  /*2500*/  IMAD.HI.U32 R6, R2, R3, RZ ;  /* 0x0000000302067227 */ /* 0x000fc800078e00ff */
[----:B------:R-:W-:Y:S01]  /*2510*/  IMAD.MOV R6, RZ, RZ, -R6 ;  /* 0x000000ffff067224 */ /* 0x000fe200078e0a06 */
[----:B------:R0:W-:Y:S01]  /*2520*/  STL [R1+0x58], R7 ;  /* 0x0000580701007387 */ /* 0x0001e20000100800 */
[----:B------:R-:W-:Y:S02]  /*2530*/  ISETP.GE.AND P3, PT, R21, RZ, PT ;  /* 0x000000ff1500720c */ /* 0x000fe40003f66270 */
[----:B------:R-:W-:Y:S01]  /*2540*/  IMAD R3, R0, R6, R3 ;  /* 0x0000000600037224 */ /* 0x000fe200078e0203 */
[----:B------:R5:W-:Y:S01]  /*2550*/  STL [R1+0x54], R9 ;  /* 0x0000540901007387 */ /* 0x000be20000100800 */
[----:B------:R-:W-:Y:S01]  /*2560*/  IABS R6, R21 ;  /* 0x0000001500067213 */ /* 0x000fe20000000000 */
[----:B------:R-:W-:Y:S02]  /*2570*/  IMAD.MOV.U32 R21, RZ, RZ, R18 ;  /* 0x000000ffff157224 */ /* 0x000fe400078e0012 */
[----:B------:R1:W-:Y:S04]  /*2580*/  STL [R1+0x50], R14 ;  /* 0x0000500e01007387 */ /* 0x0003e80000100800 */
[----:B------:R-:W3:Y:S04]  /*2590*/  LDL.LU R23, [R1+0x68] ;  /* 0x0000680001177983 */ /* 0x000ee80000300800 */
[----:B------:R-:W3:Y:S01]  /*25a0*/  LDL R18, [R1+0x5c] ;  /* 0x00005c0001127983 */ /* 0x000ee20000100800 */
[----:B------:R-:W-:-:S04]  /*25b0*/  IMAD.HI.U32 R12, R2, R4, RZ ;  /* 0x00000004020c7227 */ /* 0x000fc800078e00ff */
[----:B------:R-:W-:-:S04]  /*25c0*/  IMAD.MOV R12, RZ, RZ, -R12 ;  /* 0x000000ffff0c7224 */ /* 0x000fc800078e0a0c */
[C---:B0-----:R-:W-:Y:S02]  /*25d0*/  IMAD R7, R0.reuse, R12, R4 ;  /* 0x0000000c00077224 */ /* 0x041fe400078e0204 */
[----:B------:R-:W-:-:S03]  /*25e0*/  IMAD R8, R0, R13, R8 ;  /* 0x0000000d00087224 */ /* 0x000fc600078e0208 */
[C---:B------:R-:W-:Y:S02]  /*25f0*/  ISETP.GT.U32.AND P4, PT, R0.reuse, R7, PT ;  /* 0x000000070000720c */ /* 0x040fe40003f84070 */
[----:B------:R-:W-:-:S11]  /*2600*/  ISETP.GT.U32.AND P6, PT, R0, R8, PT ;  /* 0x000000080000720c */ /* 0x000fd60003fc4070 */
[--C-:B------:R-:W-:Y:S02]  /*2610*/  @!P4 IMAD.IADD R7, R7, 0x1, -R0.reuse ;  /* 0x000000010707c824 */ /* 0x100fe400078e0a00 */
[----:B------:R-:W-:-:S03]  /*2620*/  @!P6 IMAD.IADD R8, R8, 0x1, -R0 ;  /* 0x000000010808e824 */ /* 0x000fc600078e0a00 */
[C---:B------:R-:W-:Y:S02]  /*2630*/  ISETP.GT.U32.AND P4, PT, R0.reuse, R7, PT ;  /* 0x000000070000720c */ /* 0x040fe40003f84070 */
[----:B------:R-:W-:Y:S02]  /*2640*/  ISETP.GT.U32.AND P6, PT, R0, R8, PT ;  /* 0x000000080000720c */ /* 0x000fe40003fc4070 */
[----:B----4-:R-:W-:Y:S02]  /*2650*/  IABS R4, R22 ;  /* 0x0000001600047213 */ /* 0x010fe40000000000 */
[----:B------:R-:W-:Y:S01]  /*2660*/  ISETP.GE.AND P0, PT, R15, RZ, PT ;  /* 0x000000ff0f00720c */ /* 0x000fe20003f06270 */
[----:B------:R-:W-:Y:S01]  /*2670*/  IMAD.HI.U32 R15, R2, R6, RZ ;  /* 0x00000006020f7227 */ /* 0x000fe200078e00ff */
[----:B-----5:R-:W-:-:S03]  /*2680*/  IABS R9, R20 ;  /* 0x0000001400097213 */ /* 0x020fc60000000000 */
[----:B------:R-:W-:-:S04]  /*2690*/  IMAD.HI.U32 R12, R2, R4, RZ ;  /* 0x00000004020c7227 */ /* 0x000fc800078e00ff */
[----:B------:R-:W-:Y:S02]  /*26a0*/  IMAD.MOV R15, RZ, RZ, -R15 ;  /* 0x000000ffff0f7224 */ /* 0x000fe400078e0a0f */
[----:B------:R-:W-:Y:S02]  /*26b0*/  @!P4 IMAD.IADD R7, R7, 0x1, -R0 ;  /* 0x000000010707c824 */ /* 0x000fe400078e0a00 */
[----:B------:R-:W-:Y:S02]  /*26c0*/  IMAD.MOV R12, RZ, RZ, -R12 ;  /* 0x000000ffff0c7224 */ /* 0x000fe400078e0a0c */
[----:B------:R-:W-:Y:S02]  /*26d0*/  IMAD R6, R0, R15, R6 ;  /* 0x0000000f00067224 */ /* 0x000fe400078e0206 */
[----:B------:R-:W-:Y:S02]  /*26e0*/  @!P6 IMAD.IADD R8, R8, 0x1, -R0 ;  /* 0x000000010808e824 */ /* 0x000fe400078e0a00 */
[----:B------:R-:W-:-:S02]  /*26f0*/  IMAD.MOV.U32 R15, RZ, RZ, R7 ;  /* 0x000000ffff0f7224 */ /* 0x000fc400078e0007 */
[----:B------:R-:W-:-:S04]  /*2700*/  IMAD.HI.U32 R11, R2, R9, RZ ;  /* 0x00000009020b7227 */ /* 0x000fc800078e00ff */
[----:B------:R-:W-:Y:S02]  /*2710*/  IMAD R4, R0, R12, R4 ;  /* 0x0000000c00047224 */ /* 0x000fe400078e0204 */
[----:B------:R-:W-:Y:S02]  /*2720*/  @!P2 IMAD.MOV R15, RZ, RZ, -R15 ;  /* 0x000000ffff0fa224 */ /* 0x000fe400078e0a0f */
[----:B------:R-:W-:Y:S01]  /*2730*/  IMAD.MOV R11, RZ, RZ, -R11 ;  /* 0x000000ffff0b7224 */ /* 0x000fe200078e0a0b */
[----:B------:R-:W-:Y:S02]  /*2740*/  ISETP.GE.AND P4, PT, R22, RZ, PT ;  /* 0x000000ff1600720c */ /* 0x000fe40003f86270 */
[----:B--2---:R-:W-:Y:S02]  /*2750*/  IABS R13, R19 ;  /* 0x00000013000d7213 */ /* 0x004fe40000000000 */
[----:B------:R-:W2:Y:S04]  /*2760*/  LDL R19, [R1+0x4c] ;  /* 0x00004c0001137983 */ /* 0x000ea80000100800 */
[----:B------:R0:W-:Y:S01]  /*2770*/  STL [R1+0x103c], R20 ;  /* 0x00103c1401007387 */ /* 0x0001e20000100800 */
[----:B-1----:R-:W-:-:S04]  /*2780*/  IMAD.HI.U32 R14, R2, R13, RZ ;  /* 0x0000000d020e7227 */ /* 0x002fc800078e00ff */
[----:B0-----:R-:W-:-:S04]  /*2790*/  IMAD.MOV.U32 R20, RZ, RZ, R10 ;  /* 0x000000ffff147224 */ /* 0x001fc800078e000a */
[----:B------:R-:W-:Y:S02]  /*27a0*/  @!P1 IMAD.MOV R20, RZ, RZ, -R20 ;  /* 0x000000ffff149224 */ /* 0x000fe400078e0a14 */
[----:B------:R-:W-:Y:S01]  /*27b0*/  IMAD.MOV R10, RZ, RZ, -R14 ;  /* 0x000000ffff0a7224 */ /* 0x000fe200078e0a0e */
[----:B---3--:R-:W-:Y:S02]  /*27c0*/  IABS R12, R18 ;  /* 0x00000012000c7213 */ /* 0x008fe40000000000 */
[----:B------:R0:W-:Y:S01]  /*27d0*/  STL [R1+0x48], R20 ;  /* 0x0000481401007387 */ /* 0x0001e20000100800 */
[----:B------:R-:W-:Y:S01]  /*27e0*/  IABS R14, R23 ;  /* 0x00000017000e7213 */ /* 0x000fe20000000000 */
[----:B------:R-:W-:Y:S02]  /*27f0*/  IMAD.MOV.U32 R18, RZ, RZ, R17 ;  /* 0x000000ffff127224 */ /* 0x000fe400078e0011 */
[----:B------:R1:W-:Y:S01]  /*2800*/  STL [R1+0x1038], R23 ;  /* 0x0010381701007387 */ /* 0x0003e20000100800 */
[----:B------:R-:W-:-:S02]  /*2810*/  IMAD R13, R0, R10, R13 ;  /* 0x0000000a000d7224 */ /* 0x000fc400078e020d */
[----:B0-----:R-:W-:Y:S01]  /*2820*/  IMAD.MOV.U32 R20, RZ, RZ, R8 ;  /* 0x000000ffff147224 */ /* 0x001fe200078e0008 */
[----:B-1----:R-:W3:Y:S03]  /*2830*/  LDL.LU R23, [R1+0x24] ;  /* 0x0000240001177983 */ /* 0x002ee60000300800 */
[----:B------:R-:W-:Y:S01]  /*2840*/  @!P5 IMAD.MOV R20, RZ, RZ, -R20 ;  /* 0x000000ffff14d224 */ /* 0x000fe200078e0a14 */
[----:B------:R-:W4:Y:S01]  /*2850*/  LDL.LU R17, [R1+0x70] ;  /* 0x0000700001117983 */ /* 0x000f220000300800 */
[C---:B------:R-:W-:Y:S01]  /*2860*/  IMAD R10, R0.reuse, R11, R9 ;  /* 0x0000000b000a7224 */ /* 0x040fe200078e0209 */
[----:B------:R-:W-:Y:S02]  /*2870*/  IABS R11, R21 ;  /* 0x00000015000b7213 */ /* 0x000fe40000000000 */
[----:B------:R-:W-:Y:S04]  /*2880*/  STL [R1+0x40], R15 ;  /* 0x0000400f01007387 */ /* 0x000fe80000100800 */
[----:B------:R-:W5:Y:S04]  /*2890*/  LDL.LU R22, [R1+0x7c] ;  /* 0x00007c0001167983 */ /* 0x000f680000300800 */
[----:B------:R-:W5:Y:S04]  /*28a0*/  LDL.LU R21, [R1+0x80] ;  /* 0x0000800001157983 */ /* 0x000f680000300800 */
[----:B------:R0:W-:Y:S04]  /*28b0*/  STL [R1+0x3c], R20 ;  /* 0x00003c1401007387 */ /* 0x0001e80000100800 */
[----:B0-----:R-:W5:Y:S01]  /*28c0*/  LDL.LU R20, [R1+0x103c] ;  /* 0x00103c0001147983 */ /* 0x001f620000300800 */
[----:B------:R-:W-:-:S02]  /*28d0*/  ISETP.GT.U32.AND P1, PT, R0, R3, PT ;  /* 0x000000030000720c */ /* 0x000fc40003f24070 */
[----:B------:R-:W-:-:S11]  /*28e0*/  ISETP.GT.U32.AND P6, PT, R0, R6, PT ;  /* 0x000000060000720c */ /* 0x000fd60003fc4070 */
[--C-:B------:R-:W-:Y:S01]  /*28f0*/  @!P1 IMAD.IADD R3, R3, 0x1, -R0.reuse ;  /* 0x0000000103039824 */ /* 0x100fe200078e0a00 */
[----:B------:R-:W-:Y:S01]  /*2900*/  ISETP.GT.U32.AND P1, PT, R0, R4, PT ;  /* 0x000000040000720c */ /* 0x000fe20003f24070 */
[----:B------:R-:W-:-:S03]  /*2910*/  @!P6 IMAD.IADD R6, R6, 0x1, -R0 ;  /* 0x000000010606e824 */ /* 0x000fc600078e0a00 */
[C---:B------:R-:W-:Y:S02]  /*2920*/  ISETP.GT.U32.AND P6, PT, R0.reuse, R3, PT ;  /* 0x000000030000720c */ /* 0x040fe40003fc4070 */
[----:B------:R-:W-:-:S07]  /*2930*/  ISETP.GT.U32.AND P2, PT, R0, R6, PT ;  /* 0x000000060000720c */ /* 0x000fce0003f44070 */
[----:B------:R-:W-:Y:S01]  /*2940*/  @!P1 IMAD.IADD R4, R4, 0x1, -R0 ;  /* 0x0000000104049824 */ /* 0x000fe200078e0a00 */
[----:B------:R-:W-:-:S03]  /*2950*/  ISETP.GT.U32.AND P5, PT, R0, R13, PT ;  /* 0x0000000d0000720c */ /* 0x000fc60003fa4070 */
[--C-:B------:R-:W-:Y:S01]  /*2960*/  @!P6 IMAD.IADD R3, R3, 0x1, -R0.reuse ;  /* 0x000000010303e824 */ /* 0x100fe200078e0a00 */
[----:B------:R-:W-:Y:S01]  /*2970*/  ISETP.GT.U32.AND P1, PT, R0, R4, PT ;  /* 0x000000040000720c */ /* 0x000fe20003f24070 */
[----:B------:R-:W-:-:S08]  /*2980*/  @!P2 IMAD.IADD R6, R6, 0x1, -R0 ;  /* 0x000000010606a824 */ /* 0x000fd000078e0a00 */
[----:B------:R-:W-:-:S04]  /*2990*/  @!P5 IMAD.IADD R13, R13, 0x1, -R0 ;  /* 0x000000010d0dd824 */ /* 0x000fc800078e0a00 */
[----:B------:R-:W-:Y:S01]  /*29a0*/  @!P1 IMAD.IADD R4, R4, 0x1, -R0 ;  /* 0x0000000104049824 */ /* 0x000fe200078e0a00 */
[----:B--2---:R-:W-:Y:S01]  /*29b0*/  IABS R9, R19 ;  /* 0x0000001300097213 */ /* 0x004fe20000000000 */
[----:B------:R-:W-:Y:S02]  /*29c0*/  IMAD.MOV.U32 R19, RZ, RZ, R26 ;  /* 0x000000ffff137224 */ /* 0x000fe400078e001a */
[----:B------:R-:W-:Y:S02]  /*29d0*/  IMAD.MOV.U32 R26, RZ, RZ, R16 ;  /* 0x000000ffff1a7224 */ /* 0x000fe400078e0010 */
[----:B------:R-:W-:-:S04]  /*29e0*/  IMAD.HI.U32 R16, R2, R11, RZ ;  /* 0x0000000b02107227 */ /* 0x000fc800078e00ff */
[----:B------:R-:W-:-:S04]  /*29f0*/  IMAD.HI.U32 R15, R2, R9, RZ ;  /* 0x00000009020f7227 */ /* 0x000fc800078e00ff */
[----:B------:R-:W-:Y:S02]  /*2a00*/  IMAD.MOV R16, RZ, RZ, -R16 ;  /* 0x000000ffff107224 */ /* 0x000fe400078e0a10 */
[----:B------:R-:W-:Y:S02]  /*2a10*/  IMAD.MOV R15, RZ, RZ, -R15 ;  /* 0x000000ffff0f7224 */ /* 0x000fe400078e0a0f */
[C---:B------:R-:W-:Y:S02]  /*2a20*/  IMAD R11, R0.reuse, R16, R11 ;  /* 0x00000010000b7224 */ /* 0x040fe400078e020b */
[----:B------:R-:W-:Y:S02]  /*2a30*/  IMAD.MOV.U32 R16, RZ, RZ, R3 ;  /* 0x000000ffff107224 */ /* 0x000fe400078e0003 */
[----:B------:R-:W-:Y:S02]  /*2a40*/  IMAD R9, R0, R15, R9 ;  /* 0x0000000f00097224 */ /* 0x000fe400078e0209 */
[----:B------:R-:W-:Y:S01]  /*2a50*/  @!P0 IMAD.MOV R16, RZ, RZ, -R16 ;  /* 0x000000ffff108224 */ /* 0x000fe200078e0a10 */
[----:B---3--:R-:W-:Y:S01]  /*2a60*/  ISETP.GE.AND P2, PT, R23, RZ, PT ;  /* 0x000000ff1700720c */ /* 0x008fe20003f46270 */
[----:B------:R-:W-:Y:S01]  /*2a70*/  IMAD.MOV.U32 R23, RZ, RZ, R6 ;  /* 0x000000ffff177224 */ /* 0x000fe200078e0006 */
[----:B----4-:R-:W-:-:S03]  /*2a80*/  IABS R15, R17 ;  /* 0x00000011000f7213 */ /* 0x010fc60000000000 */
[----:B------:R-:W-:Y:S02]  /*2a90*/  @!P3 IMAD.MOV R23, RZ, RZ, -R23 ;  /* 0x000000ffff17b224 */ /* 0x000fe400078e0a17 */
[----:B------:R-:W-:Y:S02]  /*2aa0*/  IMAD.MOV.U32 R3, RZ, RZ, R15 ;  /* 0x000000ffff037224 */ /* 0x000fe400078e000f */
[----:B------:R-:W2:Y:S04]  /*2ab0*/  LDL.LU R15, [R1+0x4c] ;  /* 0x00004c00010f7983 */ /* 0x000ea80000300800 */
[----:B------:R0:W-:Y:S04]  /*2ac0*/  STL [R1+0x38], R16 ;  /* 0x0000381001007387 */ /* 0x0001e80000100800 */
[----:B0-----:R-:W3:Y:S01]  /*2ad0*/  LDL.LU R16, [R1+0x5c] ;  /* 0x00005c0001107983 */ /* 0x001ee20000300800 */
[----:B-----5:R-:W-:-:S03]  /*2ae0*/  ISETP.GE.AND P5, PT, R20, RZ, PT ;  /* 0x000000ff1400720c */ /* 0x020fc60003fa6270 */
[----:B------:R-:W4:Y:S04]  /*2af0*/  LDL.LU R20, [R1+0x88] ;  /* 0x0000880001147983 */ /* 0x000f280000300800 */
[----:B------:R0:W-:Y:S02]  /*2b00*/  STL [R1+0x34], R23 ;  /* 0x0000341701007387 */ /* 0x0001e40000100800 */
[----:B0-----:R-:W-:Y:S02]  /*2b10*/  IMAD.MOV.U32 R23, RZ, RZ, R4 ;  /* 0x000000ffff177224 */ /* 0x001fe400078e0004 */
[----:B------:R-:W5:Y:S02]  /*2b20*/  LDL.LU R4, [R1+0x44] ;  /* 0x0000440001047983 */ /* 0x000f640000300800 */
[----:B------:R-:W-:-:S05]  /*2b30*/  @!P4 IMAD.MOV R23, RZ, RZ, -R23 ;  /* 0x000000ffff17c224 */ /* 0x000fca00078e0a17 */
[----:B------:R0:W-:Y:S04]  /*2b40*/  STL [R1+0x30], R23 ;  /* 0x0000301701007387 */ /* 0x0001e80000100800 */
[----:B0-----:R-:W4:Y:S01]  /*2b50*/  LDL.LU R23, [R1+0x1038] ;  /* 0x0010380001177983 */ /* 0x001f220000300800 */
[C---:B------:R-:W-:Y:S02]  /*2b60*/  ISETP.GT.U32.AND P6, PT, R0.reuse, R10, PT ;  /* 0x0000000a0000720c */ /* 0x040fe40003fc4070 */
[----:B------:R-:W-:-:S11]  /*2b70*/  ISETP.GT.U32.AND P1, PT, R0, R11, PT ;  /* 0x0000000b0000720c */ /* 0x000fd60003f24070 */
[----:B------:R-:W-:Y:S01]  /*2b80*/  @!P6 IMAD.IADD R10, R10, 0x1, -R0 ;  /* 0x000000010a0ae824 */ /* 0x000fe200078e0a00 */
[----:B------:R-:W-:Y:S01]  /*2b90*/  ISETP.GT.U32.AND P6, PT, R0, R9, PT ;  /* 0x000000090000720c */ /* 0x000fe20003fc4070 */
[----:B------:R-:W-:Y:S02]  /*2ba0*/  IMAD.MOV.U32 R7, RZ, RZ, R14 ;  /* 0x000000ffff077224 */ /* 0x000fe400078e000e */
[----:B------:R-:W-:-:S04]  /*2bb0*/  IMAD.HI.U32 R8, R2, R12, RZ ;  /* 0x0000000c02087227 */ /* 0x000fc800078e00ff */
[----:B------:R-:W-:Y:S01]  /*2bc0*/  @!P1 IMAD.IADD R11, R11, 0x1, -R0 ;  /* 0x000000010b0b9824 */ /* 0x000fe200078e0a00 */
[----:B------:R-:W-:Y:S01]  /*2bd0*/  ISETP.GT.U32.AND P1, PT, R0, R13, PT ;  /* 0x0000000d0000720c */ /* 0x000fe20003f24070 */
[----:B------:R-:W-:-:S04]  /*2be0*/  IMAD.HI.U32 R14, R2, R7, RZ ;  /* 0x00000007020e7227 */ /* 0x000fc800078e00ff */
[----:B------:R-:W-:Y:S02]  /*2bf0*/  @!P6 IMAD.IADD R9, R9, 0x1, -R0 ;  /* 0x000000010909e824 */ /* 0x000fe400078e0a00 */
[----:B------:R-:W-:Y:S02]  /*2c00*/  IMAD.MOV R8, RZ, RZ, -R8 ;  /* 0x000000ffff087224 */ /* 0x000fe400078e0a08 */
[----:B------:R-:W-:Y:S01]  /*2c10*/  IMAD.MOV R14, RZ, RZ, -R14 ;  /* 0x000000ffff0e7224 */ /* 0x000fe200078e0a0e */
[----:B------:R-:W-:Y:S01]  /*2c20*/  ISETP.GT.U32.AND P6, PT, R0, R9, PT ;  /* 0x000000090000720c */ /* 0x000fe20003fc4070 */
[----:B------:R-:W-:Y:S01]  /*2c30*/  IMAD.HI.U32 R6, R2, R3, RZ ;  /* 0x0000000302067227 */ /* 0x000fe200078e00ff */
[----:B------:R-:W-:-:S03]  /*2c40*/  ISETP.GT.U32.AND P3, PT, R0, R11, PT ;  /* 0x0000000b0000720c */ /* 0x000fc60003f64070 */
[C---:B------:R-:W-:Y:S01]  /*2c50*/  IMAD R8, R0.reuse, R8, R12 ;  /* 0x0000000800087224 */ /* 0x040fe200078e020c */
[C---:B------:R-:W-:Y:S01]  /*2c60*/  ISETP.GT.U32.AND P0, PT, R0.reuse, R10, PT ;  /* 0x0000000a0000720c */ /* 0x040fe20003f04070 */
[C---:B------:R-:W-:Y:S02]  /*2c70*/  IMAD R7, R0.reuse, R14, R7 ;  /* 0x0000000e00077224 */ /* 0x040fe400078e0207 */
[----:B------:R-:W-:Y:S01]  /*2c80*/  IMAD.MOV R6, RZ, RZ, -R6 ;  /* 0x000000ffff067224 */ /* 0x000fe200078e0a06 */
[C---:B------:R-:W-:Y:S01]  /*2c90*/  ISETP.GT.U32.AND P4, PT, R0.reuse, R8, PT ;  /* 0x000000080000720c */ /* 0x040fe20003f84070 */
[--C-:B------:R-:W-:Y:S01]  /*2ca0*/  @!P1 IMAD.IADD R13, R13, 0x1, -R0.reuse ;  /* 0x000000010d0d9824 */ /* 0x100fe200078e0a00 */
[C---:B------:R-:W-:Y:S01]  /*2cb0*/  ISETP.GT.U32.AND P1, PT, R0.reuse, R7, PT ;  /* 0x000000070000720c */ /* 0x040fe20003f24070 */
[----:B------:R-:W-:Y:S02]  /*2cc0*/  IMAD R3, R0, R6, R3 ;  /* 0x0000000600037224 */ /* 0x000fe400078e0203 */
[----:B------:R-:W-:-:S03]  /*2cd0*/  @!P6 IMAD.IADD R9, R9, 0x1, -R0 ;  /* 0x000000010909e824 */ /* 0x000fc600078e0a00 */
[----:B------:R-:W-:Y:S01]  /*2ce0*/  ISETP.GT.U32.AND P6, PT, R0, R3, PT ;  /* 0x000000030000720c */ /* 0x000fe20003fc4070 */
[--C-:B------:R-:W-:Y:S02]  /*2cf0*/  @!P3 IMAD.IADD R11, R11, 0x1, -R0.reuse ;  /* 0x000000010b0bb824 */ /* 0x100fe400078e0a00 */
[--C-:B------:R-:W-:Y:S02]  /*2d00*/  @!P0 IMAD.IADD R10, R10, 0x1, -R0.reuse ;  /* 0x000000010a0a8824 */ /* 0x100fe400078e0a00 */
[--C-:B------:R-:W-:Y:S02]  /*2d10*/  @!P4 IMAD.IADD R8, R8, 0x1, -R0.reuse ;  /* 0x000000010808c824 */ /* 0x100fe400078e0a00 */
[----:B------:R-:W-:Y:S02]  /*2d20*/  @!P1 IMAD.IADD R7, R7, 0x1, -R0 ;  /* 0x0000000107079824 */ /* 0x000fe400078e0a00 */
[----:B------:R-:W-:-:S04]  /*2d30*/  @!P5 IMAD.MOV R10, RZ, RZ, -R10 ;  /* 0x000000ffff0ad224 */ /* 0x000fc800078e0a0a */
[----:B------:R-:W-:Y:S01]  /*2d40*/  @!P6 IMAD.IADD R3, R3, 0x1, -R0 ;  /* 0x000000010303e824 */ /* 0x000fe200078e0a00 */
[----:B------:R-:W-:-:S04]  /*2d50*/  ISETP.GT.U32.AND P6, PT, R0, R7, PT ;  /* 0x000000070000720c */ /* 0x000fc80003fc4070 */
[----:B------:R-:W-:-:S09]  /*2d60*/  ISETP.GT.U32.AND P5, PT, R0, R3, PT ;  /* 0x000000030000720c */ /* 0x000fd20003fa4070 */
[----:B------:R-:W-:-:S04]  /*2d70*/  @!P6 IMAD.IADD R7, R7, 0x1, -R0 ;  /* 0x000000010707e824 */ /* 0x000fc800078e0a00 */
[----:B------:R-:W-:Y:S01]  /*2d80*/  @!P5 IMAD.IADD R3, R3, 0x1, -R0 ;  /* 0x000000010303d824 */ /* 0x000fe200078e0a00 */
[----:B--2---:R-:W-:Y:S01]  /*2d90*/  ISETP.GE.AND P3, PT, R15, RZ, PT ;  /* 0x000000ff0f00720c */ /* 0x004fe20003f66270 */
[----:B------:R-:W-:-:S04]  /*2da0*/  IMAD.MOV.U32 R15, RZ, RZ, R13 ;  /* 0x000000ffff0f7224 */ /* 0x000fc800078e000d */
[----:B------:R-:W-:Y:S01]  /*2db0*/  @!P2 IMAD.MOV R15, RZ, RZ, -R15 ;  /* 0x000000ffff0fa224 */ /* 0x000fe200078e0a0f */
[----:B------:R-:W-:-:S04]  /*2dc0*/  ISETP.GT.U32.AND P2, PT, R0, R8, PT ;  /* 0x000000080000720c */ /* 0x000fc80003f44070 */
[----:B------:R-:W-:Y:S04]  /*2dd0*/  STL [R1+0x2c], R15 ;  /* 0x00002c0f01007387 */ /* 0x000fe80000100800 */
[----:B------:R0:W-:Y:S01]  /*2de0*/  STL [R1+0x28], R10 ;  /* 0x0000280a01007387 */ /* 0x0001e20000100800 */
[----:B------:R-:W-:Y:S01]  /*2df0*/  @!P3 IMAD.MOV R9, RZ, RZ, -R9 ;  /* 0x000000ffff09b224 */ /* 0x000fe200078e0a09 */
[----:B---3--:R-:W-:Y:S02]  /*2e00*/  ISETP.GE.AND P4, PT, R16, RZ, PT ;  /* 0x000000ff1000720c */ /* 0x008fe40003f86270 */
[----:B------:R-:W-:Y:S01]  /*2e10*/  IABS R13, R28 ;  /* 0x0000001c000d7213 */ /* 0x000fe20000000000 */
[----:B0-----:R-:W-:Y:S01]  /*2e20*/  IMAD.MOV.U32 R10, RZ, RZ, R11 ;  /* 0x000000ffff0a7224 */ /* 0x001fe200078e000b */
[----:B-----5:R-:W-:Y:S01]  /*2e30*/  ISETP.GE.AND P0, PT, R4, RZ, PT ;  /* 0x000000ff0400720c */ /* 0x020fe20003f06270 */
[----:B------:R-:W-:Y:S01]  /*2e40*/  @!P2 IMAD.IADD R8, R8, 0x1, -R0 ;  /* 0x000000010808a824 */ /* 0x000fe200078e0a00 */
[----:B------:R-:W-:-:S11]  /*2e50*/  ISETP.GE.AND P3, PT, R17, RZ, PT ;  /* 0x000000ff1100720c */ /* 0x000fd60003f66270 */
[----:B------:R-:W-:Y:S01]  /*2e60*/  @!P0 IMAD.MOV R10, RZ, RZ, -R10 ;  /* 0x000000ffff0a8224 */ /* 0x000fe200078e0a0a */
[----:B----4-:R-:W-:-:S04]  /*2e70*/  ISETP.GE.AND P1, PT, R23, RZ, PT ;  /* 0x000000ff1700720c */ /* 0x010fc80003f26270 */
[----:B------:R0:W-:Y:S04]  /*2e80*/  STL [R1+0x24], R10 ;  /* 0x0000240a01007387 */ /* 0x0001e80000100800 */
[----:B------:R1:W-:Y:S01]  /*2e90*/  STL [R1+0x20], R9 ;  /* 0x0000200901007387 */ /* 0x0003e20000100800 */
[----:B0-----:R-:W-:Y:S02]  /*2ea0*/  IMAD.MOV.U32 R10, RZ, RZ, R8 ;  /* 0x000000ffff0a7224 */ /* 0x001fe400078e0008 */
[----:B-1----:R-:W-:-:S04]  /*2eb0*/  IMAD.HI.U32 R9, R2, R13, RZ ;  /* 0x0000000d02097227 */ /* 0x002fc800078e00ff */
[----:B------:R-:W-:Y:S02]  /*2ec0*/  IMAD.MOV R8, RZ, RZ, -R9 ;  /* 0x000000ffff087224 */ /* 0x000fe400078e0a09 */
[----:B------:R-:W-:Y:S02]  /*2ed0*/  IMAD.MOV.U32 R9, RZ, RZ, R7 ;  /* 0x000000ffff097224 */ /* 0x000fe400078e0007 */
[----:B------:R-:W-:Y:S02]  /*2ee0*/  @!P4 IMAD.MOV R10, RZ, RZ, -R10 ;  /* 0x000000ffff0ac224 */ /* 0x000fe400078e0a0a */
[----:B------:R-:W-:Y:S02]  /*2ef0*/  @!P1 IMAD.MOV R9, RZ, RZ, -R9 ;  /* 0x000000ffff099224 */ /* 0x000fe400078e0a09 */
[----:B------:R-:W-:Y:S01]  /*2f00*/  @!P3 IMAD.MOV R3, RZ, RZ, -R3 ;  /* 0x000000ffff03b224 */ /* 0x000fe200078e0a03 */
[----:B------:R-:W-:Y:S01]  /*2f10*/  STL [R1+0x18], R10 ;  /* 0x0000180a01007387 */ /* 0x000fe20000100800 */
[----:B------:R-:W-:-:S03]  /*2f20*/  ISETP.GE.AND P3, PT, R28, RZ, PT ;  /* 0x000000ff1c00720c */ /* 0x000fc60003f66270 */
[----:B------:R-:W-:Y:S04]  /*2f30*/  STL [R1+0x14], R9 ;  /* 0x0000140901007387 */ /* 0x000fe80000100800 */
[----:B------:R-:W2:Y:S01]  /*2f40*/  LDL.LU R28, [R1+0xd0] ;  /* 0x0000d000011c7983 */ /* 0x000ea20000300800 */
[----:B------:R-:W-:Y:S02]  /*2f50*/  IABS R14, R22 ;  /* 0x00000016000e7213 */ /* 0x000fe40000000000 */
[----:B------:R-:W-:-:S03]  /*2f60*/  IABS R12, R21 ;  /* 0x00000015000c7213 */ /* 0x000fc60000000000 */
[----:B------:R-:W-:-:S04]  /*2f70*/  IMAD.HI.U32 R4, R2, R14, RZ ;  /* 0x0000000e02047227 */ /* 0x000fc800078e00ff */
[----:B------:R-:W-:-:S04]  /*2f80*/  IMAD.HI.U32 R6, R2, R12, RZ ;  /* 0x0000000c02067227 */ /* 0x000fc800078e00ff */
[----:B------:R-:W-:Y:S02]  /*2f90*/  IMAD.MOV R4, RZ, RZ, -R4 ;  /* 0x000000ffff047224 */ /* 0x000fe400078e0a04 */
[----:B------:R-:W-:Y:S02]  /*2fa0*/  IMAD.MOV R6, RZ, RZ, -R6 ;  /* 0x000000ffff067224 */ /* 0x000fe400078e0a06 */
[C---:B------:R-:W-:Y:S02]  /*2fb0*/  IMAD R4, R0.reuse, R4, R14 ;  /* 0x0000000400047224 */ /* 0x040fe400078e020e */
[----:B------:R-:W-:-:S03]  /*2fc0*/  IMAD R6, R0, R6, R12 ;  /* 0x0000000600067224 */ /* 0x000fc600078e020c */
[C---:B------:R-:W-:Y:S02]  /*2fd0*/  ISETP.GT.U32.AND P0, PT, R0.reuse, R4, PT ;  /* 0x000000040000720c */ /* 0x040fe40003f04070 */
[----:B------:R-:W-:Y:S02]  /*2fe0*/  ISETP.GT.U32.AND P2, PT, R0, R6, PT ;  /* 0x000000060000720c */ /* 0x000fe40003f44070 */
[----:B------:R-:W-:-:S09]  /*2ff0*/  IABS R12, R20 ;  /* 0x00000014000c7213 */ /* 0x000fd20000000000 */
[--C-:B------:R-:W-:Y:S02]  /*3000*/  @!P0 IMAD.IADD R4, R4, 0x1, -R0.reuse ;  /* 0x0000000104048824 */ /* 0x100fe400078e0a00 */
[----:B------:R-:W-:-:S03]  /*3010*/  @!P2 IMAD.IADD R6, R6, 0x1, -R0 ;  /* 0x000000010606a824 */ /* 0x000fc600078e0a00 */
[----:B------:R-:W-:Y:S01]  /*3020*/  ISETP.GT.U32.AND P2, PT, R0, R4, PT ;  /* 0x000000040000720c */ /* 0x000fe20003f44070 */
[----:B------:R-:W-:-:S04]  /*3030*/  IMAD.HI.U32 R17, R2, R12, RZ ;  /* 0x0000000c02117227 */ /* 0x000fc800078e00ff */
[----:B------:R-:W-:Y:S02]  /*3040*/  IMAD.MOV R17, RZ, RZ, -R17 ;  /* 0x000000ffff117224 */ /* 0x000fe400078e0a11 */
[C---:B------:R-:W-:Y:S02]  /*3050*/  IMAD R13, R0.reuse, R8, R13 ;  /* 0x00000008000d7224 */ /* 0x040fe400078e020d */
[----:B------:R-:W-:Y:S01]  /*3060*/  IMAD R17, R0, R17, R12 ;  /* 0x0000001100117224 */ /* 0x000fe200078e020c */
[----:B------:R-:W-:-:S03]  /*3070*/  IABS R14, R18 ;  /* 0x00000012000e7213 */ /* 0x000fc60000000000 */
[----:B------:R-:W-:Y:S01]  /*3080*/  @!P2 IMAD.IADD R4, R4, 0x1, -R0 ;  /* 0x000000010404a824 */ /* 0x000fe200078e0a00 */
[C---:B------:R-:W-:Y:S02]  /*3090*/  ISETP.GT.U32.AND P2, PT, R0.reuse, R13, PT ;  /* 0x0000000d0000720c */ /* 0x040fe40003f44070 */
[----:B------:R-:W-:Y:S01]  /*30a0*/  ISETP.GT.U32.AND P1, PT, R0, R17, PT ;  /* 0x000000110000720c */ /* 0x000fe20003f24070 */
[----:B------:R-:W-:Y:S01]  /*30b0*/  IMAD.HI.U32 R7, R2, R14, RZ ;  /* 0x0000000e02077227 */ /* 0x000fe200078e00ff */
[----:B------:R-:W-:Y:S02]  /*30c0*/  ISETP.GE.AND P6, PT, R22, RZ, PT ;  /* 0x000000ff1600720c */ /* 0x000fe40003fc6270 */
[----:B------:R-:W-:Y:S01]  /*30d0*/  ISETP.GT.U32.AND P4, PT, R0, R6, PT ;  /* 0x000000060000720c */ /* 0x000fe20003f84070 */
[----:B------:R-:W-:Y:S01]  /*30e0*/  IMAD.MOV R7, RZ, RZ, -R7 ;  /* 0x000000ffff077224 */ /* 0x000fe200078e0a07 */
[----:B------:R-:W-:-:S03]  /*30f0*/  ISETP.GE.AND P5, PT, R21, RZ, PT ;  /* 0x000000ff1500720c */ /* 0x000fc60003fa6270 */
[C---:B------:R-:W-:Y:S02]  /*3100*/  IMAD R14, R0.reuse, R7, R14 ;  /* 0x00000007000e7224 */ /* 0x040fe400078e020e */
[----:B------:R-:W-:Y:S01]  /*3110*/  @!P2 IMAD.IADD R13, R13, 0x1, -R0 ;  /* 0x000000010d0da824 */ /* 0x000fe200078e0a00 */
[----:B------:R0:W-:Y:S01]  /*3120*/  STL [R1+0xc], R3 ;  /* 0x00000c0301007387 */ /* 0x0001e20000100800 */
[----:B------:R-:W-:Y:S02]  /*3130*/  IMAD.MOV.U32 R8, RZ, RZ, R4 ;  /* 0x000000ffff087224 */ /* 0x000fe400078e0004 */
[----:B------:R-:W-:Y:S01]  /*3140*/  @!P1 IMAD.IADD R17, R17, 0x1, -R0 ;  /* 0x0000000111119824 */ /* 0x000fe200078e0a00 */
[C---:B------:R-:W-:Y:S02]  /*3150*/  ISETP.GT.U32.AND P1, PT, R0.reuse, R14, PT ;  /* 0x0000000e0000720c */ /* 0x040fe40003f24070 */
[----:B------:R-:W-:Y:S01]  /*3160*/  ISETP.GT.U32.AND P2, PT, R0, R13, PT ;  /* 0x0000000d0000720c */ /* 0x000fe20003f44070 */
[----:B------:R-:W-:Y:S01]  /*3170*/  @!P6 IMAD.MOV R8, RZ, RZ, -R8 ;  /* 0x000000ffff08e224 */ /* 0x000fe200078e0a08 */
[----:B0-----:R-:W-:-:S02]  /*3180*/  IABS R3, R29 ;  /* 0x0000001d00037213 */ /* 0x001fc40000000000 */
[----:B------:R-:W-:Y:S01]  /*3190*/  ISETP.GT.U32.AND P6, PT, R0, R17, PT ;  /* 0x000000110000720c */ /* 0x000fe20003fc4070 */
[----:B------:R-:W-:Y:S02]  /*31a0*/  @!P4 IMAD.IADD R6, R6, 0x1, -R0 ;  /* 0x000000010606c824 */ /* 0x000fe400078e0a00 */
[----:B------:R-:W-:-:S04]  /*31b0*/  IMAD.HI.U32 R4, R2, R3, RZ ;  /* 0x0000000302047227 */ /* 0x000fc800078e00ff */
[----:B------:R-:W-:Y:S02]  /*31c0*/  IMAD.MOV R4, RZ, RZ, -R4 ;  /* 0x000000ffff047224 */ /* 0x000fe400078e0a04 */
[----:B------:R-:W-:Y:S01]  /*31d0*/  @!P5 IMAD.MOV R6, RZ, RZ, -R6 ;  /* 0x000000ffff06d224 */ /* 0x000fe200078e0a06 */
[----:B------:R-:W-:Y:S01]  /*31e0*/  ISETP.GE.AND P4, PT, R18, RZ, PT ;  /* 0x000000ff1200720c */ /* 0x000fe20003f86270 */
[----:B------:R-:W-:Y:S01]  /*31f0*/  IMAD R3, R0, R4, R3 ;  /* 0x0000000400037224 */ /* 0x000fe200078e0203 */
[----:B------:R-:W-:Y:S01]  /*3200*/  ISETP.GE.AND P0, PT, R20, RZ, PT ;  /* 0x000000ff1400720c */ /* 0x000fe20003f06270 */
[----:B------:R-:W-:Y:S01]  /*3210*/  STL [R1+0x8], R8 ;  /* 0x0000080801007387 */ /* 0x000fe20000100800 */
[----:B------:R-:W-:Y:S01]  /*3220*/  IABS R18, R27 ;  /* 0x0000001b00127213 */ /* 0x000fe20000000000 */
[--C-:B------:R-:W-:Y:S01]  /*3230*/  @!P1 IMAD.IADD R14, R14, 0x1, -R0.reuse ;  /* 0x000000010e0e9824 */ /* 0x100fe200078e0a00 */
[----:B------:R-:W-:Y:S01]  /*3240*/  IABS R20, R19 ;  /* 0x0000001300147213 */ /* 0x000fe20000000000 */
[--C-:B------:R-:W-:Y:S01]  /*3250*/  @!P2 IMAD.IADD R13, R13, 0x1, -R0.reuse ;  /* 0x000000010d0da824 */ /* 0x100fe200078e0a00 */
[----:B------:R0:W-:Y:S01]  /*3260*/  STL [R1+0x68], R6 ;  /* 0x0000680601007387 */ /* 0x0001e20000100800 */
[----:B------:R-:W-:Y:S01]  /*3270*/  ISETP.GE.AND P2, PT, R27, RZ, PT ;  /* 0x000000ff1b00720c */ /* 0x000fe20003f46270 */
[----:B------:R-:W-:-:S02]  /*3280*/  @!P6 IMAD.IADD R17, R17, 0x1, -R0 ;  /* 0x000000011111e824 */ /* 0x000fc400078e0a00 */
[----:B------:R-:W3:Y:S01]  /*3290*/  LDL.LU R27, [R1+0xd8] ;  /* 0x0000d800011b7983 */ /* 0x000ee20000300800 */
[----:B------:R-:W-:Y:S01]  /*32a0*/  ISETP.GT.U32.AND P6, PT, R0, R3, PT ;  /* 0x000000030000720c */ /* 0x000fe20003fc4070 */
[----:B------:R-:W-:Y:S01]  /*32b0*/  IMAD.HI.U32 R7, R2, R18, RZ ;  /* 0x0000001202077227 */ /* 0x000fe200078e00ff */
[----:B------:R-:W-:-:S03]  /*32c0*/  ISETP.GT.U32.AND P1, PT, R0, R14, PT ;  /* 0x0000000e0000720c */ /* 0x000fc60003f24070 */
[----:B0-----:R-:W-:-:S04]  /*32d0*/  IMAD.HI.U32 R6, R2, R20, RZ ;  /* 0x0000001402067227 */ /* 0x001fc800078e00ff */
[----:B------:R-:W-:Y:S02]  /*32e0*/  IMAD.MOV R7, RZ, RZ, -R7 ;  /* 0x000000ffff077224 */ /* 0x000fe400078e0a07 */
[----:B------:R-:W-:Y:S02]  /*32f0*/  IMAD.MOV R6, RZ, RZ, -R6 ;  /* 0x000000ffff067224 */ /* 0x000fe400078e0a06 */
[C---:B------:R-:W-:Y:S02]  /*3300*/  IMAD R18, R0.reuse, R7, R18 ;  /* 0x0000000700127224 */ /* 0x040fe400078e0212 */
[C---:B------:R-:W-:Y:S02]  /*3310*/  IMAD R20, R0.reuse, R6, R20 ;  /* 0x0000000600147224 */ /* 0x040fe400078e0214 */
[--C-:B------:R-:W-:Y:S01]  /*3320*/  @!P6 IMAD.IADD R3, R3, 0x1, -R0.reuse ;  /* 0x000000010303e824 */ /* 0x100fe200078e0a00 */
[----:B------:R-:W-:Y:S01]  /*3330*/  ISETP.GT.U32.AND P6, PT, R0, R18, PT ;  /* 0x000000120000720c */ /* 0x000fe20003fc4070 */
[----:B------:R-:W-:Y:S01]  /*3340*/  @!P1 IMAD.IADD R14, R14, 0x1, -R0 ;  /* 0x000000010e0e9824 */ /* 0x000fe200078e0a00 */
[C---:B------:R-:W-:Y:S01]  /*3350*/  ISETP.GT.U32.AND P1, PT, R0.reuse, R20, PT ;  /* 0x000000140000720c */ /* 0x040fe20003f24070 */
[----:B------:R-:W-:Y:S01]  /*3360*/  @!P0 IMAD.MOV R17, RZ, RZ, -R17 ;  /* 0x000000ffff118224 */ /* 0x000fe200078e0a11 */
[----:B------:R-:W-:-:S02]  /*3370*/  ISETP.GT.U32.AND P0, PT, R0, R3, PT ;  /* 0x000000030000720c */ /* 0x000fc40003f04070 */
[----:B------:R-:W-:Y:S02]  /*3380*/  IABS R4, R26 ;  /* 0x0000001a00047213 */ /* 0x000fe40000000000 */
[----:B------:R-:W-:-:S03]  /*3390*/  ISETP.GE.AND P5, PT, R29, RZ, PT ;  /* 0x000000ff1d00720c */ /* 0x000fc60003fa6270 */
[----:B------:R-:W-:-:S04]  /*33a0*/  IMAD.HI.U32 R7, R2, R4, RZ ;  /* 0x0000000402077227 */ /* 0x000fc800078e00ff */
[--C-:B------:R-:W-:Y:S02]  /*33b0*/  @!P6 IMAD.IADD R18, R18, 0x1, -R0.reuse ;  /* 0x000000011212e824 */ /* 0x100fe400078e0a00 */
[--C-:B------:R-:W-:Y:S02]  /*33c0*/  @!P1 IMAD.IADD R20, R20, 0x1, -R0.reuse ;  /* 0x0000000114149824 */ /* 0x100fe400078e0a00 */
[----:B------:R-:W-:Y:S01]  /*33d0*/  IMAD.MOV R7, RZ, RZ, -R7 ;  /* 0x000000ffff077224 */ /* 0x000fe200078e0a07 */
[C---:B------:R-:W-:Y:S01]  /*33e0*/  ISETP.GT.U32.AND P6, PT, R0.reuse, R18, PT ;  /* 0x000000120000720c */ /* 0x040fe20003fc4070 */
[----:B------:R-:W-:Y:S01]  /*33f0*/  @!P0 IMAD.IADD R3, R3, 0x1, -R0 ;  /* 0x0000000103038824 */ /* 0x000fe200078e0a00 */
[C---:B------:R-:W-:Y:S01]  /*3400*/  ISETP.GT.U32.AND P1, PT, R0.reuse, R20, PT ;  /* 0x000000140000720c */ /* 0x040fe20003f24070 */
[----:B------:R-:W-:Y:S02]  /*3410*/  IMAD R4, R0, R7, R4 ;  /* 0x0000000700047224 */ /* 0x000fe400078e0204 */
[----:B------:R-:W-:-:S02]  /*3420*/  IMAD.MOV.U32 R7, RZ, RZ, R3 ;  /* 0x000000ffff077224 */ /* 0x000fc400078e0003 */
[----:B------:R-:W-:Y:S02]  /*3430*/  @!P3 IMAD.MOV R13, RZ, RZ, -R13 ;  /* 0x000000ffff0db224 */ /* 0x000fe400078e0a0d */
[----:B------:R-:W-:Y:S02]  /*3440*/  @!P4 IMAD.MOV R14, RZ, RZ, -R14 ;  /* 0x000000ffff0ec224 */ /* 0x000fe400078e0a0e */
[----:B------:R-:W-:Y:S01]  /*3450*/  @!P5 IMAD.MOV R7, RZ, RZ, -R7 ;  /* 0x000000ffff07d224 */ /* 0x000fe200078e0a07 */
[----:B------:R0:W-:Y:S01]  /*3460*/  STL [R1+0xfb8], R17 ;  /* 0x000fb81101007387 */ /* 0x0001e20000100800 */
[----:B------:R-:W-:-:S03]  /*3470*/  @!P6 IMAD.IADD R18, R18, 0x1, -R0 ;  /* 0x000000011212e824 */ /* 0x000fc600078e0a00 */
[----:B------:R-:W-:Y:S01]  /*3480*/  STL [R1+0xfbc], R13 ;  /* 0x000fbc0d01007387 */ /* 0x000fe20000100800 */
[----:B------:R-:W-:Y:S01]  /*3490*/  @!P1 IMAD.IADD R20, R20, 0x1, -R0 ;  /* 0x0000000114149824 */ /* 0x000fe200078e0a00 */
[----:B------:R-:W-:Y:S02]  /*34a0*/  IABS R21, R5 ;  /* 0x0000000500157213 */ /* 0x000fe40000000000 */
[----:B------:R-:W-:Y:S01]  /*34b0*/  STL [R1+0xfc0], R14 ;  /* 0x000fc00e01007387 */ /* 0x000fe20000100800 */
[----:B------:R-:W-:-:S03]  /*34c0*/  ISETP.GE.AND P1, PT, R5, RZ, PT ;  /* 0x000000ff0500720c */ /* 0x000fc60003f26270 */
[----:B------:R1:W-:Y:S01]  /*34d0*/  STL [R1+0x4c], R7 ;  /* 0x00004c0701007387 */ /* 0x0003e20000100800 */
[----:B--2---:R-:W-:Y:S02]  /*34e0*/  IABS R29, R28 ;  /* 0x0000001c001d7213 */ /* 0x004fe40000000000 */
[----:B------:R-:W-:Y:S02]  /*34f0*/  ISETP.GE.AND P6, PT, R28, RZ, PT ;  /* 0x000000ff1c00720c */ /* 0x000fe40003fc6270 */
[----:B------:R-:W2:Y:S04]  /*3500*/  LDL.LU R28, [R1+0xe8] ;  /* 0x0000e800011c7983 */ /* 0x000ea80000300800 */
[----:B------:R-:W4:Y:S01]  /*3510*/  LDL.LU R5, [R1+0xec] ;  /* 0x0000ec0001057983 */ /* 0x000f220000300800 */
[----:B------:R-:W-:Y:S01]  /*3520*/  ISETP.GT.U32.AND P0, PT, R0, R4, PT ;  /* 0x000000040000720c */ /* 0x000fe20003f04070 */
[----:B------:R-:W-:Y:S01]  /*3530*/  IMAD.HI.U32 R6, R2, R29, RZ ;  /* 0x0000001d02067227 */ /* 0x000fe200078e00ff */
[----:B------:R-:W-:Y:S01]  /*3540*/  ISETP.GE.AND P3, PT, R19, RZ, PT ;  /* 0x000000ff1300720c */ /* 0x000fe20003f66270 */
[----:B0-----:R-:W5:Y:S10]  /*3550*/  LDL.LU R17, [R1+0xf0] ;  /* 0x0000f00001117983 */ /* 0x001f740000300800 */
[----:B------:R-:W-:-:S05]  /*3560*/  @!P0 IMAD.IADD R4, R4, 0x1, -R0 ;  /* 0x0000000104048824 */ /* 0x000fca00078e0a00 */
[----:B------:R-:W-:Y:S01]  /*3570*/  ISETP.GT.U32.AND P0, PT, R0, R4, PT ;  /* 0x000000040000720c */ /* 0x000fe20003f04070 */
[----:B------:R-:W-:Y:S01]  /*3580*/  IMAD.MOV R6, RZ, RZ, -R6 ;  /* 0x000000ffff067224 */ /* 0x000fe200078e0a06 */
[----:B------:R-:W-:-:S03]  /*3590*/  ISETP.GE.AND P4, PT, R26, RZ, PT ;  /* 0x000000ff1a00720c */ /* 0x000fc60003f86270 */
[----:B------:R-:W-:Y:S02]  /*35a0*/  IMAD R29, R0, R6, R29 ;  /* 0x00000006001d7224 */ /* 0x000fe400078e021d */
[----:B------:R-:W-:-:S03]  /*35b0*/  IMAD.HI.U32 R6, R2, R21, RZ ;  /* 0x0000001502067227 */ /* 0x000fc600078e00ff */
[----:B------:R-:W-:-:S03]  /*35c0*/  ISETP.GT.U32.AND P5, PT, R0, R29, PT ;  /* 0x0000001d0000720c */ /* 0x000fc60003fa4070 */
[----:B------:R-:W-:Y:S02]  /*35d0*/  @!P0 IMAD.IADD R4, R4, 0x1, -R0 ;  /* 0x0000000104048824 */ /* 0x000fe400078e0a00 */
[----:B------:R-:W-:Y:S02]  /*35e0*/  @!P2 IMAD.MOV R18, RZ, RZ, -R18 ;  /* 0x000000ffff12a224 */ /* 0x000fe400078e0a12 */
[----:B-1----:R-:W-:Y:S02]  /*35f0*/  IMAD.MOV.U32 R7, RZ, RZ, R4 ;  /* 0x000000ffff077224 */ /* 0x002fe400078e0004 */
[----:B------:R-:W-:Y:S02]  /*3600*/  @!P3 IMAD.MOV R20, RZ, RZ, -R20 ;  /* 0x000000ffff14b224 */ /* 0x000fe400078e0a14 */
[----:B------:R-:W-:Y:S02]  /*3610*/  @!P4 IMAD.MOV R7, RZ, RZ, -R7 ;  /* 0x000000ffff07c224 */ /* 0x000fe400078e0a07 */
[----:B------:R-:W-:Y:S01]  /*3620*/  IMAD.MOV R6, RZ, RZ, -R6 ;  /* 0x000000ffff067224 */ /* 0x000fe200078e0a06 */
[----:B------:R-:W-:Y:S01]  /*3630*/  STL [R1+0xfc4], R18 ;  /* 0x000fc41201007387 */ /* 0x000fe20000100800 */
[----:B------:R-:W-:-:S02]  /*3640*/  @!P5 IMAD.IADD R29, R29, 0x1, -R0 ;  /* 0x000000011d1dd824 */ /* 0x000fc400078e0a00 */
[C---:B------:R-:W-:Y:S01]  /*3650*/  IMAD R21, R0.reuse, R6, R21 ;  /* 0x0000000600157224 */ /* 0x040fe200078e0215 */
[----:B------:R-:W-:Y:S04]  /*3660*/  STL [R1+0xfc8], R20 ;  /* 0x000fc81401007387 */ /* 0x000fe80000100800 */
[----:B------:R-:W-:Y:S04]  /*3670*/  STL [R1+0x44], R7 ;  /* 0x0000440701007387 */ /* 0x000fe80000100800 */
[----:B------:R-:W2:Y:S01]  /*3680*/  LDL R10, [R1+0x100] ;  /* 0x00010000010a7983 */ /* 0x000ea20000100800 */
[----:B------:R-:W-:-:S03]  /*3690*/  ISETP.GT.U32.AND P0, PT, R0, R21, PT ;  /* 0x000000150000720c */ /* 0x000fc60003f04070 */
[----:B------:R-:W2:Y:S01]  /*36a0*/  LDL.LU R22, [R1+0xf4] ;  /* 0x0000f40001167983 */ /* 0x000ea20000300800 */
[----:B------:R-:W-:Y:S02]  /*36b0*/  ISETP.GT.U32.AND P5, PT, R0, R29, PT ;  /* 0x0000001d0000720c */ /* 0x000fe40003fa4070 */
[----:B------:R-:W-:Y:S02]  /*36c0*/  IABS R15, R25 ;  /* 0x00000019000f7213 */ /* 0x000fe40000000000 */
[----:B---3--:R-:W-:-:S05]  /*36d0*/  IABS R12, R27 ;  /* 0x0000001b000c7213 */ /* 0x008fca0000000000 */
[----:B------:R-:W-:-:S04]  /*36e0*/  IMAD.HI.U32 R3, R2, R12, RZ ;  /* 0x0000000c02037227 */ /* 0x000fc800078e00ff */
[----:B------:R-:W-:-:S04]  /*36f0*/  IMAD.MOV R3, RZ, RZ, -R3 ;  /* 0x000000ffff037224 */ /* 0x000fc800078e0a03 */
[----:B------:R-:W-:-:S05]  /*3700*/  IMAD R12, R0, R3, R12 ;  /* 0x00000003000c7224 */ /* 0x000fca00078e020c */
[----:B------:R-:W-:Y:S02]  /*3710*/  ISETP.GT.U32.AND P2, PT, R0, R12, PT ;  /* 0x0000000c0000720c */ /* 0x000fe40003f44070 */
[----:B------:R-:W-:Y:S02]  /*3720*/  ISETP.GE.AND P3, PT, R27, RZ, PT ;  /* 0x000000ff1b00720c */ /* 0x000fe40003f66270 */
[----:B------:R-:W3:Y:S01]  /*3730*/  LDL.LU R27, [R1+0xf8] ;  /* 0x0000f800011b7983 */ /* 0x000ee20000300800 */
[--C-:B------:R-:W-:Y:S01]  /*3740*/  @!P0 IMAD.IADD R21, R21, 0x1, -R0.reuse ;  /* 0x0000000115158824 */ /* 0x100fe200078e0a00 */
[----:B------:R-:W-:Y:S01]  /*3750*/  ISETP.GE.AND P4, PT, R25, RZ, PT ;  /* 0x000000ff1900720c */ /* 0x000fe20003f86270 */
[--C-:B------:R-:W-:Y:S01]  /*3760*/  @!P5 IMAD.IADD R29, R29, 0x1, -R0.reuse ;  /* 0x000000011d1dd824 */ /* 0x100fe200078e0a00 */
[----:B------:R-:W3:Y:S05]  /*3770*/  LDL.LU R25, [R1+0xfc] ;  /* 0x0000fc0001197983 */ /* 0x000eea0000300800 */
[----:B------:R-:W-:Y:S01]  /*3780*/  @!P2 IMAD.IADD R12, R12, 0x1, -R0 ;  /* 0x000000010c0ca824 */ /* 0x000fe200078e0a00 */
[----:B------:R-:W-:Y:S01]  /*3790*/  ISETP.GT.U32.AND P0, PT, R0, R21, PT ;  /* 0x000000150000720c */ /* 0x000fe20003f04070 */
[----:B------:R-:W-:-:S03]  /*37a0*/  @!P6 IMAD.MOV R29, RZ, RZ, -R29 ;  /* 0x000000ffff1de224 */ /* 0x000fc600078e0a1d */
[----:B------:R-:W-:Y:S02]  /*37b0*/  ISETP.GT.U32.AND P2, PT, R0, R12, PT ;  /* 0x0000000c0000720c */ /* 0x000fe40003f44070 */
[----:B------:R0:W-:Y:S04]  /*37c0*/  STL [R1+0xfcc], R29 ;  /* 0x000fcc1d01007387 */ /* 0x0001e80000100800 */
[----:B------:R-:W3:Y:S03]  /*37d0*/  LDL R9, [R1+0x104] ;  /* 0x0001040001097983 */ /* 0x000ee60000100800 */
[----:B------:R-:W-:-:S04]  /*37e0*/  @!P0 IMAD.IADD R21, R21, 0x1, -R0 ;  /* 0x0000000115158824 */ /* 0x000fc800078e0a00 */
[----:B------:R-:W-:Y:S02]  /*37f0*/  @!P2 IMAD.IADD R12, R12, 0x1, -R0 ;  /* 0x000000010c0ca824 */ /* 0x000fe400078e0a00 */
[----:B------:R-:W-:Y:S02]  /*3800*/  @!P1 IMAD.MOV R21, RZ, RZ, -R21 ;  /* 0x000000ffff159224 */ /* 0x000fe400078e0a15 */
[----:B------:R-:W-:Y:S01]  /*3810*/  @!P3 IMAD.MOV R12, RZ, RZ, -R12 ;  /* 0x000000ffff0cb224 */ /* 0x000fe200078e0a0c */
[----:B----4-:R-:W-:Y:S02]  /*3820*/  IABS R26, R5 ;  /* 0x00000005001a7213 */ /* 0x010fe40000000000 */
[----:B------:R-:W-:Y:S02]  /*3830*/  ISETP.GE.AND P2, PT, R5, RZ, PT ;  /* 0x000000ff0500720c */ /* 0x000fe40003f46270 */
[----:B------:R-:W4:Y:S04]  /*3840*/  LDL.LU R5, [R1+0x108] ;  /* 0x0001080001057983 */ /* 0x000f280000300800 */
[----:B0-----:R-:W4:Y:S04]  /*3850*/  LDL.LU R29, [R1+0x114] ;  /* 0x00011400011d7983 */ /* 0x001f280000300800 */
[----:B------:R-:W4:Y:S04]  /*3860*/  LDL.LU R20, [R1+0x118] ;  /* 0x0001180001147983 */ /* 0x000f280000300800 */
[----:B------:R-:W4:Y:S04]  /*3870*/  LDL.LU R18, [R1+0x11c] ;  /* 0x00011c0001127983 */ /* 0x000f280000300800 */
[----:B------:R-:W4:Y:S04]  /*3880*/  LDL.LU R14, [R1+0x120] ;  /* 0x00012000010e7983 */ /* 0x000f280000300800 */
[----:B------:R-:W4:Y:S04]  /*3890*/  LDL.LU R13, [R1+0x124] ;  /* 0x00012400010d7983 */ /* 0x000f280000300800 */
[----:B------:R0:W-:Y:S04]  /*38a0*/  STL [R1+0xfd0], R21 ;  /* 0x000fd01501007387 */ /* 0x0001e80000100800 */
[----:B0-----:R-:W4:Y:S04]  /*38b0*/  LDL.LU R21, [R1+0x110] ;  /* 0x0001100001157983 */ /* 0x001f280000300800 */
[----:B------:R0:W-:Y:S04]  /*38c0*/  STL [R1+0xfd4], R12 ;  /* 0x000fd40c01007387 */ /* 0x0001e80000100800 */
[----:B0-----:R-:W4:Y:S01]  /*38d0*/  LDL.LU R12, [R1+0x10c] ;  /* 0x00010c00010c7983 */ /* 0x001f220000300800 */
[----:B------:R-:W-:-:S04]  /*38e0*/  IMAD.HI.U32 R3, R2, R15, RZ ;  /* 0x0000000f02037227 */ /* 0x000fc800078e00ff */
[----:B------:R-:W-:Y:S01]  /*38f0*/  IMAD.MOV R3, RZ, RZ, -R3 ;  /* 0x000000ffff037224 */ /* 0x000fe200078e0a03 */
[----:B------:R-:W-:-:S03]  /*3900*/  IABS R16, R24 ;  /* 0x0000001800107213 */ /* 0x000fc60000000000 */
[----:B------:R-:W-:Y:S02]  /*3910*/  IMAD R15, R0, R3, R15 ;  /* 0x00000003000f7224 */ /* 0x000fe400078e020f */
[----:B------:R-:W-:-:S03]  /*3920*/  IMAD.HI.U32 R7, R2, R16, RZ ;  /* 0x0000001002077227 */ /* 0x000fc600078e00ff */
[----:B------:R-:W-:Y:S01]  /*3930*/  ISETP.GT.U32.AND P6, PT, R0, R15, PT ;  /* 0x0000000f0000720c */ /* 0x000fe20003fc4070 */
[----:B------:R-:W-:-:S04]  /*3940*/  IMAD.MOV R7, RZ, RZ, -R7 ;  /* 0x000000ffff077224 */ /* 0x000fc800078e0a07 */
[----:B------:R-:W-:Y:S01]  /*3950*/  IMAD R16, R0, R7, R16 ;  /* 0x0000000700107224 */ /* 0x000fe200078e0210 */
[----:B--2---:R-:W-:-:S07]  /*3960*/  IABS R19, R28 ;  /* 0x0000001c00137213 */ /* 0x004fce0000000000 */
[----:B------:R-:W-:Y:S01]  /*3970*/  @!P6 IMAD.IADD R15, R15, 0x1, -R0 ;  /* 0x000000010f0fe824 */ /* 0x000fe200078e0a00 */
[----:B------:R-:W-:Y:S01]  /*3980*/  ISETP.GT.U32.AND P6, PT, R0, R16, PT ;  /* 0x000000100000720c */ /* 0x000fe20003fc4070 */
[----:B------:R-:W-:-:S04]  /*3990*/  IMAD.HI.U32 R6, R2, R19, RZ ;  /* 0x0000001302067227 */ /* 0x000fc800078e00ff */
[----:B------:R-:W-:Y:S02]  /*39a0*/  IMAD.MOV R6, RZ, RZ, -R6 ;  /* 0x000000ffff067224 */ /* 0x000fe400078e0a06 */
[----:B------:R-:W-:Y:S01]  /*39b0*/  IMAD.HI.U32 R4, R2, R26, RZ ;  /* 0x0000001a02047227 */ /* 0x000fe200078e00ff */
[----:B------:R-:W-:Y:S02]  /*39c0*/  ISETP.GE.AND P5, PT, R24, RZ, PT ;  /* 0x000000ff1800720c */ /* 0x000fe40003fa6270 */
[----:B------:R-:W-:Y:S01]  /*39d0*/  IABS R23, R22 ;  /* 0x0000001600177213 */ /* 0x000fe20000000000 */
[----:B------:R-:W-:Y:S02]  /*39e0*/  IMAD R19, R0, R6, R19 ;  /* 0x0000000600137224 */ /* 0x000fe400078e0213 */
[----:B------:R-:W-:Y:S01]  /*39f0*/  @!P6 IMAD.IADD R16, R16, 0x1, -R0 ;  /* 0x000000011010e824 */ /* 0x000fe200078e0a00 */
[----:B------:R-:W-:Y:S01]  /*3a00*/  ISETP.GT.U32.AND P6, PT, R0, R15, PT ;  /* 0x0000000f0000720c */ /* 0x000fe20003fc4070 */
[----:B------:R-:W-:Y:S01]  /*3a10*/  IMAD.MOV R4, RZ, RZ, -R4 ;  /* 0x000000ffff047224 */ /* 0x000fe200078e0a04 */
[----:B-----5:R-:W-:-:S02]  /*3a20*/  IABS R24, R17 ;  /* 0x0000001100187213 */ /* 0x020fc40000000000 */
[C---:B------:R-:W-:Y:S01]  /*3a30*/  ISETP.GT.U32.AND P3, PT, R0.reuse, R19, PT ;  /* 0x000000130000720c */ /* 0x040fe20003f64070 */
[----:B------:R-:W-:Y:S02]  /*3a40*/  IMAD R26, R0, R4, R26 ;  /* 0x00000004001a7224 */ /* 0x000fe400078e021a */
[----:B------:R-:W-:Y:S01]  /*3a50*/  IMAD.HI.U32 R4, R2, R23, RZ ;  /* 0x0000001702047227 */ /* 0x000fe200078e00ff */
[----:B------:R-:W-:-:S03]  /*3a60*/  ISETP.GE.AND P0, PT, R28, RZ, PT ;  /* 0x000000ff1c00720c */ /* 0x000fc60003f06270 */
[----:B------:R-:W-:-:S04]  /*3a70*/  IMAD.HI.U32 R3, R2, R24, RZ ;  /* 0x0000001802037227 */ /* 0x000fc800078e00ff */
[----:B------:R-:W-:Y:S02]  /*3a80*/  IMAD.MOV R4, RZ, RZ, -R4 ;  /* 0x000000ffff047224 */ /* 0x000fe400078e0a04 */
[----:B------:R-:W-:Y:S02]  /*3a90*/  IMAD.MOV R3, RZ, RZ, -R3 ;  /* 0x000000ffff037224 */ /* 0x000fe400078e0a03 */
[C---:B------:R-:W-:Y:S01]  /*3aa0*/  IMAD R23, R0.reuse, R4, R23 ;  /* 0x0000000400177224 */ /* 0x040fe200078e0217 */
[----:B---3--:R-:W-:Y:S01]  /*3ab0*/  IABS R28, R27 ;  /* 0x0000001b001c7213 */ /* 0x008fe20000000000 */
[----:B------:R-:W-:Y:S01]  /*3ac0*/  @!P6 IMAD.IADD R15, R15, 0x1, -R0 ;  /* 0x000000010f0fe824 */ /* 0x000fe200078e0a00 */
[C---:B------:R-:W-:Y:S01]  /*3ad0*/  ISETP.GT.U32.AND P6, PT, R0.reuse, R26, PT ;  /* 0x0000001a0000720c */ /* 0x040fe20003fc4070 */
[----:B------:R-:W-:Y:S02]  /*3ae0*/  IMAD R24, R0, R3, R24 ;  /* 0x0000000300187224 */ /* 0x000fe400078e0218 */
[----:B------:R-:W-:Y:S01]  /*3af0*/  IMAD.HI.U32 R3, R2, R28, RZ ;  /* 0x0000001c02037227 */ /* 0x000fe200078e00ff */
[----:B------:R-:W-:-:S03]  /*3b00*/  IABS R11, R25 ;  /* 0x00000019000b7213 */ /* 0x000fc60000000000 */
[----:B------:R-:W-:Y:S01]  /*3b10*/  @!P3 IMAD.IADD R19, R19, 0x1, -R0 ;  /* 0x000000011313b824 */ /* 0x000fe200078e0a00 */
[----:B------:R-:W-:Y:S01]  /*3b20*/  ISETP.GT.U32.AND P3, PT, R0, R23, PT ;  /* 0x000000170000720c */ /* 0x000fe20003f64070 */
[----:B------:R-:W-:-:S04]  /*3b30*/  IMAD.MOV R3, RZ, RZ, -R3 ;  /* 0x000000ffff037224 */ /* 0x000fc800078e0a03 */
[----:B------:R-:W-:Y:S02]  /*3b40*/  IMAD R28, R0, R3, R28 ;  /* 0x00000003001c7224 */ /* 0x000fe400078e021c */
[----:B------:R-:W-:Y:S01]  /*3b50*/  IMAD.HI.U32 R3, R2, R11, RZ ;  /* 0x0000000b02037227 */ /* 0x000fe200078e00ff */
[----:B------:R-:W-:Y:S02]  /*3b60*/  IABS R10, R10 ;  /* 0x0000000a000a7213 */ /* 0x000fe40000000000 */
[----:B------:R-:W-:Y:S01]  /*3b70*/  IABS R9, R9 ;  /* 0x0000000900097213 */ /* 0x000fe20000000000 */
[--C-:B------:R-:W-:Y:S02]  /*3b80*/  @!P6 IMAD.IADD R26, R26, 0x1, -R0.reuse ;  /* 0x000000011a1ae824 */ /* 0x100fe400078e0a00 */
[----:B------:R-:W-:Y:S01]  /*3b90*/  IMAD.MOV R3, RZ, RZ, -R3 ;  /* 0x000000ffff037224 */ /* 0x000fe200078e0a03 */
[C---:B------:R-:W-:Y:S01]  /*3ba0*/  ISETP.GT.U32.AND P1, PT, R0.reuse, R16, PT ;  /* 0x000000100000720c */ /* 0x040fe20003f24070 */
[----:B------:R-:W-:Y:S01]  /*3bb0*/  @!P3 IMAD.IADD R23, R23, 0x1, -R0 ;  /* 0x000000011717b824 */ /* 0x000fe200078e0a00 */
[C---:B------:R-:W-:Y:S01]  /*3bc0*/  ISETP.GT.U32.AND P3, PT, R0.reuse, R26, PT ;  /* 0x0000001a0000720c */ /* 0x040fe20003f64070 */
[----:B------:R-:W-:-:S02]  /*3bd0*/  IMAD R11, R0, R3, R11 ;  /* 0x00000003000b7224 */ /* 0x000fc400078e020b */
[----:B------:R-:W-:-:S04]  /*3be0*/  IMAD.HI.U32 R4, R2, R10, RZ ;  /* 0x0000000a02047227 */ /* 0x000fc800078e00ff */
[----:B------:R-:W-:-:S04]  /*3bf0*/  IMAD.HI.U32 R3, R2, R9, RZ ;  /* 0x0000000902037227 */ /* 0x000fc800078e00ff */
[----:B------:R-:W-:Y:S02]  /*3c00*/  IMAD.MOV R4, RZ, RZ, -R4 ;  /* 0x000000ffff047224 */ /* 0x000fe400078e0a04 */
[----:B------:R-:W-:Y:S02]  /*3c10*/  IMAD.MOV R3, RZ, RZ, -R3 ;  /* 0x000000ffff037224 */ /* 0x000fe400078e0a03 */
[C---:B------:R-:W-:Y:S02]  /*3c20*/  IMAD R10, R0.reuse, R4, R10 ;  /* 0x00000004000a7224 */ /* 0x040fe400078e020a */
[----:B------:R-:W-:Y:S02]  /*3c30*/  IMAD R9, R0, R3, R9 ;  /* 0x0000000300097224 */ /* 0x000fe400078e0209 */
[--C-:B------:R-:W-:Y:S01]  /*3c40*/  @!P1 IMAD.IADD R16, R16, 0x1, -R0.reuse ;  /* 0x0000000110109824 */ /* 0x100fe200078e0a00 */
[----:B------:R-:W-:Y:S01]  /*3c50*/  ISETP.GT.U32.AND P1, PT, R0, R24, PT ;  /* 0x000000180000720c */ /* 0x000fe20003f24070 */
[----:B------:R-:W-:Y:S01]  /*3c60*/  @!P3 IMAD.IADD R26, R26, 0x1, -R0 ;  /* 0x000000011a1ab824 */ /* 0x000fe200078e0a00 */
[C---:B------:R-:W-:Y:S01]  /*3c70*/  ISETP.GT.U32.AND P3, PT, R0.reuse, R10, PT ;  /* 0x0000000a0000720c */ /* 0x040fe20003f64070 */
[----:B------:R-:W-:Y:S01]  /*3c80*/  @!P4 IMAD.MOV R15, RZ, RZ, -R15 ;  /* 0x000000ffff0fc224 */ /* 0x000fe200078e0a0f */
[----:B------:R-:W-:Y:S01]  /*3c90*/  ISETP.GT.U32.AND P4, PT, R0, R23, PT ;  /* 0x000000170000720c */ /* 0x000fe20003f84070 */
[----:B------:R-:W-:-:S08]  /*3ca0*/  @!P5 IMAD.MOV R16, RZ, RZ, -R16 ;  /* 0x000000ffff10d224 */ /* 0x000fd000078e0a10 */
[--C-:B------:R-:W-:Y:S01]  /*3cb0*/  @!P1 IMAD.IADD R24, R24, 0x1, -R0.reuse ;  /* 0x0000000118189824 */ /* 0x100fe200078e0a00 */
[----:B------:R-:W-:Y:S01]  /*3cc0*/  ISETP.GT.U32.AND P1, PT, R0, R19, PT ;  /* 0x000000130000720c */ /* 0x000fe20003f24070 */
[--C-:B------:R-:W-:Y:S01]  /*3cd0*/  @!P3 IMAD.IADD R10, R10, 0x1, -R0.reuse ;  /* 0x000000010a0ab824 */ /* 0x100fe200078e0a00 */
[----:B------:R-:W-:Y:S01]  /*3ce0*/  ISETP.GE.AND P3, PT, R27, RZ, PT ;  /* 0x000000ff1b00720c */ /* 0x000fe20003f66270 */
[----:B------:R-:W-:Y:S01]  /*3cf0*/  @!P4 IMAD.IADD R23, R23, 0x1, -R0 ;  /* 0x000000011717c824 */ /* 0x000fe200078e0a00 */
[----:B------:R-:W-:-:S09]  /*3d00*/  ISETP.GE.AND P4, PT, R17, RZ, PT ;  /* 0x000000ff1100720c */ /* 0x000fd20003f86270 */
[----:B------:R-:W-:-:S04]  /*3d10*/  @!P1 IMAD.IADD R19, R19, 0x1, -R0 ;  /* 0x0000000113139824 */ /* 0x000fc800078e0a00 */
[----:B------:R-:W-:Y:S01]  /*3d20*/  @!P0 IMAD.MOV R19, RZ, RZ, -R19 ;  /* 0x000000ffff138224 */ /* 0x000fe200078e0a13 */
[----:B----4-:R-:W-:-:S05]  /*3d30*/  IABS R8, R5 ;  /* 0x0000000500087213 */ /* 0x010fca0000000000 */
[----:B------:R-:W-:-:S04]  /*3d40*/  IMAD.HI.U32 R3, R2, R8, RZ ;  /* 0x0000000802037227 */ /* 0x000fc800078e00ff */
[----:B------:R-:W-:-:S04]  /*3d50*/  IMAD.MOV R3, RZ, RZ, -R3 ;  /* 0x000000ffff037224 */ /* 0x000fc800078e0a03 */
[----:B------:R-:W-:Y:S01]  /*3d60*/  IMAD R8, R0, R3, R8 ;  /* 0x0000000300087224 */ /* 0x000fe200078e0208 */
[----:B------:R-:W-:Y:S01]  /*3d70*/  IABS R4, R29 ;  /* 0x0000001d00047213 */ /* 0x000fe20000000000 */
[----:B------:R-:W-:Y:S01]  /*3d80*/  STL [R1+0x1030], R5 ;  /* 0x0010300501007387 */ /* 0x000fe20000100800 */
[----:B------:R-:W-:-:S03]  /*3d90*/  IABS R27, R18 ;  /* 0x00000012001b7213 */ /* 0x000fc60000000000 */
[----:B------:R-:W-:Y:S04]  /*3da0*/  STL [R1+0xfd8], R15 ;  /* 0x000fd80f01007387 */ /* 0x000fe80000100800 */
[----:B------:R0:W-:Y:S01]  /*3db0*/  STL [R1+0xfdc], R16 ;  /* 0x000fdc1001007387 */ /* 0x0001e20000100800 */
[----:B------:R-:W-:-:S05]  /*3dc0*/  IABS R7, R12 ;  /* 0x0000000c00077213 */ /* 0x000fca0000000000 */
[----:B------:R-:W-:-:S04]  /*3dd0*/  IMAD.HI.U32 R3, R2, R7, RZ ;  /* 0x0000000702037227 */ /* 0x000fc800078e00ff */
[----:B------:R-:W-:-:S04]  /*3de0*/  IMAD.MOV R3, RZ, RZ, -R3 ;  /* 0x000000ffff037224 */ /* 0x000fc800078e0a03 */
[----:B------:R-:W-:Y:S01]  /*3df0*/  IMAD R7, R0, R3, R7 ;  /* 0x0000000300077224 */ /* 0x000fe200078e0207 */
[----:B------:R-:W-:Y:S01]  /*3e00*/  IABS R3, R20 ;  /* 0x0000001400037213 */ /* 0x000fe20000000000 */
[----:B------:R1:W-:Y:S01]  /*3e10*/  STL [R1+0x1034], R12 ;  /* 0x0010340c01007387 */ /* 0x0003e20000100800 */
[----:B0-----:R-:W-:-:S03]  /*3e20*/  IMAD.HI.U32 R16, R2, R27, RZ ;  /* 0x0000001b02107227 */ /* 0x001fc600078e00ff */
[----:B------:R-:W2:Y:S01]  /*3e30*/  LDL R17, [R1+0x374] ;  /* 0x0003740001117983 */ /* 0x000ea20000100800 */
[----:B------:R-:W-:-:S04]  /*3e40*/  IMAD.HI.U32 R5, R2, R3, RZ ;  /* 0x0000000302057227 */ /* 0x000fc800078e00ff */
[----:B-1----:R-:W-:-:S04]  /*3e50*/  IMAD.HI.U32 R12, R2, R4, RZ ;  /* 0x00000004020c7227 */ /* 0x002fc800078e00ff */
[----:B------:R-:W-:Y:S02]  /*3e60*/  IMAD.MOV R12, RZ, RZ, -R12 ;  /* 0x000000ffff0c7224 */ /* 0x000fe400078e0a0c */
[----:B------:R-:W-:Y:S02]  /*3e70*/  IMAD.MOV R5, RZ, RZ, -R5 ;  /* 0x000000ffff057224 */ /* 0x000fe400078e0a05 */
[----:B------:R-:W-:Y:S02]  /*3e80*/  IMAD.MOV R16, RZ, RZ, -R16 ;  /* 0x000000ffff107224 */ /* 0x000fe400078e0a10 */
[C---:B------:R-:W-:Y:S02]  /*3e90*/  IMAD R4, R0.reuse, R12, R4 ;  /* 0x0000000c00047224 */ /* 0x040fe400078e0204 */
[----:B------:R-:W3:Y:S01]  /*3ea0*/  LDL.LU R12, [R1+0x1034] ;  /* 0x00103400010c7983 */ /* 0x000ee20000300800 */
[C---:B------:R-:W-:Y:S02]  /*3eb0*/  IMAD R3, R0.reuse, R5, R3 ;  /* 0x0000000500037224 */ /* 0x040fe400078e0203 */
[C---:B------:R-:W-:Y:S01]  /*3ec0*/  IMAD R27, R0.reuse, R16, R27 ;  /* 0x00000010001b7224 */ /* 0x040fe200078e021b */
[----:B------:R-:W4:Y:S04]  /*3ed0*/  LDL.LU R5, [R1+0x1030] ;  /* 0x0010300001057983 */ /* 0x000f280000300800 */
[----:B------:R-:W5:Y:S04]  /*3ee0*/  LDL.LU R16, [R1+0x104] ;  /* 0x0001040001107983 */ /* 0x000f680000300800 */
[----:B------:R0:W-:Y:S04]  /*3ef0*/  STL [R1+0xfe0], R19 ;  /* 0x000fe01301007387 */ /* 0x0001e80000100800 */
[----:B0-----:R-:W2:Y:S01]  /*3f00*/  LDL.LU R19, [R1+0x100] ;  /* 0x0001000001137983 */ /* 0x001ea20000300800 */
[----:B------:R-:W-:-:S02]  /*3f10*/  ISETP.GT.U32.AND P6, PT, R0, R28, PT ;  /* 0x0000001c0000720c */ /* 0x000fc40003fc4070 */
[----:B------:R-:W-:-:S11]  /*3f20*/  ISETP.GT.U32.AND P1, PT, R0, R11, PT ;  /* 0x0000000b0000720c */ /* 0x000fd60003f24070 */
[--C-:B------:R-:W-:Y:S02]  /*3f30*/  @!P6 IMAD.IADD R28, R28, 0x1, -R0.reuse ;  /* 0x000000011c1ce824 */ /* 0x100fe400078e0a00 */
[----:B------:R-:W-:Y:S01]  /*3f40*/  @!P1 IMAD.IADD R11, R11, 0x1, -R0 ;  /* 0x000000010b0b9824 */ /* 0x000fe200078e0a00 */
[C---:B------:R-:W-:Y:S02]  /*3f50*/  ISETP.GT.U32.AND P1, PT, R0.reuse, R8, PT ;  /* 0x000000080000720c */ /* 0x040fe40003f24070 */
[C---:B------:R-:W-:Y:S02]  /*3f60*/  ISETP.GT.U32.AND P6, PT, R0.reuse, R28, PT ;  /* 0x0000001c0000720c */ /* 0x040fe40003fc4070 */
[----:B------:R-:W-:Y:S02]  /*3f70*/  IABS R6, R21 ;  /* 0x0000001500067213 */ /* 0x000fe40000000000 */
[----:B------:R-:W-:-:S07]  /*3f80*/  ISETP.GT.U32.AND P5, PT, R0, R24, PT ;  /* 0x000000180000720c */ /* 0x000fce0003fa4070 */
[--C-:B------:R-:W-:Y:S01]  /*3f90*/  @!P1 IMAD.IADD R8, R8, 0x1, -R0.reuse ;  /* 0x0000000108089824 */ /* 0x100fe200078e0a00 */
[----:B------:R-:W-:Y:S01]  /*3fa0*/  ISETP.GT.U32.AND P1, PT, R0, R7, PT ;  /* 0x000000070000720c */ /* 0x000fe20003f24070 */
[----:B------:R-:W-:Y:S01]  /*3fb0*/  @!P6 IMAD.IADD R28, R28, 0x1, -R0 ;  /* 0x000000011c1ce824 */ /* 0x000fe200078e0a00 */
[----:B------:R-:W-:Y:S01]  /*3fc0*/  ISETP.GE.AND P6, PT, R22, RZ, PT ;  /* 0x000000ff1600720c */ /* 0x000fe20003fc6270 */
[----:B------:R-:W-:-:S04]  /*3fd0*/  IMAD.HI.U32 R22, R2, R6, RZ ;  /* 0x0000000602167227 */ /* 0x000fc800078e00ff */
[----:B------:R-:W-:Y:S02]  /*3fe0*/  IMAD.MOV R22, RZ, RZ, -R22 ;  /* 0x000000ffff167224 */ /* 0x000fe400078e0a16 */
[----:B------:R-:W-:Y:S02]  /*3ff0*/  @!P5 IMAD.IADD R24, R24, 0x1, -R0 ;  /* 0x000000011818d824 */ /* 0x000fe400078e0a00 */
[C---:B------:R-:W-:Y:S01]  /*4000*/  IMAD R6, R0.reuse, R22, R6 ;  /* 0x0000001600067224 */ /* 0x040fe200078e0206 */
[----:B------:R-:W-:Y:S01]  /*4010*/  ISETP.GT.U32.AND P5, PT, R0, R9, PT ;  /* 0x000000090000720c */ /* 0x000fe20003fa4070 */
[----:B------:R-:W-:-:S03]  /*4020*/  @!P1 IMAD.IADD R7, R7, 0x1, -R0 ;  /* 0x0000000107079824 */ /* 0x000fc600078e0a00 */
[C---:B------:R-:W-:Y:S02]  /*4030*/  ISETP.GT.U32.AND P1, PT, R0.reuse, R6, PT ;  /* 0x000000060000720c */ /* 0x040fe40003f24070 */
[----:B------:R-:W-:Y:S01]  /*4040*/  ISETP.GT.U32.AND P0, PT, R0, R11, PT ;  /* 0x0000000b0000720c */ /* 0x000fe20003f04070 */
[----:B------:R-:W-:-:S06]  /*4050*/  @!P2 IMAD.MOV R26, RZ, RZ, -R26 ;  /* 0x000000ffff1aa224 */ /* 0x000fcc00078e0a1a */
[----:B------:R-:W-:-:S04]  /*4060*/  @!P5 IMAD.IADD R9, R9, 0x1, -R0 ;  /* 0x000000010909d824 */ /* 0x000fc800078e0a00 */
[--C-:B------:R-:W-:Y:S01]  /*4070*/  @!P1 IMAD.IADD R6, R6, 0x1, -R0.reuse ;  /* 0x0000000106069824 */ /* 0x100fe200078e0a00 */
[C---:B------:R-:W-:Y:S02]  /*4080*/  ISETP.GT.U32.AND P1, PT, R0.reuse, R10, PT ;  /* 0x0000000a0000720c */ /* 0x040fe40003f24070 */
[C---:B------:R-:W-:Y:S01]  /*4090*/  ISETP.GT.U32.AND P2, PT, R0.reuse, R9, PT ;  /* 0x000000090000720c */ /* 0x040fe20003f44070 */
[----:B------:R-:W-:Y:S01]  /*40a0*/  @!P0 IMAD.IADD R11, R11, 0x1, -R0 ;  /* 0x000000010b0b8824 */ /* 0x000fe200078e0a00 */
[C---:B------:R-:W-:Y:S01]  /*40b0*/  ISETP.GT.U32.AND P0, PT, R0.reuse, R4, PT ;  /* 0x000000040000720c */ /* 0x040fe20003f04070 */
[----:B------:R-:W-:Y:S01]  /*40c0*/  @!P6 IMAD.MOV R23, RZ, RZ, -R23 ;  /* 0x000000ffff17e224 */ /* 0x000fe200078e0a17 */
[----:B------:R-:W-:-:S07]  /*40d0*/  ISETP.GT.U32.AND P6, PT, R0, R7, PT ;  /* 0x000000070000720c */ /* 0x000fce0003fc4070 */
[--C-:B------:R-:W-:Y:S01]  /*40e0*/  @!P1 IMAD.IADD R10, R10, 0x1, -R0.reuse ;  /* 0x000000010a0a9824 */ /* 0x100fe200078e0a00 */
[C---:B------:R-:W-:Y:S01]  /*40f0*/  ISETP.GT.U32.AND P1, PT, R0.reuse, R3, PT ;  /* 0x000000030000720c */ /* 0x040fe20003f24070 */
[--C-:B------:R-:W-:Y:S01]  /*4100*/  @!P2 IMAD.IADD R9, R9, 0x1, -R0.reuse ;  /* 0x000000010909a824 */ /* 0x100fe200078e0a00 */
[----:B------:R-:W-:Y:S01]  /*4110*/  ISETP.GT.U32.AND P2, PT, R0, R27, PT ;  /* 0x0000001b0000720c */ /* 0x000fe20003f44070 */
[----:B------:R-:W-:Y:S01]  /*4120*/  @!P0 IMAD.IADD R4, R4, 0x1, -R0 ;  /* 0x0000000104048824 */ /* 0x000fe200078e0a00 */
[----:B------:R-:W-:Y:S01]  /*4130*/  ISETP.GE.AND P5, PT, R25, RZ, PT ;  /* 0x000000ff1900720c */ /* 0x000fe20003fa6270 */
[----:B------:R-:W-:Y:S01]  /*4140*/  @!P4 IMAD.MOV R24, RZ, RZ, -R24 ;  /* 0x000000ffff18c224 */ /* 0x000fe200078e0a18 */
[----:B------:R-:W-:Y:S01]  /*4150*/  ISETP.GT.U32.AND P4, PT, R0, R8, PT ;  /* 0x000000080000720c */ /* 0x000fe20003f84070 */
[----:B------:R-:W-:-:S06]  /*4160*/  @!P6 IMAD.IADD R7, R7, 0x1, -R0 ;  /* 0x000000010707e824 */ /* 0x000fcc00078e0a00 */
[--C-:B------:R-:W-:Y:S02]  /*4170*/  @!P1 IMAD.IADD R3, R3, 0x1, -R0.reuse ;  /* 0x0000000103039824 */ /* 0x100fe400078e0a00 */
[----:B------:R-:W-:Y:S02]  /*4180*/  @!P2 IMAD.IADD R27, R27, 0x1, -R0 ;  /* 0x000000011b1ba824 */ /* 0x000fe400078e0a00 */
[----:B------:R-:W-:Y:S01]  /*4190*/  @!P5 IMAD.MOV R11, RZ, RZ, -R11 ;  /* 0x000000ffff0bd224 */ /* 0x000fe200078e0a0b */
[----:B------:R-:W-:Y:S01]  /*41a0*/  ISETP.GT.U32.AND P5, PT, R0, R3, PT ;  /* 0x000000030000720c */ /* 0x000fe20003fa4070 */
[----:B------:R-:W-:Y:S01]  /*41b0*/  @!P3 IMAD.MOV R28, RZ, RZ, -R28 ;  /* 0x000000ffff1cb224 */ /* 0x000fe200078e0a1c */
[----:B------:R0:W-:Y:S01]  /*41c0*/  STL [R1+0xfe4], R26 ;  /* 0x000fe41a01007387 */ /* 0x0001e20000100800 */
[----:B------:R-:W-:-:S03]  /*41d0*/  @!P4 IMAD.IADD R8, R8, 0x1, -R0 ;  /* 0x000000010808c824 */ /* 0x000fc600078e0a00 */
[----:B------:R-:W-:Y:S04]  /*41e0*/  STL [R1+0xfe8], R24 ;  /* 0x000fe81801007387 */ /* 0x000fe80000100800 */
[----:B------:R-:W-:Y:S04]  /*41f0*/  STL [R1+0xfec], R23 ;  /* 0x000fec1701007387 */ /* 0x000fe80000100800 */
[----:B------:R-:W-:Y:S01]  /*4200*/  STL [R1+0xff0], R28 ;  /* 0x000ff01c01007387 */ /* 0x000fe20000100800 */
[----:B------:R-:W-:Y:S01]  /*4210*/  @!P5 IMAD.IADD R3, R3, 0x1, -R0 ;  /* 0x000000010303d824 */ /* 0x000fe200078e0a00 */
[----:B------:R-:W-:-:S02]  /*4220*/  ISETP.GE.AND P5, PT, R20, RZ, PT ;  /* 0x000000ff1400720c */ /* 0x000fc40003fa6270 */
[----:B-----5:R-:W-:Y:S02]  /*4230*/  ISETP.GE.AND P0, PT, R16, RZ, PT ;  /* 0x000000ff1000720c */ /* 0x020fe40003f06270 */
[----:B----4-:R-:W-:Y:S02]  /*4240*/  ISETP.GE.AND P1, PT, R5, RZ, PT ;  /* 0x000000ff0500720c */ /* 0x010fe40003f26270 */
[----:B---3--:R-:W-:Y:S01]  /*4250*/  ISETP.GE.AND P2, PT, R12, RZ, PT ;  /* 0x000000ff0c00720c */ /* 0x008fe20003f46270 */
[----:B------:R-:W3:Y:S01]  /*4260*/  LDL.LU R5, [R1+0x102c] ;  /* 0x00102c0001057983 */ /* 0x000ee20000300800 */
[----:B--2---:R-:W-:-:S07]  /*4270*/  ISETP.GE.AND P6, PT, R19, RZ, PT ;  /* 0x000000ff1300720c */ /* 0x004fce0003fc6270 */
[----:B------:R-:W-:Y:S01]  /*4280*/  @!P0 IMAD.MOV R9, RZ, RZ, -R9 ;  /* 0x000000ffff098224 */ /* 0x000fe200078e0a09 */
[----:B------:R-:W-:Y:S01]  /*4290*/  ISETP.GT.U32.AND P0, PT, R0, R27, PT ;  /* 0x0000001b0000720c */ /* 0x000fe20003f04070 */
[----:B------:R-:W-:Y:S01]  /*42a0*/  @!P1 IMAD.MOV R8, RZ, RZ, -R8 ;  /* 0x000000ffff089224 */ /* 0x000fe200078e0a08 */
[----:B------:R-:W-:Y:S01]  /*42b0*/  STL [R1+0xff4], R11 ;  /* 0x000ff40b01007387 */ /* 0x000fe20000100800 */
[----:B------:R-:W-:Y:S01]  /*42c0*/  @!P2 IMAD.MOV R7, RZ, RZ, -R7 ;  /* 0x000000ffff07a224 */ /* 0x000fe200078e0a07 */
[----:B------:R-:W-:Y:S01]  /*42d0*/  IABS R22, R13 ;  /* 0x0000000d00167213 */ /* 0x000fe20000000000 */
[----:B------:R-:W1:Y:S01]  /*42e0*/  LDC R12, c[0x0][0x3ac] ;  /* 0x0000eb00ff0c7b82 */ /* 0x000e620000000800 */
[----:B------:R-:W-:-:S07]  /*42f0*/  @!P6 IMAD.MOV R10, RZ, RZ, -R10 ;  /* 0x000000ffff0ae224 */ /* 0x000fce00078e0a0a */
[----:B------:R-:W-:Y:S01]  /*4300*/  @!P0 IMAD.IADD R27, R27, 0x1, -R0 ;  /* 0x000000011b1b8824 */ /* 0x000fe200078e0a00 */
[----:B------:R-:W-:Y:S01]  /*4310*/  STL [R1+0xff8], R10 ;  /* 0x000ff80a01007387 */ /* 0x000fe20000100800 */
[----:B------:R-:W-:-:S03]  /*4320*/  ISETP.GE.AND P0, PT, R18, RZ, PT ;  /* 0x000000ff1200720c */ /* 0x000fc60003f06270 */
[----:B------:R-:W-:Y:S04]  /*4330*/  STL [R1+0xffc], R9 ;  /* 0x000ffc0901007387 */ /* 0x000fe80000100800 */
[----:B------:R-:W-:Y:S04]  /*4340*/  STL [R1+0x1000], R8 ;  /* 0x0010000801007387 */ /* 0x000fe80000100800 */
[----:B------:R1:W-:Y:S04]  /*4350*/  STL [R1+0x1004], R7 ;  /* 0x0010040701007387 */ /* 0x0003e80000100800 */
[----:B------:R-:W2:Y:S04]  /*4360*/  LDL.LU R20, [R1+0xbc] ;  /* 0x0000bc0001147983 */ /* 0x000ea80000300800 */
[----:B------:R-:W4:Y:S01]  /*4370*/  LDL.LU R18, [R1+0xb8] ;  /* 0x0000b80001127983 */ /* 0x000f220000300800 */
[----:B------:R-:W-:Y:S01]  /*4380*/  ISETP.GT.U32.AND P3, PT, R0, R6, PT ;  /* 0x000000060000720c */ /* 0x000fe20003f64070 */
[----:B0-----:R-:W-:Y:S01]  /*4390*/  IMAD.HI.U32 R26, R2, R22, RZ ;  /* 0x00000016021a7227 */ /* 0x001fe200078e00ff */
[----:B------:R-:W-:-:S03]  /*43a0*/  IABS R25, R14 ;  /* 0x0000000e00197213 */ /* 0x000fc60000000000 */
[----:B------:R-:W-:-:S04]  /*43b0*/  IMAD.MOV R26, RZ, RZ, -R26 ;  /* 0x000000ffff1a7224 */ /* 0x000fc800078e0a1a */
[----:B------:R-:W-:Y:S02]  /*43c0*/  IMAD R22, R0, R26, R22 ;  /* 0x0000001a00167224 */ /* 0x000fe400078e0216 */
[----:B------:R-:W-:-:S04]  /*43d0*/  IMAD.HI.U32 R15, R2, R25, RZ ;  /* 0x00000019020f7227 */ /* 0x000fc800078e00ff */
[----:B------:R-:W-:Y:S01]  /*43e0*/  @!P3 IMAD.IADD R6, R6, 0x1, -R0 ;  /* 0x000000010606b824 */ /* 0x000fe200078e0a00 */
[----:B------:R-:W-:Y:S01]  /*43f0*/  ISETP.GT.U32.AND P3, PT, R0, R22, PT ;  /* 0x000000160000720c */ /* 0x000fe20003f64070 */
[----:B------:R-:W-:-:S04]  /*4400*/  IMAD.MOV R15, RZ, RZ, -R15 ;  /* 0x000000ffff0f7224 */ /* 0x000fc800078e0a0f */
[----:B------:R-:W-:Y:S01]  /*4410*/  IMAD R25, R0, R15, R25 ;  /* 0x0000000f00197224 */ /* 0x000fe200078e0219 */
[----:B------:R-:W-:-:S04]  /*4420*/  IABS R15, R17 ;  /* 0x00000011000f7213 */ /* 0x000fc80000000000 */
[----:B------:R-:W-:Y:S01]  /*4430*/  ISETP.GT.U32.AND P4, PT, R0, R25, PT ;  /* 0x000000190000720c */ /* 0x000fe20003f84070 */
[----:B------:R-:W-:-:S04]  /*4440*/  IMAD.HI.U32 R2, R2, R15, RZ ;  /* 0x0000000f02027227 */ /* 0x000fc800078e00ff */
[----:B------:R-:W-:Y:S01]  /*4450*/  @!P3 IMAD.IADD R22, R22, 0x1, -R0 ;  /* 0x000000011616b824 */ /* 0x000fe200078e0a00 */
[----:B------:R-:W-:Y:S01]  /*4460*/  ISETP.GT.U32.AND P3, PT, R0, R4, PT ;  /* 0x000000040000720c */ /* 0x000fe20003f64070 */
[----:B------:R-:W-:-:S04]  /*4470*/  IMAD.MOV R2, RZ, RZ, -R2 ;  /* 0x000000ffff027224 */ /* 0x000fc800078e0a02 */
[----:B------:R-:W-:Y:S02]  /*4480*/  IMAD R2, R0, R2, R15 ;  /* 0x0000000200027224 */ /* 0x000fe400078e020f */
[----:B------:R-:W-:-:S03]  /*4490*/  @!P4 IMAD.IADD R25, R25, 0x1, -R0 ;  /* 0x000000011919c824 */ /* 0x000fc600078e0a00 */
[----:B------:R-:W-:-:S03]  /*44a0*/  ISETP.GT.U32.AND P4, PT, R0, R2, PT ;  /* 0x000000020000720c */ /* 0x000fc60003f84070 */
[----:B------:R-:W-:Y:S01]  /*44b0*/  @!P3 IMAD.IADD R4, R4, 0x1, -R0 ;  /* 0x000000010404b824 */ /* 0x000fe200078e0a00 */
[----:B------:R-:W-:Y:S02]  /*44c0*/  ISETP.GE.AND P3, PT, R29, RZ, PT ;  /* 0x000000ff1d00720c */ /* 0x000fe40003f66270 */
[----:B------:R-:W0:Y:S01]  /*44d0*/  S2R R29, SR_TID.X ;  /* 0x00000000001d7919 */ /* 0x000e220000002100 */
[C---:B------:R-:W-:Y:S02]  /*44e0*/  ISETP.GT.U32.AND P6, PT, R0.reuse, R25, PT ;  /* 0x000000190000720c */ /* 0x040fe40003fc4070 */
[----:B------:R-:W-:-:S04]  /*44f0*/  ISETP.GT.U32.AND P1, PT, R0, R22, PT ;  /* 0x000000160000720c */ /* 0x000fc80003f24070 */
[----:B------:R-:W-:Y:S01]  /*4500*/  @!P4 IMAD.IADD R2, R2, 0x1, -R0 ;  /* 0x000000010202c824 */ /* 0x000fe200078e0a00 */
[----:B------:R-:W-:-:S04]  /*4510*/  ISETP.GE.AND P4, PT, R21, RZ, PT ;  /* 0x000000ff1500720c */ /* 0x000fc80003f86270 */
[----:B------:R-:W-:Y:S02]  /*4520*/  ISETP.GT.U32.AND P2, PT, R0, R2, PT ;  /* 0x000000020000720c */ /* 0x000fe40003f44070 */
[--C-:B------:R-:W-:Y:S01]  /*4530*/  @!P6 IMAD.IADD R25, R25, 0x1, -R0.reuse ;  /* 0x000000011919e824 */ /* 0x100fe200078e0a00 */
[----:B------:R-:W-:Y:S01]  /*4540*/  ISETP.GE.AND P6, PT, R14, RZ, PT ;  /* 0x000000ff0e00720c */ /* 0x000fe20003fc6270 */
[----:B------:R-:W-:Y:S01]  /*4550*/  @!P1 IMAD.IADD R22, R22, 0x1, -R0 ;  /* 0x0000000116169824 */ /* 0x000fe200078e0a00 */
[----:B------:R-:W-:Y:S01]  /*4560*/  ISETP.GE.AND P1, PT, R13, RZ, PT ;  /* 0x000000ff0d00720c */ /* 0x000fe20003f26270 */
[----:B------:R-:W-:Y:S01]  /*4570*/  @!P3 IMAD.MOV R4, RZ, RZ, -R4 ;  /* 0x000000ffff04b224 */ /* 0x000fe200078e0a04 */
[----:B------:R-:W5:Y:S02]  /*4580*/  LDL.LU R14, [R1+0xb4] ;  /* 0x0000b400010e7983 */ /* 0x000f640000300800 */
[----:B------:R-:W-:Y:S01]  /*4590*/  @!P4 IMAD.MOV R6, RZ, RZ, -R6 ;  /* 0x000000ffff06c224 */ /* 0x000fe200078e0a06 */
[----:B------:R-:W-:Y:S01]  /*45a0*/  ISETP.GE.AND P4, PT, R17, RZ, PT ;  /* 0x000000ff1100720c */ /* 0x000fe20003f86270 */
[----:B------:R-:W-:Y:S01]  /*45b0*/  @!P5 IMAD.MOV R3, RZ, RZ, -R3 ;  /* 0x000000ffff03d224 */ /* 0x000fe200078e0a03 */
[----:B------:R-:W5:Y:S01]  /*45c0*/  LDL.LU R13, [R1+0xb0] ;  /* 0x0000b000010d7983 */ /* 0x000f620000300800 */
[----:B------:R-:W-:-:S02]  /*45d0*/  @!P2 IMAD.IADD R2, R2, 0x1, -R0 ;  /* 0x000000010202a824 */ /* 0x000fc400078e0a00 */
[----:B------:R-:W-:Y:S01]  /*45e0*/  @!P0 IMAD.MOV R27, RZ, RZ, -R27 ;  /* 0x000000ffff1b8224 */ /* 0x000fe200078e0a1b */
[----:B------:R-:W-:Y:S01]  /*45f0*/  STL [R1+0x1008], R6 ;  /* 0x0010080601007387 */ /* 0x000fe20000100800 */
[----:B------:R-:W-:Y:S01]  /*4600*/  @!P6 IMAD.MOV R25, RZ, RZ, -R25 ;  /* 0x000000ffff19e224 */ /* 0x000fe200078e0a19 */
[----:B0-----:R-:W-:Y:S02]  /*4610*/  LOP3.LUT R29, R29, 0x3f, RZ, 0xc0, !PT ;  /* 0x0000003f1d1d7812 */ /* 0x001fe400078ec0ff */
[----:B------:R-:W5:Y:S01]  /*4620*/  LDL.LU R17, [R1+0xac] ;  /* 0x0000ac0001117983 */ /* 0x000f620000300800 */
[----:B------:R-:W-:Y:S02]  /*4630*/  @!P1 IMAD.MOV R22, RZ, RZ, -R22 ;  /* 0x000000ffff169224 */ /* 0x000fe400078e0a16 */
[----:B------:R-:W-:Y:S01]  /*4640*/  @!P4 IMAD.MOV R2, RZ, RZ, -R2 ;  /* 0x000000ffff02c224 */ /* 0x000fe200078e0a02 */
[----:B------:R-:W-:Y:S01]  /*4650*/  STL [R1+0x100c], R4 ;  /* 0x00100c0401007387 */ /* 0x000fe20000100800 */
[----:B-1----:R-:W-:-:S03]  /*4660*/  IMAD R7, R29, R12, RZ ;  /* 0x0000000c1d077224 */ /* 0x002fc600078e02ff */
[----:B------:R-:W-:Y:S01]  /*4670*/  STL [R1+0x1010], R3 ;  /* 0x0010100301007387 */ /* 0x000fe20000100800 */
[----:B------:R-:W-:-:S03]  /*4680*/  IMAD R0, R12, 0x40, R7 ;  /* 0x000000400c007824 */ /* 0x000fc600078e0207 */
[----:B------:R-:W-:Y:S04]  /*4690*/  STL [R1+0x1014], R27 ;  /* 0x0010141b01007387 */ /* 0x000fe80000100800 */
[----:B------:R-:W-:Y:S04]  /*46a0*/  STL [R1+0x1018], R25 ;  /* 0x0010181901007387 */ /* 0x000fe80000100800 */
[----:B------:R-:W-:Y:S04]  /*46b0*/  STL [R1+0x101c], R22 ;  /* 0x00101c1601007387 */ /* 0x000fe80000100800 */
[----:B------:R4:W-:Y:S01]  /*46c0*/  STL [R1+0x1020], R2 ;  /* 0x0010200201007387 */ /* 0x0009e20000100800 */
[----:B---3--:R-:W-:-:S02]  /*46d0*/  ISETP.NE.AND P2, PT, R5, RZ, PT ;  /* 0x000000ff0500720c */ /* 0x008fc40003f45270 */
[----:B------:R-:W-:-:S04]  /*46e0*/  LOP3.LUT R5, RZ, R5, RZ, 0x33, !PT ;  /* 0x00000005ff057212 */ /* 0x000fc800078e33ff */
[C---:B--2---:R-:W-:Y:S02]  /*46f0*/  SEL R0, R5.reuse, R20, !P2 ;  /* 0x0000001405007207 */ /* 0x044fe40005000000 */
[----:B----4-:R-:W-:-:S03]  /*4700*/  SEL R2, R5, R18, !P2 ;  /* 0x0000001205027207 */ /* 0x010fc60005000000 */
[----:B------:R-:W-:Y:S04]  /*4710*/  STL [R1+0x5c], R0 ;  /* 0x00005c0001007387 */ /* 0x000fe80000100800 */
[----:B------:R0:W-:Y:S04]  /*4720*/  STL [R1+0x70], R2 ;  /* 0x0000700201007387 */ /* 0x0001e80000100800 */
[----:B0-----:R-:W2:Y:S01]  /*4730*/  LDL.LU R2, [R1+0xa4] ;  /* 0x0000a40001027983 */ /* 0x001ea20000300800 */
[C---:B-----5:R-:W-:Y:S02]  /*4740*/  SEL R3, R5.reuse, R14, !P2 ;  /* 0x0000000e05037207 */ /* 0x060fe40005000000 */
[----:B------:R-:W-:-:S03]  /*4750*/  SEL R0, R5, R13, !P2 ;  /* 0x0000000d05007207 */ /* 0x000fc60005000000 */
[----:B------:R-:W-:Y:S04]  /*4760*/  STL [R1+0x80], R3 ;  /* 0x0000800301007387 */ /* 0x000fe80000100800 */
[----:B--2---:R0:W-:Y:S04]  /*4770*/  STL [R1+0x1024], R2 ;  /* 0x0010240201007387 */ /* 0x0041e80000100800 */
[----:B------:R-:W-:Y:S04]  /*4780*/  STL [R1+0x88], R0 ;  /* 0x0000880001007387 */ /* 0x000fe80000100800 */
[----:B0-----:R-:W2:Y:S01]  /*4790*/  LDL.LU R2, [R1+0x9c] ;  /* 0x00009c0001027983 */ /* 0x001ea20000300800 */
[----:B------:R-:W-:-:S03]  /*47a0*/  SEL R4, R5, R17, !P2 ;  /* 0x0000001105047207 */ /* 0x000fc60005000000 */
[----:B--2---:R0:W-:Y:S04]  /*47b0*/  STL [R1+0x1028], R2 ;  /* 0x0010280201007387 */ /* 0x0041e80000100800 */
[----:B0-----:R-:W2:Y:S04]  /*47c0*/  LDL.LU R2, [R1+0x94] ;  /* 0x0000940001027983 */ /* 0x001ea80000300800 */
[----:B------:R-:W3:Y:S04]  /*47d0*/  LDL.LU R22, [R1+0xa0] ;  /* 0x0000a00001167983 */ /* 0x000ee80000300800 */
[----:B------:R-:W4:Y:S04]  /*47e0*/  LDL.LU R25, [R1+0x98] ;  /* 0x0000980001197983 */ /* 0x000f280000300800 */
[----:B------:R-:W5:Y:S04]  /*47f0*/  LDL.LU R0, [R1+0x8c] ;  /* 0x00008c0001007983 */ /* 0x000f680000300800 */
[----:B------:R-:W3:Y:S04]  /*4800*/  LDL.LU R27, [R1+0x84] ;  /* 0x00008400011b7983 */ /* 0x000ee80000300800 */
[----:B------:R-:W3:Y:S04]  /*4810*/  LDL.LU R3, [R1+0x78] ;  /* 0x0000780001037983 */ /* 0x000ee80000300800 */
[----:B------:R0:W-:Y:S04]  /*4820*/  STL [R1+0x90], R4 ;  /* 0x0000900401007387 */ /* 0x0001e80000100800 */
[----:B0-----:R-:W3:Y:S04]  /*4830*/  LDL.LU R4, [R1+0x74] ;  /* 0x0000740001047983 */ /* 0x001ee80000300800 */
[----:B------:R-:W3:Y:S04]  /*4840*/  LDL.LU R6, [R1+0x6c] ;  /* 0x00006c0001067983 */ /* 0x000ee80000300800 */
        /* <DEDUP_REMOVED lines=19> */
[----:B------:R-:W3:Y:S01]  /*4980*/  LDL.LU R17, [R1+0x68] ;  /* 0x0000680001117983 */ /* 0x000ee20000300800 */
[----:B--2---:R-:W-:-:S05]  /*4990*/  SEL R2, R5, R2, !P2 ;  /* 0x0000000205027207 */ /* 0x004fca0005000000 */
[----:B------:R0:W-:Y:S04]  /*49a0*/  STL [R1+0x94], R2 ;  /* 0x0000940201007387 */ /* 0x0001e80000100800 */
[----:B0-----:R-:W2:Y:S02]  /*49b0*/  LDL.LU R2, [R1+0x1028] ;  /* 0x0010280001027983 */ /* 0x001ea40000300800 */
[----:B--2---:R-:W-:-:S05]  /*49c0*/  SEL R2, R5, R2, !P2 ;  /* 0x0000000205027207 */ /* 0x004fca0005000000 */
[----:B------:R0:W-:Y:S04]  /*49d0*/  STL [R1+0x9c], R2 ;  /* 0x00009c0201007387 */ /* 0x0001e80000100800 */
[----:B0-----:R-:W2:Y:S01]  /*49e0*/  LDL.LU R2, [R1+0x1024] ;  /* 0x0010240001027983 */ /* 0x001ea20000300800 */
[C---:B---3--:R-:W-:Y:S02]  /*49f0*/  SEL R22, R5.reuse, R22, !P2 ;  /* 0x0000001605167207 */ /* 0x048fe40005000000 */
[C---:B----4-:R-:W-:Y:S02]  /*4a00*/  SEL R25, R5.reuse, R25, !P2 ;  /* 0x0000001905197207 */ /* 0x050fe40005000000 */
[C---:B-----5:R-:W-:Y:S02]  /*4a10*/  SEL R0, R5.reuse, R0, !P2 ;  /* 0x0000000005007207 */ /* 0x060fe40005000000 */
[----:B------:R-:W-:-:S02]  /*4a20*/  SEL R27, R5, R27, !P2 ;  /* 0x0000001b051b7207 */ /* 0x000fc40005000000 */
[C---:B------:R-:W-:Y:S02]  /*4a30*/  SEL R3, R5.reuse, R3, !P2 ;  /* 0x0000000305037207 */ /* 0x040fe40005000000 */
[C---:B------:R-:W-:Y:S02]  /*4a40*/  SEL R4, R5.reuse, R4, !P2 ;  /* 0x0000000405047207 */ /* 0x040fe40005000000 */
[C---:B------:R-:W-:Y:S02]  /*4a50*/  SEL R6, R5.reuse, R6, !P2 ;  /* 0x0000000605067207 */ /* 0x040fe40005000000 */
[C---:B------:R-:W-:Y:S02]  /*4a60*/  SEL R7, R5.reuse, R7, !P2 ;  /* 0x0000000705077207 */ /* 0x040fe40005000000 */
[C---:B------:R-:W-:Y:S02]  /*4a70*/  SEL R8, R5.reuse, R8, !P2 ;  /* 0x0000000805087207 */ /* 0x040fe40005000000 */
        /* <DEDUP_REMOVED lines=18> */
[----:B--2---:R-:W-:-:S05]  /*4ba0*/  SEL R2, R5, R2, !P2 ;  /* 0x0000000205027207 */ /* 0x004fca0005000000 */
[----:B------:R0:W-:Y:S04]  /*4bb0*/  STL [R1+0xa4], R2 ;  /* 0x0000a40201007387 */ /* 0x0001e80000100800 */
[----:B0-----:R-:W2:Y:S04]  /*4bc0*/  LDL.LU R2, [R1+0x1020] ;  /* 0x0010200001027983 */ /* 0x001ea80000300800 */
[----:B------:R0:W-:Y:S04]  /*4bd0*/  STL [R1+0xa8], R22 ;  /* 0x0000a81601007387 */ /* 0x0001e80000100800 */
[----:B0-----:R-:W3:Y:S04]  /*4be0*/  LDL.LU R22, [R1+0x101c] ;  /* 0x00101c0001167983 */ /* 0x001ee80000300800 */
[----:B------:R0:W-:Y:S04]  /*4bf0*/  STL [R1+0xb0], R25 ;  /* 0x0000b01901007387 */ /* 0x0001e80000100800 */
[----:B0-----:R-:W4:Y:S04]  /*4c00*/  LDL.LU R25, [R1+0x1018] ;  /* 0x0010180001197983 */ /* 0x001f280000300800 */
[----:B------:R0:W-:Y:S04]  /*4c10*/  STL [R1+0xb8], R0 ;  /* 0x0000b80001007387 */ /* 0x0001e80000100800 */
[----:B0-----:R-:W5:Y:S04]  /*4c20*/  LDL.LU R0, [R1+0x44] ;  /* 0x0000440001007983 */ /* 0x001f680000300800 */
[----:B------:R0:W-:Y:S04]  /*4c30*/  STL [R1+0xdc], R27 ;  /* 0x0000dc1b01007387 */ /* 0x0001e80000100800 */
[----:B0-----:R-:W2:Y:S04]  /*4c40*/  LDL.LU R27, [R1+0x1014] ;  /* 0x00101400011b7983 */ /* 0x001ea80000300800 */
        /* <DEDUP_REMOVED lines=45> */
[----:B0-----:R-:W2:Y:S02]  /*4f20*/  LDL.LU R17, [R1+0xfb8] ;  /* 0x000fb80001117983 */ /* 0x001ea40000300800 */
[----:B--2---:R-:W-:-:S05]  /*4f30*/  SEL R17, R5, R17, !P2 ;  /* 0x0000001105117207 */ /* 0x004fca0005000000 */
[----:B------:R0:W-:Y:S04]  /*4f40*/  STL [R1+0x40], R17 ;  /* 0x0000401101007387 */ /* 0x0001e80000100800 */
[----:B0-----:R-:W2:Y:S01]  /*4f50*/  LDL.LU R17, [R1+0x4c] ;  /* 0x00004c0001117983 */ /* 0x001ea20000300800 */
[C---:B------:R-:W-:Y:S02]  /*4f60*/  SEL R13, R5.reuse, R13, !P2 ;  /* 0x0000000d050d7207 */ /* 0x040fe40005000000 */
[----:B------:R-:W-:-:S03]  /*4f70*/  SEL R14, R5, R14, !P2 ;  /* 0x0000000e050e7207 */ /* 0x000fc60005000000 */
[----:B------:R-:W-:Y:S04]  /*4f80*/  STL [R1+0x3c], R13 ;  /* 0x00003c0d01007387 */ /* 0x000fe80000100800 */
[----:B------:R0:W-:Y:S02]  /*4f90*/  STL [R1+0x38], R14 ;  /* 0x0000380e01007387 */ /* 0x0001e40000100800 */
[C---:B0-----:R-:W-:Y:S02]  /*4fa0*/  SEL R14, R5.reuse, R20, !P2 ;  /* 0x00000014050e7207 */ /* 0x041fe40005000000 */
[C---:B--2---:R-:W-:Y:S02]  /*4fb0*/  SEL R13, R5.reuse, R17, !P2 ;  /* 0x00000011050d7207 */ /* 0x044fe40005000000 */
[----:B------:R-:W-:-:S03]  /*4fc0*/  SEL R17, R5, R18, !P2 ;  /* 0x0000001205117207 */ /* 0x000fc60005000000 */
[----:B------:R5:W-:Y:S04]  /*4fd0*/  STL [R1+0x34], R13 ;  /* 0x0000340d01007387 */ /* 0x000be80000100800 */
[----:B------:R0:W-:Y:S01]  /*4fe0*/  STL [R1+0x30], R17 ;  /* 0x0000301101007387 */ /* 0x0001e20000100800 */
[----:B-----5:R-:W-:-:S03]  /*4ff0*/  SEL R13, R5, R0, !P2 ;  /* 0x00000000050d7207 */ /* 0x020fc60005000000 */
[----:B------:R-:W2:Y:S01]  /*5000*/  LDL.LU R0, [R1+0xe0] ;  /* 0x0000e00001007983 */ /* 0x000ea20000300800 */
[----:B0-----:R-:W-:-:S03]  /*5010*/  SEL R17, R5, R29, !P2 ;  /* 0x0000001d05117207 */ /* 0x001fc60005000000 */
[----:B------:R0:W-:Y:S04]  /*5020*/  STL [R1+0x2c], R14 ;  /* 0x00002c0e01007387 */ /* 0x0001e80000100800 */
[----:B------:R1:W-:Y:S04]  /*5030*/  STL [R1+0x28], R13 ;  /* 0x0000280d01007387 */ /* 0x0003e80000100800 */
[----:B------:R5:W-:Y:S01]  /*5040*/  STL [R1+0x24], R17 ;  /* 0x0000241101007387 */ /* 0x000be20000100800 */
[C---:B0-----:R-:W-:Y:S02]  /*5050*/  SEL R14, R5.reuse, R12, !P2 ;  /* 0x0000000c050e7207 */ /* 0x041fe40005000000 */
[----:B-1----:R-:W-:-:S02]  /*5060*/  SEL R13, R5, R21, !P2 ;  /* 0x00000015050d7207 */ /* 0x002fc40005000000 */
[C---:B------:R-:W-:Y:S01]  /*5070*/  SEL R12, R5.reuse, R15, !P2 ;  /* 0x0000000f050c7207 */ /* 0x040fe20005000000 */
[----:B-----5:R-:W0:Y:S01]  /*5080*/  S2R R17, SR_TID.X ;  /* 0x0000000000117919 */ /* 0x020e220000002100 */
[----:B------:R-:W1:Y:S01]  /*5090*/  LDC R15, c[0x0][0x3ac] ;  /* 0x0000eb00ff0f7b82 */ /* 0x000e620000000800 */
[----:B------:R5:W-:Y:S04]  /*50a0*/  STL [R1+0x20], R13 ;  /* 0x0000200d01007387 */ /* 0x000be80000100800 */
[----:B------:R3:W-:Y:S01]  /*50b0*/  STL [R1+0x1c], R14 ;  /* 0x00001c0e01007387 */ /* 0x0007e20000100800 */
[----:B-----5:R-:W-:-:S03]  /*50c0*/  SEL R13, R5, R16, !P2 ;  /* 0x00000010050d7207 */ /* 0x020fc60005000000 */
[----:B------:R5:W-:Y:S01]  /*50d0*/  STL [R1+0x18], R12 ;  /* 0x0000180c01007387 */ /* 0x000be20000100800 */
[----:B---3--:R-:W-:-:S03]  /*50e0*/  SEL R14, R5, R19, !P2 ;  /* 0x00000013050e7207 */ /* 0x008fc60005000000 */
[----:B------:R3:W-:Y:S01]  /*50f0*/  STL [R1+0x14], R13 ;  /* 0x0000140d01007387 */ /* 0x0007e20000100800 */
[----:B-----5:R-:W-:-:S03]  /*5100*/  SEL R12, R5, R26, !P2 ;  /* 0x0000001a050c7207 */ /* 0x020fc60005000000 */
[----:B------:R-:W-:Y:S01]  /*5110*/  STL [R1+0x10], R14 ;  /* 0x0000100e01007387 */ /* 0x000fe20000100800 */
[----:B---3--:R-:W-:-:S03]  /*5120*/  SEL R13, R5, R24, !P2 ;  /* 0x00000018050d7207 */ /* 0x008fc60005000000 */
[----:B------:R-:W-:Y:S04]  /*5130*/  STL [R1+0xc], R12 ;  /* 0x00000c0c01007387 */ /* 0x000fe80000100800 */
[----:B------:R3:W-:Y:S04]  /*5140*/  STL [R1+0x8], R13 ;  /* 0x0000080d01007387 */ /* 0x0007e80000100800 */
[----:B---3--:R-:W3:Y:S01]  /*5150*/  LDL.LU R13, [R1+0x5c] ;  /* 0x00005c00010d7983 */ /* 0x008ee20000300800 */
[C---:B------:R-:W-:Y:S02]  /*5160*/  SEL R14, R5.reuse, R23, !P2 ;  /* 0x00000017050e7207 */ /* 0x040fe40005000000 */
[----:B------:R-:W-:-:S02]  /*5170*/  SEL R12, R5, R28, !P2 ;  /* 0x0000001c050c7207 */ /* 0x000fc40005000000 */
[C---:B------:R-:W-:Y:S01]  /*5180*/  SEL R29, R5.reuse, R11, !P2 ;  /* 0x0000000b051d7207 */ /* 0x040fe20005000000 */
[----:B------:R-:W-:Y:S01]  /*5190*/  STL [R1+0x4], R14 ;  /* 0x0000040e01007387 */ /* 0x000fe20000100800 */
[C---:B------:R-:W-:Y:S02]  /*51a0*/  SEL R28, R5.reuse, R10, !P2 ;  /* 0x0000000a051c7207 */ /* 0x040fe40005000000 */
[C---:B------:R-:W-:Y:S01]  /*51b0*/  SEL R26, R5.reuse, R9, !P2 ;  /* 0x00000009051a7207 */ /* 0x040fe20005000000 */
[----:B------:R0:W-:Y:S01]  /*51c0*/  STL [R1], R12 ;  /* 0x0000000c01007387 */ /* 0x0001e20000100800 */
[C---:B------:R-:W-:Y:S02]  /*51d0*/  SEL R23, R5.reuse, R8, !P2 ;  /* 0x0000000805177207 */ /* 0x040fe40005000000 */
[C---:B------:R-:W-:Y:S01]  /*51e0*/  SEL R18, R5.reuse, R7, !P2 ;  /* 0x0000000705127207 */ /* 0x040fe20005000000 */
[----:B------:R-:W-:Y:S01]  /*51f0*/  STL [R1+0xf4c], R29 ;  /* 0x000f4c1d01007387 */ /* 0x000fe20000100800 */
[----:B------:R-:W-:-:S02]  /*5200*/  SEL R19, R5, R6, !P2 ;  /* 0x0000000605137207 */ /* 0x000fc40005000000 */
[----:B------:R-:W-:Y:S02]  /*5210*/  SEL R20, R5, R4, !P2 ;  /* 0x0000000405147207 */ /* 0x000fe40005000000 */
[----:B0-----:R-:W-:Y:S01]  /*5220*/  LOP3.LUT R12, R17, 0x3f, RZ, 0xc0, !PT ;  /* 0x0000003f110c7812 */ /* 0x001fe200078ec0ff */
[----:B------:R-:W-:Y:S01]  /*5230*/  STL [R1+0xf50], R28 ;  /* 0x000f501c01007387 */ /* 0x000fe20000100800 */
[C---:B------:R-:W-:Y:S02]  /*5240*/  SEL R21, R5.reuse, R3, !P2 ;  /* 0x0000000305157207 */ /* 0x040fe40005000000 */
[C---:B------:R-:W-:Y:S01]  /*5250*/  SEL R27, R5.reuse, R27, !P2 ;  /* 0x0000001b051b7207 */ /* 0x040fe20005000000 */
[----:B------:R-:W-:Y:S01]  /*5260*/  STL [R1+0xf54], R26 ;  /* 0x000f541a01007387 */ /* 0x000fe20000100800 */
[C---:B-1----:R-:W-:Y:S01]  /*5270*/  IMAD R17, R12.reuse, R15, RZ ;  /* 0x0000000f0c117224 */ /* 0x042fe200078e02ff */
[C---:B----4-:R-:W-:Y:S01]  /*5280*/  SEL R25, R5.reuse, R25, !P2 ;  /* 0x0000001905197207 */ /* 0x050fe20005000000 */
[----:B------:R-:W-:Y:S01]  /*5290*/  IMAD R12, R12, R15, RZ ;  /* 0x0000000f0c0c7224 */ /* 0x000fe200078e02ff */
[----:B------:R-:W-:Y:S01]  /*52a0*/  STL [R1+0xf58], R23 ;  /* 0x000f581701007387 */ /* 0x000fe20000100800 */
[----:B------:R-:W-:-:S03]  /*52b0*/  SEL R22, R5, R22, !P2 ;  /* 0x0000001605167207 */ /* 0x000fc60005000000 */
[----:B------:R-:W-:Y:S01]  /*52c0*/  STL [R1+0xf5c], R18 ;  /* 0x000f5c1201007387 */ /* 0x000fe20000100800 */
[----:B------:R-:W-:-:S03]  /*52d0*/  SEL R24, R5, R2, !P2 ;  /* 0x0000000205187207 */ /* 0x000fc60005000000 */
[----:B------:R-:W-:Y:S01]  /*52e0*/  STL [R1+0xf60], R19 ;  /* 0x000f601301007387 */ /* 0x000fe20000100800 */
[----:B------:R-:W-:Y:S01]  /*52f0*/  IADD3 R8, P1, PT, R17, UR10, RZ ;  /* 0x0000000a11087c10 */ /* 0x000fe2000ff3e0ff */
[----:B------:R-:W-:Y:S02]  /*5300*/  IMAD R12, R15, 0x40, R12 ;  /* 0x000000400f0c7824 */ /* 0x000fe400078e020c */
[----:B------:R-:W-:Y:S04]  /*5310*/  STL [R1+0xf64], R20 ;  /* 0x000f641401007387 */ /* 0x000fe80000100800 */
[----:B------:R-:W-:Y:S04]  /*5320*/  STL [R1+0xf68], R21 ;  /* 0x000f681501007387 */ /* 0x000fe80000100800 */
[----:B------:R-:W-:Y:S04]  /*5330*/  STL [R1+0xf6c], R27 ;  /* 0x000f6c1b01007387 */ /* 0x000fe80000100800 */
[----:B------:R-:W4:Y:S01]  /*5340*/  LDL.LU R14, [R1+0x70] ;  /* 0x00007000010e7983 */ /* 0x000f220000300800 */
[----:B------:R-:W-:-:S03]  /*5350*/  IADD3 R11, P2, PT, R12, UR10, RZ ;  /* 0x0000000a0c0b7c10 */ /* 0x000fc6000ff5e0ff */
[----:B------:R-:W-:Y:S04]  /*5360*/  STL [R1+0xf70], R25 ;  /* 0x000f701901007387 */ /* 0x000fe80000100800 */
[----:B------:R0:W-:Y:S04]  /*5370*/  STL [R1+0xf74], R22 ;  /* 0x000f741601007387 */ /* 0x0001e80000100800 */
[----:B------:R-:W-:Y:S01]  /*5380*/  STL [R1+0xf78], R24 ;  /* 0x000f781801007387 */ /* 0x000fe20000100800 */
[----:B------:R-:W-:-:S03]  /*5390*/  LEA.HI.X.SX32 R9, R17, UR11, 0x1, P1 ;  /* 0x0000000b11097c11 */ /* 0x000fc600088f0eff */
[----:B------:R-:W-:Y:S01]  /*53a0*/  STL [R1+0xec4], R8 ;  /* 0x000ec40801007387 */ /* 0x000fe20000100800 */
[----:B------:R-:W-:Y:S01]  /*53b0*/  LEA.HI.X.SX32 R7, R12, UR11, 0x1, P2 ;  /* 0x0000000b0c077c11 */ /* 0x000fe200090f0eff */
[----:B--2---:R-:W-:-:S05]  /*53c0*/  IMAD R0, R0, UR4, RZ ;  /* 0x0000000400007c24 */ /* 0x004fca000f8e02ff */
[----:B------:R-:W-:-:S05]  /*53d0*/  IADD3 R2, P0, PT, R0, UR8, RZ ;  /* 0x0000000800027c10 */ /* 0x000fca000ff1e0ff */
[----:B------:R-:W-:Y:S01]  /*53e0*/  STL [R1+0x2e4], R2 ;  /* 0x0002e40201007387 */ /* 0x000fe20000100800 */
[----:B------:R-:W-:-:S03]  /*53f0*/  LEA.HI.X.SX32 R0, R0, UR9, 0x1, P0 ;  /* 0x0000000900007c11 */ /* 0x000fc600080f0eff */
[----:B------:R-:W2:Y:S04]  /*5400*/  LDL.LU R15, [R1+0x80] ;  /* 0x00008000010f7983 */ /* 0x000ea80000300800 */
[----:B------:R-:W5:Y:S04]  /*5410*/  LDL.LU R16, [R1+0x88] ;  /* 0x0000880001107983 */ /* 0x000f680000300800 */
[----:B------:R-:W5:Y:S04]  /*5420*/  LDL.LU R10, [R1+0x90] ;  /* 0x00009000010a7983 */ /* 0x000f680000300800 */
[----:B------:R-:W-:Y:S04]  /*5430*/  STL [R1+0xec8], R11 ;  /* 0x000ec80b01007387 */ /* 0x000fe80000100800 */
[----:B------:R-:W5:Y:S04]  /*5440*/  LDL.LU R4, [R1+0x94] ;  /* 0x0000940001047983 */ /* 0x000f680000300800 */
[----:B------:R-:W5:Y:S04]  /*5450*/  LDL.LU R17, [R1+0x9c] ;  /* 0x00009c0001117983 */ /* 0x000f680000300800 */
[----:B------:R-:W-:Y:S04]  /*5460*/  STL [R1+0xec0], R9 ;  /* 0x000ec00901007387 */ /* 0x000fe80000100800 */
[----:B0-----:R-:W5:Y:S04]  /*5470*/  LDL.LU R22, [R1+0xa4] ;  /* 0x0000a40001167983 */ /* 0x001f680000300800 */
[----:B------:R0:W-:Y:S04]  /*5480*/  STL [R1+0x2e0], R0 ;  /* 0x0002e00001007387 */ /* 0x0001e80000100800 */
[----:B------:R-:W5:Y:S04]  /*5490*/  LDL.LU R12, [R1+0xa8] ;  /* 0x0000a800010c7983 */ /* 0x000f680000300800 */
[----:B------:R-:W5:Y:S04]  /*54a0*/  LDL.LU R6, [R1+0xb0] ;  /* 0x0000b00001067983 */ /* 0x000f680000300800 */
[----:B------:R-:W0:Y:S04]  /*54b0*/  LDL.LU R25, [R1+0xb8] ;  /* 0x0000b80001197983 */ /* 0x000e280000300800 */
[----:B------:R-:W-:Y:S01]  /*54c0*/  STL [R1+0xecc], R7 ;  /* 0x000ecc0701007387 */ /* 0x000fe20000100800 */
[----:B---3--:R-:W-:-:S03]  /*54d0*/  IMAD R13, R13, UR5, RZ ;  /* 0x000000050d0d7c24 */ /* 0x008fc6000f8e02ff */
[----:B------:R-:W3:Y:S04]  /*54e0*/  LDL.LU R3, [R1+0xdc] ;  /* 0x0000dc0001037983 */ /* 0x000ee80000300800 */
[----:B------:R-:W3:Y:S04]  /*54f0*/  LDL.LU R27, [R1+0xd8] ;  /* 0x0000d800011b7983 */ /* 0x000ee80000300800 */
[----:B------:R-:W-:Y:S04]  /*5500*/  STL [R1+0xf7c], R13 ;  /* 0x000f7c0d01007387 */ /* 0x000fe80000100800 */
        /* <DEDUP_REMOVED lines=8> */
[----:B----4-:R-:W-:-:S05]  /*5590*/  IMAD R14, R14, UR5, RZ ;  /* 0x000000050e0e7c24 */ /* 0x010fca000f8e02ff */
[----:B------:R-:W-:Y:S01]  /*55a0*/  STL [R1+0xf80], R14 ;  /* 0x000f800e01007387 */ /* 0x000fe20000100800 */
[----:B--2---:R-:W-:Y:S02]  /*55b0*/  IMAD R15, R15, UR5, RZ ;  /* 0x000000050f0f7c24 */ /* 0x004fe4000f8e02ff */
[----:B-----5:R-:W-:-:S03]  /*55c0*/  IMAD R16, R16, UR5, RZ ;  /* 0x0000000510107c24 */ /* 0x020fc6000f8e02ff */
[----:B------:R-:W-:Y:S01]  /*55d0*/  STL [R1+0xf84], R15 ;  /* 0x000f840f01007387 */ /* 0x000fe20000100800 */
[----:B------:R-:W-:-:S03]  /*55e0*/  IMAD R10, R10, UR5, RZ ;  /* 0x000000050a0a7c24 */ /* 0x000fc6000f8e02ff */
        /* <DEDUP_REMOVED lines=11> */
[----:B0-----:R-:W-:-:S03]  /*56a0*/  IMAD R0, R25, UR5, RZ ;  /* 0x0000000519007c24 */ /* 0x001fc6000f8e02ff */
[----:B------:R-:W-:Y:S04]  /*56b0*/  STL [R1+0xfa0], R6 ;  /* 0x000fa00601007387 */ /* 0x000fe80000100800 */
[----:B------:R-:W-:Y:S01]  /*56c0*/  STL [R1+0xfa4], R0 ;  /* 0x000fa40001007387 */ /* 0x000fe20000100800 */
[----:B---3--:R-:W-:Y:S02]  /*56d0*/  IMAD R3, R3, UR5, RZ ;  /* 0x0000000503037c24 */ /* 0x008fe4000f8e02ff */
[----:B------:R-:W-:-:S03]  /*56e0*/  IMAD R2, R27, UR5, RZ ;  /* 0x000000051b027c24 */ /* 0x000fc6000f8e02ff */
[----:B------:R0:W-:Y:S04]  /*56f0*/  STL [R1+0xfa8], R3 ;  /* 0x000fa80301007387 */ /* 0x0001e80000100800 */
[----:B------:R1:W-:Y:S01]  /*5700*/  STL [R1+0xfac], R2 ;  /* 0x000fac0201007387 */ /* 0x0003e20000100800 */
[----:B0-----:R-:W-:Y:S02]  /*5710*/  IMAD R3, R21, UR5, RZ ;  /* 0x0000000515037c24 */ /* 0x001fe4000f8e02ff */
[----:B------:R-:W-:Y:S02]  /*5720*/  IMAD R0, R20, UR5, RZ ;  /* 0x0000000514007c24 */ /* 0x000fe4000f8e02ff */
[----:B-1----:R-:W-:Y:S01]  /*5730*/  IMAD R2, R19, UR5, RZ ;  /* 0x0000000513027c24 */ /* 0x002fe2000f8e02ff */
[----:B------:R0:W-:Y:S04]  /*5740*/  STL [R1+0x44], R3 ;  /* 0x0000440301007387 */ /* 0x0001e80000100800 */
[----:B------:R1:W-:Y:S04]  /*5750*/  STL [R1+0x4c], R0 ;  /* 0x00004c0001007387 */ /* 0x0003e80000100800 */
[----:B------:R2:W-:Y:S01]  /*5760*/  STL [R1+0x5c], R2 ;  /* 0x00005c0201007387 */ /* 0x0005e20000100800 */
[----:B0-----:R-:W-:-:S02]  /*5770*/  IMAD R3, R18, UR5, RZ ;  /* 0x0000000512037c24 */ /* 0x001fc4000f8e02ff */
[----:B-1----:R-:W-:-:S03]  /*5780*/  IMAD R0, R23, UR5, RZ ;  /* 0x0000000517007c24 */ /* 0x002fc6000f8e02ff */
[----:B------:R-:W-:Y:S01]  /*5790*/  STL [R1+0x68], R3 ;  /* 0x0000680301007387 */ /* 0x000fe20000100800 */
[----:B--2---:R-:W-:-:S03]  /*57a0*/  IMAD R2, R26, UR5, RZ ;  /* 0x000000051a027c24 */ /* 0x004fc6000f8e02ff */
[----:B------:R-:W-:Y:S04]  /*57b0*/  STL [R1+0x70], R0 ;  /* 0x0000700001007387 */ /* 0x000fe80000100800 */
[----:B------:R0:W-:Y:S04]  /*57c0*/  STL [R1+0x7c], R2 ;  /* 0x00007c0201007387 */ /* 0x0001e80000100800 */
[----:B0-----:R-:W2:Y:S01]  /*57d0*/  LDL.LU R2, [R1+0x98] ;  /* 0x0000980001027983 */ /* 0x001ea20000300800 */
[----:B------:R-:W-:Y:S02]  /*57e0*/  IMAD R3, R28, UR5, RZ ;  /* 0x000000051c037c24 */ /* 0x000fe4000f8e02ff */
[----:B------:R-:W-:-:S03]  /*57f0*/  IMAD R0, R29, UR5, RZ ;  /* 0x000000051d007c24 */ /* 0x000fc6000f8e02ff */
[----:B------:R-:W-:Y:S04]  /*5800*/  STL [R1+0x80], R3 ;  /* 0x0000800301007387 */ /* 0x000fe80000100800 */
[----:B--2---:R0:W-:Y:S04]  /*5810*/  STL [R1+0xfb0], R2 ;  /* 0x000fb00201007387 */ /* 0x0041e80000100800 */
[----:B------:R-:W-:Y:S04]  /*5820*/  STL [R1+0x88], R0 ;  /* 0x0000880001007387 */ /* 0x000fe80000100800 */
[----:B0-----:R-:W2:Y:S04]  /*5830*/  LDL.LU R2, [R1+0xa0] ;  /* 0x0000a00001027983 */ /* 0x001ea80000300800 */
[----:B--2---:R0:W-:Y:S04]  /*5840*/  STL [R1+0xfb4], R2 ;  /* 0x000fb40201007387 */ /* 0x0041e80000100800 */
[----:B0-----:R-:W2:Y:S04]  /*5850*/  LDL.LU R2, [R1+0xac] ;  /* 0x0000ac0001027983 */ /* 0x001ea80000300800 */
[----:B------:R-:W3:Y:S04]  /*5860*/  LDL.LU R3, [R1+0x8c] ;  /* 0x00008c0001037983 */ /* 0x000ee80000300800 */
[----:B------:R-:W4:Y:S04]  /*5870*/  LDL.LU R0, [R1+0x84] ;  /* 0x0000840001007983 */ /* 0x000f280000300800 */
[----:B------:R-:W5:Y:S04]  /*5880*/  LDL.LU R6, [R1+0x78] ;  /* 0x0000780001067983 */ /* 0x000f680000300800 */
        /* <DEDUP_REMOVED lines=24> */
[----:B------:R-:W3:Y:S01]  /*5a10*/  LDL.LU R8, [R1] ;  /* 0x0000000001087983 */ /* 0x000ee20000300800 */
[----:B--2---:R-:W-:-:S05]  /*5a20*/  IMAD R2, R2, UR5, RZ ;  /* 0x0000000502027c24 */ /* 0x004fca000f8e02ff */
[----:B------:R0:W-:Y:S04]  /*5a30*/  STL [R1+0x90], R2 ;  /* 0x0000900201007387 */ /* 0x0001e80000100800 */
[----:B0-----:R-:W2:Y:S02]  /*5a40*/  LDL.LU R2, [R1+0xfb4] ;  /* 0x000fb40001027983 */ /* 0x001ea40000300800 */
[----:B--2---:R-:W-:-:S05]  /*5a50*/  IMAD R2, R2, UR5, RZ ;  /* 0x0000000502027c24 */ /* 0x004fca000f8e02ff */
[----:B------:R0:W-:Y:S04]  /*5a60*/  STL [R1+0x94], R2 ;  /* 0x0000940201007387 */ /* 0x0001e80000100800 */
[----:B0-----:R-:W2:Y:S01]  /*5a70*/  LDL.LU R2, [R1+0xfb0] ;  /* 0x000fb00001027983 */ /* 0x001ea20000300800 */
[----:B---3--:R-:W-:Y:S02]  /*5a80*/  IMAD R3, R3, UR5, RZ ;  /* 0x0000000503037c24 */ /* 0x008fe4000f8e02ff */
[----:B----4-:R-:W-:Y:S02]  /*5a90*/  IMAD R0, R0, UR5, RZ ;  /* 0x0000000500007c24 */ /* 0x010fe4000f8e02ff */
[----:B-----5:R-:W-:Y:S02]  /*5aa0*/  IMAD R6, R6, UR5, RZ ;  /* 0x0000000506067c24 */ /* 0x020fe4000f8e02ff */
[----:B------:R-:W-:-:S02]  /*5ab0*/  IMAD R12, R12, UR5, RZ ;  /* 0x000000050c0c7c24 */ /* 0x000fc4000f8e02ff */
[----:B------:R-:W-:Y:S02]  /*5ac0*/  IMAD R5, R5, UR5, RZ ;  /* 0x0000000505057c24 */ /* 0x000fe4000f8e02ff */
[----:B------:R-:W-:Y:S02]  /*5ad0*/  IMAD R17, R17, UR5, RZ ;  /* 0x0000000511117c24 */ /* 0x000fe4000f8e02ff */
[----:B------:R-:W-:Y:S02]  /*5ae0*/  IMAD R4, R4, UR5, RZ ;  /* 0x0000000504047c24 */ /* 0x000fe4000f8e02ff */
[----:B------:R-:W-:Y:S02]  /*5af0*/  IMAD R10, R10, UR5, RZ ;  /* 0x000000050a0a7c24 */ /* 0x000fe4000f8e02ff */
[----:B------:R-:W-:Y:S02]  /*5b00*/  IMAD R16, R16, UR5, RZ ;  /* 0x0000000510107c24 */ /* 0x000fe4000f8e02ff */
        /* <DEDUP_REMOVED lines=15> */
[----:B--2---:R-:W-:-:S05]  /*5c00*/  IMAD R2, R2, UR5, RZ ;  /* 0x0000000502027c24 */ /* 0x004fca000f8e02ff */
        /* <DEDUP_REMOVED lines=35> */
[----:B0-----:R-:W3:Y:S04]  /*5e40*/  LDL.LU R21, [R1+0xf68] ;  /* 0x000f680001157983 */ /* 0x001ee80000300800 */
        /* <DEDUP_REMOVED lines=11> */
[----:B0-----:R-:W4:Y:S04]  /*5f00*/  LDL.LU R28, [R1+0xf50] ;  /* 0x000f5000011c7983 */ /* 0x001f280000300800 */
[----:B------:R0:W-:Y:S04]  /*5f10*/  STL [R1+0xf0], R29 ;  /* 0x0000f01d01007387 */ /* 0x0001e80000100800 */
[----:B0-----:R-:W5:Y:S01]  /*5f20*/  LDL.LU R29, [R1+0xf4c] ;  /* 0x000f4c00011d7983 */ /* 0x001f620000300800 */
[----:B------:R-:W-:-:S02]  /*5f30*/  IMAD R7, R7, UR5, RZ ;  /* 0x0000000507077c24 */ /* 0x000fc4000f8e02ff */
[----:B------:R-:W-:-:S03]  /*5f40*/  IMAD R9, R9, UR5, RZ ;  /* 0x0000000509097c24 */ /* 0x000fc6000f8e02ff */
[----:B------:R0:W-:Y:S04]  /*5f50*/  STL [R1+0xf8], R7 ;  /* 0x0000f80701007387 */ /* 0x0001e80000100800 */
[----:B------:R1:W-:Y:S01]  /*5f60*/  STL [R1+0x100], R9 ;  /* 0x0001000901007387 */ /* 0x0003e20000100800 */
[----:B0-----:R-:W-:Y:S02]  /*5f70*/  IMAD R7, R11, UR5, RZ ;  /* 0x000000050b077c24 */ /* 0x001fe4000f8e02ff */
[----:B-1----:R-:W-:-:S03]  /*5f80*/  IMAD R9, R8, UR5, RZ ;  /* 0x0000000508097c24 */ /* 0x002fc6000f8e02ff */
[----:B------:R-:W-:Y:S04]  /*5f90*/  STL [R1+0x104], R7 ;  /* 0x0001040701007387 */ /* 0x000fe80000100800 */
[----:B------:R3:W-:Y:S01]  /*5fa0*/  STL [R1+0x10c], R9 ;  /* 0x00010c0901007387 */ /* 0x0007e20000100800 */
[----:B--2---:R-:W-:Y:S01]  /*5fb0*/  IMAD R11, R27, UR5, RZ ;  /* 0x000000051b0b7c24 */ /* 0x004fe2000f8e02ff */
[----:B------:R-:W-:Y:S01]  /*5fc0*/  SHF.R.S32.HI R27, RZ, 0x1f, R4 ;  /* 0x0000001fff1b7819 */ /* 0x000fe20000011404 */
[----:B---3--:R-:W-:Y:S02]  /*5fd0*/  IMAD R9, R26, UR5, RZ ;  /* 0x000000051a097c24 */ /* 0x008fe4000f8e02ff */
[----:B----4-:R-:W-:Y:S02]  /*5fe0*/  IMAD R7, R28, UR5, RZ ;  /* 0x000000051c077c24 */ /* 0x010fe4000f8e02ff */
[----:B-----5:R-:W-:-:S05]  /*5ff0*/  IMAD R8, R29, UR5, RZ ;  /* 0x000000051d087c24 */ /* 0x020fca000f8e02ff */
[----:B------:R0:W-:Y:S04]  /*6000*/  STL [R1+0x110], R8 ;  /* 0x0001100801007387 */ /* 0x0001e80000100800 */
[----:B------:R1:W-:Y:S01]  /*6010*/  STL [R1+0x118], R7 ;  /* 0x0001180701007387 */ /* 0x0003e20000100800 */
[----:B0-----:R-:W-:-:S03]  /*6020*/  IMAD R8, R23, UR5, RZ ;  /* 0x0000000517087c24 */ /* 0x001fc6000f8e02ff */
[----:B------:R0:W-:Y:S01]  /*6030*/  STL [R1+0x120], R9 ;  /* 0x0001200901007387 */ /* 0x0001e20000100800 */
[----:B-1----:R-:W-:-:S03]  /*6040*/  IMAD R7, R18, UR5, RZ ;  /* 0x0000000512077c24 */ /* 0x002fc6000f8e02ff */
[----:B------:R1:W-:Y:S04]  /*6050*/  STL [R1+0x124], R8 ;  /* 0x0001240801007387 */ /* 0x0003e80000100800 */
[----:B------:R2:W-:Y:S01]  /*6060*/  STL [R1+0x12c], R7 ;  /* 0x00012c0701007387 */ /* 0x0005e20000100800 */
[----:B0-----:R-:W-:Y:S02]  /*6070*/  IMAD R9, R19, UR5, RZ ;  /* 0x0000000513097c24 */ /* 0x001fe4000f8e02ff */
[----:B-1----:R-:W-:-:S03]  /*6080*/  IMAD R8, R20, UR5, RZ ;  /* 0x0000000514087c24 */ /* 0x002fc6000f8e02ff */
[----:B------:R-:W-:Y:S01]  /*6090*/  STL [R1+0x130], R9 ;  /* 0x0001300901007387 */ /* 0x000fe20000100800 */
[----:B--2---:R-:W-:-:S03]  /*60a0*/  IMAD R7, R21, UR5, RZ ;  /* 0x0000000515077c24 */ /* 0x004fc6000f8e02ff */
[----:B------:R0:W-:Y:S04]  /*60b0*/  STL [R1+0x138], R8 ;  /* 0x0001380801007387 */ /* 0x0001e80000100800 */
[----:B------:R-:W-:Y:S04]  /*60c0*/  STL [R1+0x140], R7 ;  /* 0x0001400701007387 */ /* 0x000fe80000100800 */
[----:B------:R1:W-:Y:S01]  /*60d0*/  STL [R1+0xed0], R7 ;  /* 0x000ed00701007387 */ /* 0x0003e20000100800 */
[----:B0-----:R-:W-:-:S03]  /*60e0*/  IMAD R8, R25, UR5, RZ ;  /* 0x0000000519087c24 */ /* 0x001fc6000f8e02ff */
[----:B------:R-:W-:Y:S01]  /*60f0*/  STL [R1+0x144], R11 ;  /* 0x0001440b01007387 */ /* 0x000fe20000100800 */
[----:B-1----:R-:W-:-:S03]  /*6100*/  IMAD R7, R24, UR5, RZ ;  /* 0x0000000518077c24 */ /* 0x002fc6000f8e02ff */
[----:B------:R-:W-:Y:S04]  /*6110*/  STL [R1+0xed4], R11 ;  /* 0x000ed40b01007387 */ /* 0x000fe80000100800 */
[----:B------:R0:W-:Y:S01]  /*6120*/  STL [R1+0x158], R7 ;  /* 0x0001580701007387 */ /* 0x0001e20000100800 */
[----:B------:R-:W-:-:S03]  /*6130*/  IMAD R9, R22, UR5, RZ ;  /* 0x0000000516097c24 */ /* 0x000fc6000f8e02ff */
[----:B------:R-:W-:Y:S01]  /*6140*/  STL [R1+0xed8], R13 ;  /* 0x000ed80d01007387 */ /* 0x000fe20000100800 */
[----:B0-----:R-:W-:-:S03]  /*6150*/  SHF.R.S32.HI R7, RZ, 0x1f, R13 ;  /* 0x0000001fff077819 */ /* 0x001fc6000001140d */
[----:B------:R-:W-:Y:S04]  /*6160*/  STL [R1+0x14c], R8 ;  /* 0x00014c0801007387 */ /* 0x000fe80000100800 */
[----:B------:R0:W-:Y:S04]  /*6170*/  STL [R1+0x8], R7 ;  /* 0x0000080701007387 */ /* 0x0001e80000100800 */
[----:B------:R-:W-:Y:S01]  /*6180*/  STL [R1+0xedc], R8 ;  /* 0x000edc0801007387 */ /* 0x000fe20000100800 */
[----:B0-----:R-:W-:-:S03]  /*6190*/  SHF.R.S32.HI R7, RZ, 0x1f, R14 ;  /* 0x0000001fff077819 */ /* 0x001fc6000001140e */
[----:B------:R-:W-:Y:S04]  /*61a0*/  STL [R1+0xee0], R14 ;  /* 0x000ee00e01007387 */ /* 0x000fe80000100800 */
[----:B------:R-:W-:Y:S04]  /*61b0*/  STL [R1+0x150], R9 ;  /* 0x0001500901007387 */ /* 0x000fe80000100800 */
[----:B------:R0:W-:Y:S01]  /*61c0*/  STL [R1+0x4], R7 ;  /* 0x0000040701007387 */ /* 0x0001e20000100800 */
[----:B------:R-:W-:-:S03]  /*61d0*/  SHF.R.S32.HI R29, RZ, 0x1f, R16 ;  /* 0x0000001fff1d7819 */ /* 0x000fc60000011410 */
[----:B------:R1:W-:Y:S04]  /*61e0*/  STL [R1+0xee4], R9 ;  /* 0x000ee40901007387 */ /* 0x0003e80000100800 */
[----:B------:R-:W2:Y:S01]  /*61f0*/  LDL R25, [R1+0x44] ;  /* 0x0000440001197983 */ /* 0x000ea20000100800 */
[----:B0-----:R-:W-:-:S03]  /*6200*/  SHF.R.S32.HI R7, RZ, 0x1f, R15 ;  /* 0x0000001fff077819 */ /* 0x001fc6000001140f */
[----:B------:R-:W3:Y:S01]  /*6210*/  LDL R26, [R1+0x4c] ;  /* 0x00004c00011a7983 */ /* 0x000ee20000100800 */
[----:B------:R-:W-:-:S03]  /*6220*/  SHF.R.S32.HI R28, RZ, 0x1f, R10 ;  /* 0x0000001fff1c7819 */ /* 0x000fc6000001140a */
[----:B------:R0:W-:Y:S04]  /*6230*/  STL [R1], R7 ;  /* 0x0000000701007387 */ /* 0x0001e80000100800 */
[----:B-1----:R-:W4:Y:S04]  /*6240*/  LDL R9, [R1+0x94] ;  /* 0x0000940001097983 */ /* 0x002f280000100800 */
[----:B------:R-:W5:Y:S04]  /*6250*/  LDL R14, [R1+0x98] ;  /* 0x00009800010e7983 */ /* 0x000f680000100800 */
[----:B------:R-:W4:Y:S04]  /*6260*/  LDL R8, [R1+0x8c] ;  /* 0x00008c0001087983 */ /* 0x000f280000100800 */
[----:B------:R-:W4:Y:S04]  /*6270*/  LDL R13, [R1+0x84] ;  /* 0x00008400010d7983 */ /* 0x000f280000100800 */
[----:B------:R-:W4:Y:S04]  /*6280*/  LDL R11, [R1+0x78] ;  /* 0x00007800010b7983 */ /* 0x000f280000100800 */
[----:B0-----:R-:W4:Y:S04]  /*6290*/  LDL R7, [R1+0x74] ;  /* 0x0000740001077983 */ /* 0x001f280000100800 */
[----:B------:R0:W-:Y:S04]  /*62a0*/  STL [R1+0xee8], R15 ;  /* 0x000ee80f01007387 */ /* 0x0001e80000100800 */
        /* <DEDUP_REMOVED lines=10> */
[----:B0-----:R-:W5:Y:S04]  /*6350*/  LDL R27, [R1+0x68] ;  /* 0x00006800011b7983 */ /* 0x001f680000100800 */
[----:B------:R0:W-:Y:S04]  /*6360*/  STL [R1+0xefc], R4 ;  /* 0x000efc0401007387 */ /* 0x0001e80000100800 */
[----:B0-----:R-:W5:Y:S01]  /*6370*/  LDL R4, [R1+0x5c] ;  /* 0x00005c0001047983 */ /* 0x001f620000100800 */
[----:B------:R-:W-:-:S02]  /*6380*/  SHF.R.S32.HI R18, RZ, 0x1f, R17 ;  /* 0x0000001fff127819 */ /* 0x000fc40000011411 */
[----:B------:R-:W-:Y:S02]  /*6390*/  SHF.R.S32.HI R19, RZ, 0x1f, R5 ;  /* 0x0000001fff137819 */ /* 0x000fe40000011405 */
[----:B------:R-:W-:Y:S01]  /*63a0*/  SHF.R.S32.HI R20, RZ, 0x1f, R12 ;  /* 0x0000001fff147819 */ /* 0x000fe2000001140c */
[----:B------:R-:W-:Y:S01]  /*63b0*/  STL [R1+0xf08], R18 ;  /* 0x000f081201007387 */ /* 0x000fe20000100800 */
[----:B------:R-:W-:-:S03]  /*63c0*/  SHF.R.S32.HI R21, RZ, 0x1f, R6 ;  /* 0x0000001fff157819 */ /* 0x000fc60000011406 */
[----:B------:R-:W-:Y:S01]  /*63d0*/  STL [R1+0xf04], R17 ;  /* 0x000f041101007387 */ /* 0x000fe20000100800 */
[----:B------:R-:W-:-:S03]  /*63e0*/  SHF.R.S32.HI R22, RZ, 0x1f, R0 ;  /* 0x0000001fff167819 */ /* 0x000fc60000011400 */
[----:B------:R-:W-:Y:S01]  /*63f0*/  STL [R1+0xf10], R19 ;  /* 0x000f101301007387 */ /* 0x000fe20000100800 */
[----:B------:R-:W-:-:S03]  /*6400*/  SHF.R.S32.HI R23, RZ, 0x1f, R3 ;  /* 0x0000001fff177819 */ /* 0x000fc60000011403 */
[----:B------:R-:W-:Y:S01]  /*6410*/  STL [R1+0xf0c], R5 ;  /* 0x000f0c0501007387 */ /* 0x000fe20000100800 */
[----:B------:R-:W-:-:S03]  /*6420*/  SHF.R.S32.HI R24, RZ, 0x1f, R2 ;  /* 0x0000001fff187819 */ /* 0x000fc60000011402 */
[----:B------:R-:W-:Y:S04]  /*6430*/  STL [R1+0xf18], R20 ;  /* 0x000f181401007387 */ /* 0x000fe80000100800 */
        /* <DEDUP_REMOVED lines=8> */
[----:B------:R4:W-:Y:S01]  /*64c0*/  STL [R1+0xf34], R2 ;  /* 0x000f340201007387 */ /* 0x0009e20000100800 */
[----:B--2---:R-:W-:-:S02]  /*64d0*/  SHF.R.S32.HI R25, RZ, 0x1f, R25 ;  /* 0x0000001fff197819 */ /* 0x004fc40000011419 */
[----:B---3--:R-:W-:-:S03]  /*64e0*/  SHF.R.S32.HI R26, RZ, 0x1f, R26 ;  /* 0x0000001fff1a7819 */ /* 0x008fc6000001141a */
[----:B------:R-:W-:Y:S04]  /*64f0*/  STL [R1+0xf3c], R25 ;  /* 0x000f3c1901007387 */ /* 0x000fe80000100800 */
[----:B------:R-:W-:Y:S01]  /*6500*/  STL [R1+0xf40], R26 ;  /* 0x000f401a01007387 */ /* 0x000fe20000100800 */
[----:B----4-:R-:W-:Y:S02]  /*6510*/  SHF.R.S32.HI R2, RZ, 0x1f, R10 ;  /* 0x0000001fff027819 */ /* 0x010fe4000001140a */
[----:B-----5:R-:W-:Y:S02]  /*6520*/  SHF.R.S32.HI R3, RZ, 0x1f, R27 ;  /* 0x0000001fff037819 */ /* 0x020fe4000001141b */
[----:B------:R-:W-:-:S05]  /*6530*/  SHF.R.S32.HI R0, RZ, 0x1f, R4 ;  /* 0x0000001fff007819 */ /* 0x000fca0000011404 */
[----:B------:R0:W-:Y:S04]  /*6540*/  STL [R1+0xc], R0 ;  /* 0x00000c0001007387 */ /* 0x0001e80000100800 */
[----:B------:R1:W-:Y:S01]  /*6550*/  STL [R1+0x10], R3 ;  /* 0x0000100301007387 */ /* 0x0003e20000100800 */
[----:B0-----:R-:W-:-:S03]  /*6560*/  SHF.R.S32.HI R0, RZ, 0x1f, R28 ;  /* 0x0000001fff007819 */ /* 0x001fc6000001141c */
[----:B------:R0:W-:Y:S01]  /*6570*/  STL [R1+0x14], R2 ;  /* 0x0000140201007387 */ /* 0x0001e20000100800 */
[----:B-1----:R-:W-:-:S03]  /*6580*/  SHF.R.S32.HI R3, RZ, 0x1f, R16 ;  /* 0x0000001fff037819 */ /* 0x002fc60000011410 */
[----:B------:R1:W-:Y:S04]  /*6590*/  STL [R1+0x18], R0 ;  /* 0x0000180001007387 */ /* 0x0003e80000100800 */
[----:B------:R2:W-:Y:S01]  /*65a0*/  STL [R1+0x1c], R3 ;  /* 0x00001c0301007387 */ /* 0x0005e20000100800 */
[----:B0-----:R-:W-:Y:S02]  /*65b0*/  SHF.R.S32.HI R2, RZ, 0x1f, R29 ;  /* 0x0000001fff027819 */ /* 0x001fe4000001141d */
[----:B-1----:R-:W-:-:S03]  /*65c0*/  SHF.R.S32.HI R0, RZ, 0x1f, R15 ;  /* 0x0000001fff007819 */ /* 0x002fc6000001140f */
[----:B------:R0:W-:Y:S01]  /*65d0*/  STL [R1+0x20], R2 ;  /* 0x0000200201007387 */ /* 0x0001e20000100800 */
[----:B--2---:R-:W-:-:S03]  /*65e0*/  SHF.R.S32.HI R3, RZ, 0x1f, R9 ;  /* 0x0000001fff037819 */ /* 0x004fc60000011409 */
[----:B------:R1:W-:Y:S04]  /*65f0*/  STL [R1+0x24], R0 ;  /* 0x0000240001007387 */ /* 0x0003e80000100800 */
[----:B------:R2:W-:Y:S01]  /*6600*/  STL [R1+0x28], R3 ;  /* 0x0000280301007387 */ /* 0x0005e20000100800 */
[----:B0-----:R-:W-:Y:S02]  /*6610*/  SHF.R.S32.HI R2, RZ, 0x1f, R14 ;  /* 0x0000001fff027819 */ /* 0x001fe4000001140e */
[----:B-1----:R-:W-:-:S03]  /*6620*/  SHF.R.S32.HI R0, RZ, 0x1f, R8 ;  /* 0x0000001fff007819 */ /* 0x002fc60000011408 */
[----:B------:R0:W-:Y:S01]  /*6630*/  STL [R1+0x2c], R2 ;  /* 0x00002c0201007387 */ /* 0x0001e20000100800 */
[----:B--2---:R-:W-:-:S03]  /*6640*/  SHF.R.S32.HI R3, RZ, 0x1f, R13 ;  /* 0x0000001fff037819 */ /* 0x004fc6000001140d */
[----:B------:R1:W-:Y:S04]  /*6650*/  STL [R1+0x30], R0 ;  /* 0x0000300001007387 */ /* 0x0003e80000100800 */
[----:B------:R-:W-:Y:S04]  /*6660*/  STL [R1+0x34], R3 ;  /* 0x0000340301007387 */ /* 0x000fe80000100800 */
[----:B------:R-:W2:Y:S01]  /*6670*/  LDL R26, [R1+0x60] ;  /* 0x00006000011a7983 */ /* 0x000ea20000100800 */
[----:B0-----:R-:W-:Y:S02]  /*6680*/  SHF.R.S32.HI R2, RZ, 0x1f, R11 ;  /* 0x0000001fff027819 */ /* 0x001fe4000001140b */
[----:B-1----:R-:W-:-:S03]  /*6690*/  SHF.R.S32.HI R0, RZ, 0x1f, R7 ;  /* 0x0000001fff007819 */ /* 0x002fc60000011407 */
[----:B------:R-:W-:Y:S04]  /*66a0*/  STL [R1+0x38], R2 ;  /* 0x0000380201007387 */ /* 0x000fe80000100800 */
[----:B--2---:R0:W-:Y:S04]  /*66b0*/  STL [R1+0xf44], R26 ;  /* 0x000f441a01007387 */ /* 0x0041e80000100800 */
[----:B------:R-:W-:Y:S04]  /*66c0*/  STL [R1+0x3c], R0 ;  /* 0x00003c0001007387 */ /* 0x000fe80000100800 */
[----:B0-----:R-:W2:Y:S04]  /*66d0*/  LDL R26, [R1+0x64] ;  /* 0x00006400011a7983 */ /* 0x001ea80000100800 */
[----:B--2---:R0:W-:Y:S04]  /*66e0*/  STL [R1+0xf48], R26 ;  /* 0x000f481a01007387 */ /* 0x0041e80000100800 */
[----:B------:R-:W2:Y:S04]  /*66f0*/  LDL R25, [R1+0x58] ;  /* 0x0000580001197983 */ /* 0x000ea80000100800 */
[----:B------:R-:W3:Y:S04]  /*6700*/  LDL R24, [R1+0x54] ;  /* 0x0000540001187983 */ /* 0x000ee80000100800 */
[----:B0-----:R-:W4:Y:S04]  /*6710*/  LDL R26, [R1+0x6c] ;  /* 0x00006c00011a7983 */ /* 0x001f280000100800 */
[----:B------:R-:W5:Y:S04]  /*6720*/  LDL R2, [R1+0x50] ;  /* 0x0000500001027983 */ /* 0x000f680000100800 */
[----:B------:R-:W2:Y:S04]  /*6730*/  LDL R23, [R1+0xa0] ;  /* 0x0000a00001177983 */ /* 0x000ea80000100800 */
        /* <DEDUP_REMOVED lines=23> */
[----:B------:R-:W2:Y:S01]  /*68b0*/  LDL R7, [R1+0x138] ;  /* 0x0001380001077983 */ /* 0x000ea20000100800 */
[----:B----4-:R-:W-:-:S05]  /*68c0*/  SHF.R.S32.HI R26, RZ, 0x1f, R26 ;  /* 0x0000001fff1a7819 */ /* 0x010fca000001141a */
[----:B------:R0:W-:Y:S04]  /*68d0*/  STL [R1+0x40], R26 ;  /* 0x0000401a01007387 */ /* 0x0001e80000100800 */
[----:B0-----:R-:W4:Y:S02]  /*68e0*/  LDL.LU R26, [R1+0xf48] ;  /* 0x000f4800011a7983 */ /* 0x001f240000300800 */
[----:B----4-:R-:W-:-:S05]  /*68f0*/  SHF.R.S32.HI R26, RZ, 0x1f, R26 ;  /* 0x0000001fff1a7819 */ /* 0x010fca000001141a */
[----:B------:R0:W-:Y:S04]  /*6900*/  STL [R1+0x48], R26 ;  /* 0x0000481a01007387 */ /* 0x0001e80000100800 */
[----:B0-----:R-:W4:Y:S01]  /*6910*/  LDL.LU R26, [R1+0xf44] ;  /* 0x000f4400011a7983 */ /* 0x001f220000300800 */
[----:B--2---:R-:W-:Y:S02]  /*6920*/  SHF.R.S32.HI R25, RZ, 0x1f, R25 ;  /* 0x0000001fff197819 */ /* 0x004fe40000011419 */
[----:B---3--:R-:W-:Y:S02]  /*6930*/  SHF.R.S32.HI R24, RZ, 0x1f, R24 ;  /* 0x0000001fff187819 */ /* 0x008fe40000011418 */
[----:B-----5:R-:W-:Y:S02]  /*6940*/  SHF.R.S32.HI R2, RZ, 0x1f, R2 ;  /* 0x0000001fff027819 */ /* 0x020fe40000011402 */
[----:B------:R-:W-:-:S02]  /*6950*/  SHF.R.S32.HI R23, RZ, 0x1f, R23 ;  /* 0x0000001fff177819 */ /* 0x000fc40000011417 */
[----:B------:R-:W-:Y:S02]  /*6960*/  SHF.R.S32.HI R3, RZ, 0x1f, R3 ;  /* 0x0000001fff037819 */ /* 0x000fe40000011403 */
[----:B------:R-:W-:Y:S02]  /*6970*/  SHF.R.S32.HI R22, RZ, 0x1f, R22 ;  /* 0x0000001fff167819 */ /* 0x000fe40000011416 */
[----:B------:R-:W-:Y:S02]  /*6980*/  SHF.R.S32.HI R0, RZ, 0x1f, R0 ;  /* 0x0000001fff007819 */ /* 0x000fe40000011400 */
[----:B------:R-:W-:Y:S02]  /*6990*/  SHF.R.S32.HI R21, RZ, 0x1f, R21 ;  /* 0x0000001fff157819 */ /* 0x000fe40000011415 */
[----:B------:R-:W-:Y:S02]  /*69a0*/  SHF.R.S32.HI R6, RZ, 0x1f, R6 ;  /* 0x0000001fff067819 */ /* 0x000fe40000011406 */
        /* <DEDUP_REMOVED lines=19> */
[----:B----4-:R-:W-:-:S05]  /*6ae0*/  SHF.R.S32.HI R26, RZ, 0x1f, R26 ;  /* 0x0000001fff1a7819 */ /* 0x010fca000001141a */
        /* <DEDUP_REMOVED lines=57> */
[----:B0-----:R-:W4:Y:S01]  /*6e80*/  LDL.LU R7, [R1+0xed0] ;  /* 0x000ed00001077983 */ /* 0x001f220000300800 */
[----:B--2---:R-:W-:-:S02]  /*6e90*/  SHF.R.S32.HI R8, RZ, 0x1f, R8 ;  /* 0x0000001fff087819 */ /* 0x004fc40000011408 */
[----:B---3--:R-:W-:Y:S02]  /*6ea0*/  SHF.R.S32.HI R11, RZ, 0x1f, R11 ;  /* 0x0000001fff0b7819 */ /* 0x008fe4000001140b */
[----:B----4-:R-:W-:-:S05]  /*6eb0*/  SHF.R.S32.HI R7, RZ, 0x1f, R7 ;  /* 0x0000001fff077819 */ /* 0x010fca0000011407 */
[----:B------:R0:W-:Y:S04]  /*6ec0*/  STL [R1+0x188], R7 ;  /* 0x0001880701007387 */ /* 0x0001e80000100800 */
[----:B0-----:R-:W2:Y:S04]  /*6ed0*/  LDL.LU R7, [R1+0xecc] ;  /* 0x000ecc0001077983 */ /* 0x001ea80000300800 */
[----:B------:R0:W-:Y:S04]  /*6ee0*/  STL [R1+0x18c], R11 ;  /* 0x00018c0b01007387 */ /* 0x0001e80000100800 */
[----:B0-----:R-:W3:Y:S04]  /*6ef0*/  LDL.LU R11, [R1+0xec8] ;  /* 0x000ec800010b7983 */ /* 0x001ee80000300800 */
[----:B------:R0:W-:Y:S04]  /*6f00*/  STL [R1+0x190], R8 ;  /* 0x0001900801007387 */ /* 0x0001e80000100800 */
[----:B0-----:R-:W4:Y:S01]  /*6f10*/  LDL.LU R8, [R1+0xec4] ;  /* 0x000ec40001087983 */ /* 0x001f220000300800 */
[----:B------:R-:W-:-:S05]  /*6f20*/  SHF.R.S32.HI R9, RZ, 0x1f, R9 ;  /* 0x0000001fff097819 */ /* 0x000fca0000011409 */
[----:B------:R3:W-:Y:S02]  /*6f30*/  STL [R1+0x194], R9 ;  /* 0x0001940901007387 */ /* 0x0007e40000100800 */
[----:B---3--:R-:W-:-:S05]  /*6f40*/  IADD3 R9, P4, PT, R13, R11, RZ ;  /* 0x0000000b0d097210 */ /* 0x008fca0007f9e0ff */
[----:B------:R4:W-:Y:S02]  /*6f50*/  STL [R1+0xdb0], R9 ;  /* 0x000db00901007387 */ /* 0x0009e40000100800 */
[----:B----4-:R-:W-:Y:S02]  /*6f60*/  IADD3 R9, P6, PT, R13, R8, RZ ;  /* 0x000000080d097210 */ /* 0x010fe40007fde0ff */
[----:B------:R-:W3:Y:S04]  /*6f70*/  LDL.LU R13, [R1] ;  /* 0x00000000010d7983 */ /* 0x000ee80000300800 */
[----:B------:R0:W-:Y:S02]  /*6f80*/  STL [R1+0xda8], R9 ;  /* 0x000da80901007387 */ /* 0x0001e40000100800 */
[----:B0-----:R-:W-:-:S05]  /*6f90*/  IADD3 R9, P3, PT, R14, R11, RZ ;  /* 0x0000000b0e097210 */ /* 0x001fca0007f7e0ff */
[----:B------:R0:W-:Y:S02]  /*6fa0*/  STL [R1+0xdac], R9 ;  /* 0x000dac0901007387 */ /* 0x0001e40000100800 */
[----:B0-----:R-:W-:Y:S02]  /*6fb0*/  IADD3 R9, P2, PT, R14, R8, RZ ;  /* 0x000000080e097210 */ /* 0x001fe40007f5e0ff */
[----:B------:R-:W4:Y:S04]  /*6fc0*/  LDL.LU R14, [R1+0x4] ;  /* 0x00000400010e7983 */ /* 0x000f280000300800 */
[----:B------:R0:W-:Y:S02]  /*6fd0*/  STL [R1+0xda0], R9 ;  /* 0x000da00901007387 */ /* 0x0001e40000100800 */
[----:B0-----:R-:W-:-:S05]  /*6fe0*/  IADD3 R9, P1, PT, R15, R11, RZ ;  /* 0x0000000b0f097210 */ /* 0x001fca0007f3e0ff */
[----:B------:R0:W-:Y:S02]  /*6ff0*/  STL [R1+0xda4], R9 ;  /* 0x000da40901007387 */ /* 0x0001e40000100800 */
[----:B0-----:R-:W-:Y:S02]  /*7000*/  IADD3 R9, P0, PT, R15, R8, RZ ;  /* 0x000000080f097210 */ /* 0x001fe40007f1e0ff */
[----:B------:R-:W2:Y:S04]  /*7010*/  LDL.LU R15, [R1+0x8] ;  /* 0x00000800010f7983 */ /* 0x000ea80000300800 */
[----:B------:R2:W-:Y:S02]  /*7020*/  STL [R1+0xd98], R9 ;  /* 0x000d980901007387 */ /* 0x0005e40000100800 */
[----:B--2---:R-:W-:-:S05]  /*7030*/  IMAD.X R9, R15, 0x1, R7, P4 ;  /* 0x000000010f097824 */ /* 0x004fca00020e0607 */
[----:B------:R0:W-:Y:S02]  /*7040*/  STL [R1+0xd94], R9 ;  /* 0x000d940901007387 */ /* 0x0001e40000100800 */
[----:B0-----:R-:W-:-:S05]  /*7050*/  IADD3 R9, P5, PT, R16, R11, RZ ;  /* 0x0000000b10097210 */ /* 0x001fca0007fbe0ff */
[----:B------:R0:W-:Y:S04]  /*7060*/  STL [R1+0xd9c], R9 ;  /* 0x000d9c0901007387 */ /* 0x0001e80000100800 */
[----:B0-----:R-:W2:Y:S02]  /*7070*/  LDL.LU R9, [R1+0xec0] ;  /* 0x000ec00001097983 */ /* 0x001ea40000300800 */
[----:B--2---:R-:W-:-:S05]  /*7080*/  IMAD.X R15, R15, 0x1, R9, P6 ;  /* 0x000000010f0f7824 */ /* 0x004fca00030e0609 */
[----:B------:R0:W-:Y:S02]  /*7090*/  STL [R1+0xd90], R15 ;  /* 0x000d900f01007387 */ /* 0x0001e40000100800 */
[----:B0-----:R-:W-:Y:S01]  /*70a0*/  IADD3 R15, P4, PT, R16, R8, RZ ;  /* 0x00000008100f7210 */ /* 0x001fe20007f9e0ff */
[C---:B----4-:R-:W-:Y:S02]  /*70b0*/  IMAD.X R16, R14.reuse, 0x1, R7, P3 ;  /* 0x000000010e107824 */ /* 0x050fe400018e0607 */
[----:B------:R-:W-:Y:S02]  /*70c0*/  IMAD.X R14, R14, 0x1, R9, P2 ;  /* 0x000000010e0e7824 */ /* 0x000fe400010e0609 */
[----:B------:R0:W-:Y:S04]  /*70d0*/  STL [R1+0xd88], R15 ;  /* 0x000d880f01007387 */ /* 0x0001e80000100800 */
[----:B------:R-:W-:Y:S01]  /*70e0*/  STL [R1+0xd84], R16 ;  /* 0x000d841001007387 */ /* 0x000fe20000100800 */
[----:B0-----:R-:W-:-:S02]  /*70f0*/  IADD3 R15, P3, PT, R10, R11, RZ ;  /* 0x0000000b0a0f7210 */ /* 0x001fc40007f7e0ff */
[----:B------:R-:W-:-:S03]  /*7100*/  IADD3 R10, P2, PT, R10, R8, RZ ;  /* 0x000000080a0a7210 */ /* 0x000fc60007f5e0ff */
[----:B------:R3:W-:Y:S04]  /*7110*/  STL [R1+0xd8c], R15 ;  /* 0x000d8c0f01007387 */ /* 0x0007e80000100800 */
[----:B------:R0:W-:Y:S04]  /*7120*/  STL [R1+0xd80], R14 ;  /* 0x000d800e01007387 */ /* 0x0001e80000100800 */
[----:B------:R1:W-:Y:S01]  /*7130*/  STL [R1+0xd78], R10 ;  /* 0x000d780a01007387 */ /* 0x0003e20000100800 */
[----:B---3--:R-:W-:Y:S01]  /*7140*/  IMAD.X R15, R13, 0x1, R7, P1 ;  /* 0x000000010d0f7824 */ /* 0x008fe200008e0607 */
[----:B0-----:R-:W-:-:S04]  /*7150*/  IADD3 R14, P1, PT, R4, R11, RZ ;  /* 0x0000000b040e7210 */ /* 0x001fc80007f3e0ff */
[----:B------:R-:W-:Y:S01]  /*7160*/  STL [R1+0xd74], R15 ;  /* 0x000d740f01007387 */ /* 0x000fe20000100800 */
[----:B-1----:R-:W-:Y:S01]  /*7170*/  IMAD.X R10, R13, 0x1, R9, P0 ;  /* 0x000000010d0a7824 */ /* 0x002fe200000e0609 */
[----:B------:R-:W-:Y:S02]  /*7180*/  IADD3 R13, P0, PT, R4, R8, RZ ;  /* 0x00000008040d7210 */ /* 0x000fe40007f1e0ff */
[----:B------:R-:W-:Y:S01]  /*7190*/  STL [R1+0xd7c], R14 ;  /* 0x000d7c0e01007387 */ /* 0x000fe20000100800 */
[----:B------:R-:W-:-:S03]  /*71a0*/  IMAD.X R4, R29, 0x1, R7, P5 ;  /* 0x000000011d047824 */ /* 0x000fc600028e0607 */
[----:B------:R0:W-:Y:S04]  /*71b0*/  STL [R1+0xd70], R10 ;  /* 0x000d700a01007387 */ /* 0x0001e80000100800 */
[----:B------:R1:W-:Y:S01]  /*71c0*/  STL [R1+0xd68], R13 ;  /* 0x000d680d01007387 */ /* 0x0003e20000100800 */
[----:B0-----:R-:W-:-:S03]  /*71d0*/  IADD3 R10, P5, PT, R17, R11, RZ ;  /* 0x0000000b110a7210 */ /* 0x001fc60007fbe0ff */
[----:B------:R0:W-:Y:S01]  /*71e0*/  STL [R1+0xd64], R4 ;  /* 0x000d640401007387 */ /* 0x0001e20000100800 */
[----:B-1----:R-:W-:-:S03]  /*71f0*/  IMAD.X R13, R29, 0x1, R9, P4 ;  /* 0x000000011d0d7824 */ /* 0x002fc600020e0609 */
[----:B------:R1:W-:Y:S04]  /*7200*/  STL [R1+0xd6c], R10 ;  /* 0x000d6c0a01007387 */ /* 0x0003e80000100800 */
[----:B------:R2:W-:Y:S01]  /*7210*/  STL [R1+0xd60], R13 ;  /* 0x000d600d01007387 */ /* 0x0005e20000100800 */
[----:B0-----:R-:W-:-:S03]  /*7220*/  IADD3 R4, P4, PT, R17, R8, RZ ;  /* 0x0000000811047210 */ /* 0x001fc60007f9e0ff */
[----:B------:R-:W3:Y:S01]  /*7230*/  LDL.LU R15, [R1+0x44] ;  /* 0x00004400010f7983 */ /* 0x000ee20000300800 */
[----:B-1----:R-:W-:-:S03]  /*7240*/  IMAD.X R10, R28, 0x1, R7, P3 ;  /* 0x000000011c0a7824 */ /* 0x002fc600018e0607 */
[----:B------:R0:W-:Y:S01]  /*7250*/  STL [R1+0xd58], R4 ;  /* 0x000d580401007387 */ /* 0x0001e20000100800 */
[----:B--2---:R-:W-:-:S03]  /*7260*/  IMAD.X R13, R28, 0x1, R9, P2 ;  /* 0x000000011c0d7824 */ /* 0x004fc600010e0609 */
[----:B------:R1:W-:Y:S01]  /*7270*/  STL [R1+0xd54], R10 ;  /* 0x000d540a01007387 */ /* 0x0003e20000100800 */
[C---:B0-----:R-:W-:Y:S02]  /*7280*/  IADD3 R4, P3, PT, R5.reuse, R11, RZ ;  /* 0x0000000b05047210 */ /* 0x041fe40007f7e0ff */
[----:B-1----:R-:W-:-:S03]  /*7290*/  IADD3 R10, P2, PT, R5, R8, RZ ;  /* 0x00000008050a7210 */ /* 0x002fc60007f5e0ff */
[----:B------:R0:W-:Y:S04]  /*72a0*/  STL [R1+0xd5c], R4 ;  /* 0x000d5c0401007387 */ /* 0x0001e80000100800 */
[----:B------:R-:W-:Y:S04]  /*72b0*/  STL [R1+0xd50], R13 ;  /* 0x000d500d01007387 */ /* 0x000fe80000100800 */
[----:B------:R1:W-:Y:S01]  /*72c0*/  STL [R1+0xd48], R10 ;  /* 0x000d480a01007387 */ /* 0x0003e20000100800 */
[----:B0-----:R-:W-:Y:S01]  /*72d0*/  IMAD.X R4, R27, 0x1, R7, P1 ;  /* 0x000000011b047824 */ /* 0x001fe200008e0607 */
[----:B------:R-:W-:-:S02]  /*72e0*/  IADD3 R5, P1, PT, R12, R11, RZ ;  /* 0x0000000b0c057210 */ /* 0x000fc40007f3e0ff */
[----:B------:R-:W2:Y:S04]  /*72f0*/  LDL.LU R14, [R1+0x4c] ;  /* 0x00004c00010e7983 */ /* 0x000ea80000300800 */
[----:B------:R0:W-:Y:S01]  /*7300*/  STL [R1+0xd44], R4 ;  /* 0x000d440401007387 */ /* 0x0001e20000100800 */
[----:B-1----:R-:W-:-:S03]  /*7310*/  IMAD.X R10, R18, 0x1, R7, P5 ;  /* 0x00000001120a7824 */ /* 0x002fc600028e0607 */
[----:B------:R1:W-:Y:S01]  /*7320*/  STL [R1+0xd4c], R5 ;  /* 0x000d4c0501007387 */ /* 0x0003e20000100800 */
[----:B0-----:R-:W-:Y:S01]  /*7330*/  IMAD.X R4, R27, 0x1, R9, P0 ;  /* 0x000000011b047824 */ /* 0x001fe200000e0609 */
[----:B-1----:R-:W-:-:S04]  /*7340*/  IADD3 R5, P0, PT, R12, R8, RZ ;  /* 0x000000080c057210 */ /* 0x002fc80007f1e0ff */
[----:B------:R0:W-:Y:S04]  /*7350*/  STL [R1+0xd40], R4 ;  /* 0x000d400401007387 */ /* 0x0001e80000100800 */
[----:B------:R1:W-:Y:S04]  /*7360*/  STL [R1+0xd38], R5 ;  /* 0x000d380501007387 */ /* 0x0003e80000100800 */
[----:B------:R-:W-:Y:S04]  /*7370*/  STL [R1+0xd34], R10 ;  /* 0x000d340a01007387 */ /* 0x000fe80000100800 */
[----:B------:R-:W4:Y:S01]  /*7380*/  LDL.LU R13, [R1+0x5c] ;  /* 0x00005c00010d7983 */ /* 0x000f220000300800 */
[----:B0-----:R-:W-:Y:S01]  /*7390*/  IADD3 R4, P5, PT, R6, R11, RZ ;  /* 0x0000000b06047210 */ /* 0x001fe20007fbe0ff */
[----:B-1----:R-:W-:-:S04]  /*73a0*/  IMAD.X R5, R18, 0x1, R9, P4 ;  /* 0x0000000112057824 */ /* 0x002fc800020e0609 */
[----:B------:R0:W-:Y:S04]  /*73b0*/  STL [R1+0xd3c], R4 ;  /* 0x000d3c0401007387 */ /* 0x0001e80000100800 */
[----:B------:R1:W-:Y:S01]  /*73c0*/  STL [R1+0xd30], R5 ;  /* 0x000d300501007387 */ /* 0x0003e20000100800 */
[----:B0-----:R-:W-:Y:S01]  /*73d0*/  IADD3 R4, P4, PT, R6, R8, RZ ;  /* 0x0000000806047210 */ /* 0x001fe20007f9e0ff */
[----:B------:R-:W-:Y:S01]  /*73e0*/  IMAD.X R6, R19, 0x1, R7, P3 ;  /* 0x0000000113067824 */ /* 0x000fe200018e0607 */
[----:B-1----:R-:W-:-:S03]  /*73f0*/  IADD3 R5, P3, PT, R0, R11, RZ ;  /* 0x0000000b00057210 */ /* 0x002fc60007f7e0ff */
[----:B------:R0:W-:Y:S04]  /*7400*/  STL [R1+0xd28], R4 ;  /* 0x000d280401007387 */ /* 0x0001e80000100800 */
[----:B------:R-:W-:Y:S04]  /*7410*/  STL [R1+0xd24], R6 ;  /* 0x000d240601007387 */ /* 0x000fe80000100800 */
[----:B------:R1:W-:Y:S01]  /*7420*/  STL [R1+0xd2c], R5 ;  /* 0x000d2c0501007387 */ /* 0x0003e20000100800 */
[----:B0-----:R-:W-:Y:S01]  /*7430*/  IMAD.X R4, R19, 0x1, R9, P2 ;  /* 0x0000000113047824 */ /* 0x001fe200010e0609 */
[----:B------:R-:W-:-:S02]  /*7440*/  IADD3 R0, P2, PT, R0, R8, RZ ;  /* 0x0000000800007210 */ /* 0x000fc40007f5e0ff */
[----:B------:R-:W4:Y:S04]  /*7450*/  LDL.LU R17, [R1+0x68] ;  /* 0x0000680001117983 */ /* 0x000f280000300800 */
[----:B------:R0:W-:Y:S01]  /*7460*/  STL [R1+0xd20], R4 ;  /* 0x000d200401007387 */ /* 0x0001e20000100800 */
[----:B-1----:R-:W-:-:S03]  /*7470*/  IMAD.X R5, R20, 0x1, R7, P1 ;  /* 0x0000000114057824 */ /* 0x002fc600008e0607 */
[----:B------:R1:W-:Y:S01]  /*7480*/  STL [R1+0xd18], R0 ;  /* 0x000d180001007387 */ /* 0x0003e20000100800 */
[----:B0-----:R-:W-:Y:S01]  /*7490*/  IMAD.X R4, R20, 0x1, R9, P0 ;  /* 0x0000000114047824 */ /* 0x001fe200000e0609 */
[C---:B-1----:R-:W-:Y:S02]  /*74a0*/  IADD3 R0, P1, PT, R3.reuse, R11, RZ ;  /* 0x0000000b03007210 */ /* 0x042fe40007f3e0ff */
[----:B------:R-:W-:Y:S01]  /*74b0*/  STL [R1+0xd14], R5 ;  /* 0x000d140501007387 */ /* 0x000fe20000100800 */
[----:B------:R-:W-:-:S03]  /*74c0*/  IADD3 R3, P0, PT, R3, R8, RZ ;  /* 0x0000000803037210 */ /* 0x000fc60007f1e0ff */
[----:B------:R0:W-:Y:S04]  /*74d0*/  STL [R1+0xd1c], R0 ;  /* 0x000d1c0001007387 */ /* 0x0001e80000100800 */
[----:B------:R-:W-:Y:S04]  /*74e0*/  STL [R1+0xd10], R4 ;  /* 0x000d100401007387 */ /* 0x000fe80000100800 */
[----:B------:R-:W4:Y:S01]  /*74f0*/  LDL.LU R29, [R1+0x70] ;  /* 0x00007000011d7983 */ /* 0x000f220000300800 */
[----:B0-----:R-:W-:-:S03]  /*7500*/  IMAD.X R0, R21, 0x1, R7, P5 ;  /* 0x0000000115007824 */ /* 0x001fc600028e0607 */
[----:B------:R5:W-:Y:S04]  /*7510*/  STL [R1+0xd08], R3 ;  /* 0x000d080301007387 */ /* 0x000be80000100800 */
[----:B------:R0:W-:Y:S01]  /*7520*/  STL [R1+0xd04], R0 ;  /* 0x000d040001007387 */ /* 0x0001e20000100800 */
[C---:B-----5:R-:W-:Y:S01]  /*7530*/  IADD3 R3, P5, PT, R2.reuse, R11, RZ ;  /* 0x0000000b02037210 */ /* 0x060fe20007fbe0ff */
[----:B0-----:R-:W-:Y:S01]  /*7540*/  IMAD.X R0, R21, 0x1, R9, P4 ;  /* 0x0000000115007824 */ /* 0x001fe200020e0609 */
[----:B------:R-:W-:-:S03]  /*7550*/  IADD3 R2, P4, PT, R2, R8, RZ ;  /* 0x0000000802027210 */ /* 0x000fc60007f9e0ff */
[----:B------:R-:W-:Y:S04]  /*7560*/  STL [R1+0xd0c], R3 ;  /* 0x000d0c0301007387 */ /* 0x000fe80000100800 */
[----:B------:R-:W5:Y:S04]  /*7570*/  LDL.LU R4, [R1+0xc] ;  /* 0x00000c0001047983 */ /* 0x000f680000300800 */
[----:B------:R0:W-:Y:S04]  /*7580*/  STL [R1+0xd00], R0 ;  /* 0x000d000001007387 */ /* 0x0001e80000100800 */
[----:B------:R-:W-:Y:S04]  /*7590*/  STL [R1+0xcf8], R2 ;  /* 0x000cf80201007387 */ /* 0x000fe80000100800 */
[----:B------:R-:W5:Y:S01]  /*75a0*/  LDL.LU R10, [R1+0x7c] ;  /* 0x00007c00010a7983 */ /* 0x000f620000300800 */
[----:B0-----:R-:W-:-:S05]  /*75b0*/  IMAD.X R0, R22, 0x1, R7, P3 ;  /* 0x0000000116007824 */ /* 0x001fca00018e0607 */
[----:B------:R0:W-:Y:S02]  /*75c0*/  STL [R1+0xcf4], R0 ;  /* 0x000cf40001007387 */ /* 0x0001e40000100800 */
[----:B0-----:R-:W-:Y:S01]  /*75d0*/  IMAD.X R0, R22, 0x1, R9, P2 ;  /* 0x0000000116007824 */ /* 0x001fe200010e0609 */
[C---:B---3--:R-:W-:Y:S02]  /*75e0*/  IADD3 R3, P3, PT, R15.reuse, R11, RZ ;  /* 0x0000000b0f037210 */ /* 0x048fe40007f7e0ff */
[----:B------:R-:W-:-:S03]  /*75f0*/  IADD3 R2, P2, PT, R15, R8, RZ ;  /* 0x000000080f027210 */ /* 0x000fc60007f5e0ff */
[----:B------:R-:W-:Y:S04]  /*7600*/  STL [R1+0xcfc], R3 ;  /* 0x000cfc0301007387 */ /* 0x000fe80000100800 */
[----:B------:R-:W3:Y:S04]  /*7610*/  LDL.LU R27, [R1+0x10] ;  /* 0x00001000011b7983 */ /* 0x000ee80000300800 */
[----:B------:R0:W-:Y:S04]  /*7620*/  STL [R1+0xce4], R0 ;  /* 0x000ce40001007387 */ /* 0x0001e80000100800 */
[----:B------:R-:W-:Y:S04]  /*7630*/  STL [R1+0xcec], R2 ;  /* 0x000cec0201007387 */ /* 0x000fe80000100800 */
[----:B------:R-:W3:Y:S01]  /*7640*/  LDL.LU R16, [R1+0x80] ;  /* 0x0000800001107983 */ /* 0x000ee20000300800 */
[----:B0-----:R-:W-:-:S05]  /*7650*/  IMAD.X R0, R23, 0x1, R7, P1 ;  /* 0x0000000117007824 */ /* 0x001fca00008e0607 */
[----:B------:R0:W-:Y:S01]  /*7660*/  STL [R1+0xce8], R0 ;  /* 0x000ce80001007387 */ /* 0x0001e20000100800 */
[----:B--2---:R-:W-:-:S05]  /*7670*/  IADD3 R3, P1, PT, R14, R11, RZ ;  /* 0x0000000b0e037210 */ /* 0x004fca0007f3e0ff */
[----:B------:R-:W-:Y:S01]  /*7680*/  STL [R1+0xcf0], R3 ;  /* 0x000cf00301007387 */ /* 0x000fe20000100800 */
[----:B0-----:R-:W-:Y:S01]  /*7690*/  IMAD.X R0, R23, 0x1, R9, P0 ;  /* 0x0000000117007824 */ /* 0x001fe200000e0609 */
[----:B------:R-:W-:Y:S02]  /*76a0*/  IADD3 R2, P0, PT, R14, R8, RZ ;  /* 0x000000080e027210 */ /* 0x000fe40007f1e0ff */
[----:B------:R-:W2:Y:S04]  /*76b0*/  LDL.LU R15, [R1+0x14] ;  /* 0x00001400010f7983 */ /* 0x000ea80000300800 */
[----:B------:R0:W-:Y:S04]  /*76c0*/  STL [R1+0xcd4], R0 ;  /* 0x000cd40001007387 */ /* 0x0001e80000100800 */
[----:B------:R-:W-:Y:S04]  /*76d0*/  STL [R1+0xcdc], R2 ;  /* 0x000cdc0201007387 */ /* 0x000fe80000100800 */
[----:B------:R-:W2:Y:S01]  /*76e0*/  LDL.LU R14, [R1+0x88] ;  /* 0x00008800010e7983 */ /* 0x000ea20000300800 */
[----:B0-----:R-:W-:-:S05]  /*76f0*/  IMAD.X R0, R24, 0x1, R7, P5 ;  /* 0x0000000118007824 */ /* 0x001fca00028e0607 */
[----:B------:R0:W-:Y:S01]  /*7700*/  STL [R1+0xcd8], R0 ;  /* 0x000cd80001007387 */ /* 0x0001e20000100800 */
[----:B----4-:R-:W-:-:S05]  /*7710*/  IADD3 R3, P5, PT, R13, R11, RZ ;  /* 0x0000000b0d037210 */ /* 0x010fca0007fbe0ff */
[----:B------:R-:W-:Y:S01]  /*7720*/  STL [R1+0xce0], R3 ;  /* 0x000ce00301007387 */ /* 0x000fe20000100800 */
[----:B0-----:R-:W-:Y:S01]  /*7730*/  IMAD.X R0, R24, 0x1, R9, P4 ;  /* 0x0000000118007824 */ /* 0x001fe200020e0609 */
[----:B------:R-:W-:Y:S02]  /*7740*/  IADD3 R2, P4, PT, R13, R8, RZ ;  /* 0x000000080d027210 */ /* 0x000fe40007f9e0ff */
[----:B------:R-:W4:Y:S04]  /*7750*/  LDL.LU R5, [R1+0x18] ;  /* 0x0000180001057983 */ /* 0x000f280000300800 */
[----:B------:R0:W-:Y:S04]  /*7760*/  STL [R1+0xcc4], R0 ;  /* 0x000cc40001007387 */ /* 0x0001e80000100800 */
[----:B------:R-:W-:Y:S04]  /*7770*/  STL [R1+0xccc], R2 ;  /* 0x000ccc0201007387 */ /* 0x000fe80000100800 */
[----:B------:R-:W4:Y:S01]  /*7780*/  LDL.LU R13, [R1+0x90] ;  /* 0x00009000010d7983 */ /* 0x000f220000300800 */
[----:B0-----:R-:W-:-:S05]  /*7790*/  IMAD.X R0, R25, 0x1, R7, P3 ;  /* 0x0000000119007824 */ /* 0x001fca00018e0607 */
[----:B------:R0:W-:Y:S01]  /*77a0*/  STL [R1+0xcc8], R0 ;  /* 0x000cc80001007387 */ /* 0x0001e20000100800 */
[----:B------:R-:W-:Y:S01]  /*77b0*/  IADD3 R3, P3, PT, R17, R11, RZ ;  /* 0x0000000b11037210 */ /* 0x000fe20007f7e0ff */
[----:B0-----:R-:W-:Y:S01]  /*77c0*/  IMAD.X R0, R25, 0x1, R9, P2 ;  /* 0x0000000119007824 */ /* 0x001fe200010e0609 */
[----:B------:R-:W-:-:S03]  /*77d0*/  IADD3 R2, P2, PT, R17, R8, RZ ;  /* 0x0000000811027210 */ /* 0x000fc60007f5e0ff */
[----:B------:R-:W-:Y:S04]  /*77e0*/  STL [R1+0xcd0], R3 ;  /* 0x000cd00301007387 */ /* 0x000fe80000100800 */
[----:B------:R-:W4:Y:S04]  /*77f0*/  LDL.LU R28, [R1+0x1c] ;  /* 0x00001c00011c7983 */ /* 0x000f280000300800 */
[----:B------:R0:W-:Y:S04]  /*7800*/  STL [R1+0xcb4], R0 ;  /* 0x000cb40001007387 */ /* 0x0001e80000100800 */
[----:B------:R-:W-:Y:S04]  /*7810*/  STL [R1+0xcbc], R2 ;  /* 0x000cbc0201007387 */ /* 0x000fe80000100800 */
[----:B------:R-:W4:Y:S01]  /*7820*/  LDL.LU R17, [R1+0x94] ;  /* 0x0000940001117983 */ /* 0x000f220000300800 */
[----:B0-----:R-:W-:-:S05]  /*7830*/  IMAD.X R0, R26, 0x1, R7, P1 ;  /* 0x000000011a007824 */ /* 0x001fca00008e0607 */
[----:B------:R0:W-:Y:S01]  /*7840*/  STL [R1+0xcb8], R0 ;  /* 0x000cb80001007387 */ /* 0x0001e20000100800 */
[----:B------:R-:W-:-:S05]  /*7850*/  IADD3 R3, P1, PT, R29, R11, RZ ;  /* 0x0000000b1d037210 */ /* 0x000fca0007f3e0ff */
[----:B------:R-:W-:Y:S01]  /*7860*/  STL [R1+0xcc0], R3 ;  /* 0x000cc00301007387 */ /* 0x000fe20000100800 */
[----:B0-----:R-:W-:Y:S01]  /*7870*/  IMAD.X R0, R26, 0x1, R9, P0 ;  /* 0x000000011a007824 */ /* 0x001fe200000e0609 */
[----:B------:R-:W-:Y:S02]  /*7880*/  IADD3 R2, P0, PT, R29, R8, RZ ;  /* 0x000000081d027210 */ /* 0x000fe40007f1e0ff */
[----:B------:R-:W4:Y:S04]  /*7890*/  LDL.LU R12, [R1+0x20] ;  /* 0x00002000010c7983 */ /* 0x000f280000300800 */
[----:B------:R5:W-:Y:S04]  /*78a0*/  STL [R1+0x9d8], R0 ;  /* 0x0009d80001007387 */ /* 0x000be80000100800 */
[----:B------:R-:W-:Y:S04]  /*78b0*/  STL [R1+0x9f4], R2 ;  /* 0x0009f40201007387 */ /* 0x000fe80000100800 */
[----:B------:R-:W4:Y:S01]  /*78c0*/  LDL.LU R29, [R1+0x98] ;  /* 0x00009800011d7983 */ /* 0x000f220000300800 */
[----:B-----5:R-:W-:-:S05]  /*78d0*/  IMAD.X R0, R4, 0x1, R7, P5 ;  /* 0x0000000104007824 */ /* 0x020fca00028e0607 */
[----:B------:R0:W-:Y:S01]  /*78e0*/  STL [R1+0x9dc], R0 ;  /* 0x0009dc0001007387 */ /* 0x0001e20000100800 */
[----:B------:R-:W-:Y:S01]  /*78f0*/  IADD3 R3, P5, PT, R10, R11, RZ ;  /* 0x0000000b0a037210 */ /* 0x000fe20007fbe0ff */
[----:B0-----:R-:W-:Y:S01]  /*7900*/  IMAD.X R0, R4, 0x1, R9, P4 ;  /* 0x0000000104007824 */ /* 0x001fe200020e0609 */
[----:B------:R-:W-:-:S03]  /*7910*/  IADD3 R2, P4, PT, R10, R8, RZ ;  /* 0x000000080a027210 */ /* 0x000fc60007f9e0ff */
[----:B------:R-:W-:Y:S04]  /*7920*/  STL [R1+0x9fc], R3 ;  /* 0x0009fc0301007387 */ /* 0x000fe80000100800 */
[----:B------:R-:W5:Y:S04]  /*7930*/  LDL.LU R4, [R1+0x24] ;  /* 0x0000240001047983 */ /* 0x000f680000300800 */
[----:B------:R3:W-:Y:S04]  /*7940*/  STL [R1+0x9e0], R0 ;  /* 0x0009e00001007387 */ /* 0x0007e80000100800 */
[----:B------:R-:W-:Y:S04]  /*7950*/  STL [R1+0xa04], R2 ;  /* 0x000a040201007387 */ /* 0x000fe80000100800 */
[----:B------:R-:W5:Y:S01]  /*7960*/  LDL.LU R10, [R1+0x8c] ;  /* 0x00008c00010a7983 */ /* 0x000f620000300800 */
[----:B---3--:R-:W-:-:S05]  /*7970*/  IMAD.X R0, R27, 0x1, R7, P3 ;  /* 0x000000011b007824 */ /* 0x008fca00018e0607 */
[----:B------:R0:W-:Y:S01]  /*7980*/  STL [R1+0x9e4], R0 ;  /* 0x0009e40001007387 */ /* 0x0001e20000100800 */
[C---:B------:R-:W-:Y:S01]  /*7990*/  IADD3 R3, P3, PT, R16.reuse, R11, RZ ;  /* 0x0000000b10037210 */ /* 0x040fe20007f7e0ff */
[----:B0-----:R-:W-:Y:S01]  /*79a0*/  IMAD.X R0, R27, 0x1, R9, P2 ;  /* 0x000000011b007824 */ /* 0x001fe200010e0609 */
[----:B------:R-:W-:-:S03]  /*79b0*/  IADD3 R2, P2, PT, R16, R8, RZ ;  /* 0x0000000810027210 */ /* 0x000fc60007f5e0ff */
[----:B------:R-:W-:Y:S04]  /*79c0*/  STL [R1+0xa0c], R3 ;  /* 0x000a0c0301007387 */ /* 0x000fe80000100800 */
[----:B------:R-:W3:Y:S04]  /*79d0*/  LDL.LU R27, [R1+0x28] ;  /* 0x00002800011b7983 */ /* 0x000ee80000300800 */
[----:B------:R2:W-:Y:S04]  /*79e0*/  STL [R1+0x9e8], R0 ;  /* 0x0009e80001007387 */ /* 0x0005e80000100800 */
[----:B------:R-:W-:Y:S04]  /*79f0*/  STL [R1+0xa14], R2 ;  /* 0x000a140201007387 */ /* 0x000fe80000100800 */
[----:B------:R-:W3:Y:S01]  /*7a00*/  LDL.LU R16, [R1+0x84] ;  /* 0x0000840001107983 */ /* 0x000ee20000300800 */
[----:B--2---:R-:W-:-:S05]  /*7a10*/  IMAD.X R0, R15, 0x1, R7, P1 ;  /* 0x000000010f007824 */ /* 0x004fca00008e0607 */
[----:B------:R0:W-:Y:S01]  /*7a20*/  STL [R1+0x9ec], R0 ;  /* 0x0009ec0001007387 */ /* 0x0001e20000100800 */
[C---:B------:R-:W-:Y:S01]  /*7a30*/  IADD3 R3, P1, PT, R14.reuse, R11, RZ ;  /* 0x0000000b0e037210 */ /* 0x040fe20007f3e0ff */
[----:B0-----:R-:W-:Y:S01]  /*7a40*/  IMAD.X R0, R15, 0x1, R9, P0 ;  /* 0x000000010f007824 */ /* 0x001fe200000e0609 */
[----:B------:R-:W-:-:S03]  /*7a50*/  IADD3 R2, P0, PT, R14, R8, RZ ;  /* 0x000000080e027210 */ /* 0x000fc60007f1e0ff */
[----:B------:R-:W-:Y:S04]  /*7a60*/  STL [R1+0xa1c], R3 ;  /* 0x000a1c0301007387 */ /* 0x000fe80000100800 */
[----:B------:R-:W2:Y:S04]  /*7a70*/  LDL.LU R15, [R1+0x2c] ;  /* 0x00002c00010f7983 */ /* 0x000ea80000300800 */
[----:B------:R4:W-:Y:S04]  /*7a80*/  STL [R1+0x9f0], R0 ;  /* 0x0009f00001007387 */ /* 0x0009e80000100800 */
[----:B------:R-:W-:Y:S04]  /*7a90*/  STL [R1+0xa24], R2 ;  /* 0x000a240201007387 */ /* 0x000fe80000100800 */
[----:B------:R-:W2:Y:S01]  /*7aa0*/  LDL.LU R14, [R1+0x78] ;  /* 0x00007800010e7983 */ /* 0x000ea20000300800 */
[----:B----4-:R-:W-:Y:S01]  /*7ab0*/  IMAD.X R0, R5, 0x1, R7, P5 ;  /* 0x0000000105007824 */ /* 0x010fe200028e0607 */
[----:B------:R-:W-:-:S04]  /*7ac0*/  IADD3 R3, P5, PT, R13, R11, RZ ;  /* 0x0000000b0d037210 */ /* 0x000fc80007fbe0ff */
[----:B------:R0:W-:Y:S04]  /*7ad0*/  STL [R1+0x9f8], R0 ;  /* 0x0009f80001007387 */ /* 0x0001e80000100800 */
        /* <DEDUP_REMOVED lines=57> */
[----:B----4-:R-:W-:-:S05]  /*7e70*/  IMAD.X R0, R5, 0x1, R7, P5 ;  /* 0x0000000105007824 */ /* 0x010fca00028e0607 */
        /* <DEDUP_REMOVED lines=11> */
[C---:B------:R-:W-:Y:S01]  /*7f30*/  IADD3 R3, P3, PT, R17.reuse, R11, RZ ;  /* 0x0000000b11037210 */ /* 0x040fe20007f7e0ff */
[----:B0-----:R-:W-:Y:S01]  /*7f40*/  IMAD.X R0, R28, 0x1, R9, P2 ;  /* 0x000000011c007824 */ /* 0x001fe200010e0609 */
[----:B------:R-:W-:-:S03]  /*7f50*/  IADD3 R2, P2, PT, R17, R8, RZ ;  /* 0x0000000811027210 */ /* 0x000fc60007f5e0ff */
[----:B------:R-:W-:Y:S04]  /*7f60*/  STL [R1+0xa9c], R3 ;  /* 0x000a9c0301007387 */ /* 0x000fe80000100800 */
[----:B------:R-:W4:Y:S04]  /*7f70*/  LDL.LU R28, [R1+0xa4] ;  /* 0x0000a400011c7983 */ /* 0x000f280000300800 */
[----:B------:R0:W-:Y:S04]  /*7f80*/  STL [R1+0xa70], R0 ;  /* 0x000a700001007387 */ /* 0x0001e80000100800 */
[----:B------:R-:W-:Y:S04]  /*7f90*/  STL [R1+0xaa4], R2 ;  /* 0x000aa40201007387 */ /* 0x000fe80000100800 */
[----:B------:R-:W4:Y:S01]  /*7fa0*/  LDL.LU R17, [R1+0xa0] ;  /* 0x0000a00001117983 */ /* 0x000f220000300800 */
[----:B0-----:R-:W-:Y:S01]  /*7fb0*/  IMAD.X R0, R12, 0x1, R7, P1 ;  /* 0x000000010c007824 */ /* 0x001fe200008e0607 */
        /* <DEDUP_REMOVED lines=12> */
[----:B0-----:R-:W-:-:S04]  /*8080*/  IMAD.X R0, R4, 0x1, R9, P4 ;  /* 0x0000000104007824 */ /* 0x001fc800020e0609 */
[----:B------:R-:W-:Y:S01]  /*8090*/  STL [R1+0xabc], R3 ;  /* 0x000abc0301007387 */ /* 0x000fe20000100800 */
[----:B------:R-:W-:-:S03]  /*80a0*/  IADD3 R2, P4, PT, R10, R8, RZ ;  /* 0x000000080a027210 */ /* 0x000fc60007f9e0ff */
        /* <DEDUP_REMOVED lines=26> */
[----:B------:R-:W-:Y:S01]  /*8250*/  IADD3 R3, P5, PT, R13, R11, RZ ;  /* 0x0000000b0d037210 */ /* 0x000fe20007fbe0ff */
[----:B0-----:R-:W-:Y:S01]  /*8260*/  IMAD.X R0, R5, 0x1, R9, P4 ;  /* 0x0000000105007824 */ /* 0x001fe200020e0609 */
[----:B------:R-:W-:-:S03]  /*8270*/  IADD3 R2, P4, PT, R13, R8, RZ ;  /* 0x000000080d027210 */ /* 0x000fc60007f9e0ff */
[----:B------:R-:W-:Y:S04]  /*8280*/  STL [R1+0xaec], R3 ;  /* 0x000aec0301007387 */ /* 0x000fe80000100800 */
[----:B------:R-:W4:Y:S04]  /*8290*/  LDL.LU R5, [R1+0xdc] ;  /* 0x0000dc0001057983 */ /* 0x000f280000300800 */
[----:B------:R0:W-:Y:S04]  /*82a0*/  STL [R1+0xac0], R0 ;  /* 0x000ac00001007387 */ /* 0x0001e80000100800 */
[----:B------:R1:W-:Y:S04]  /*82b0*/  STL [R1+0xaf4], R2 ;  /* 0x000af40201007387 */ /* 0x0003e80000100800 */
[----:B------:R-:W4:Y:S01]  /*82c0*/  LDL.LU R13, [R1+0xc0] ;  /* 0x0000c000010d7983 */ /* 0x000f220000300800 */
[----:B0-----:R-:W-:-:S05]  /*82d0*/  IMAD.X R0, R28, 0x1, R7, P3 ;  /* 0x000000011c007824 */ /* 0x001fca00018e0607 */
[----:B------:R0:W-:Y:S01]  /*82e0*/  STL [R1+0xac8], R0 ;  /* 0x000ac80001007387 */ /* 0x0001e20000100800 */
[C---:B-1----:R-:W-:Y:S01]  /*82f0*/  IADD3 R2, P3, PT, R17.reuse, R11, RZ ;  /* 0x0000000b11027210 */ /* 0x042fe20007f7e0ff */
[----:B0-----:R-:W-:Y:S02]  /*8300*/  IMAD.X R0, R28, 0x1, R9, P2 ;  /* 0x000000011c007824 */ /* 0x001fe400010e0609 */
[----:B------:R-:W4:Y:S04]  /*8310*/  LDL.LU R28, [R1+0xe8] ;  /* 0x0000e800011c7983 */ /* 0x000f280000300800 */
[----:B------:R0:W-:Y:S04]  /*8320*/  STL [R1+0xafc], R2 ;  /* 0x000afc0201007387 */ /* 0x0001e80000100800 */
[----:B------:R1:W-:Y:S01]  /*8330*/  STL [R1+0xad0], R0 ;  /* 0x000ad00001007387 */ /* 0x0003e20000100800 */
[----:B0-----:R-:W-:-:S03]  /*8340*/  IADD3 R2, P2, PT, R17, R8, RZ ;  /* 0x0000000811027210 */ /* 0x001fc60007f5e0ff */
[----:B------:R-:W4:Y:S01]  /*8350*/  LDL.LU R17, [R1+0xc4] ;  /* 0x0000c40001117983 */ /* 0x000f220000300800 */
[----:B-1----:R-:W-:-:S03]  /*8360*/  IMAD.X R0, R12, 0x1, R7, P1 ;  /* 0x000000010c007824 */ /* 0x002fc600008e0607 */
[----:B------:R0:W-:Y:S04]  /*8370*/  STL [R1+0xb04], R2 ;  /* 0x000b040201007387 */ /* 0x0001e80000100800 */
[----:B------:R1:W-:Y:S01]  /*8380*/  STL [R1+0xad8], R0 ;  /* 0x000ad80001007387 */ /* 0x0003e20000100800 */
[C---:B0-----:R-:W-:Y:S01]  /*8390*/  IADD3 R2, P1, PT, R29.reuse, R11, RZ ;  /* 0x0000000b1d027210 */ /* 0x041fe20007f3e0ff */
[----:B-1----:R-:W-:Y:S02]  /*83a0*/  IMAD.X R0, R12, 0x1, R9, P0 ;  /* 0x000000010c007824 */ /* 0x002fe400000e0609 */
[----:B------:R-:W4:Y:S04]  /*83b0*/  LDL.LU R12, [R1+0xf4] ;  /* 0x0000f400010c7983 */ /* 0x000f280000300800 */
[----:B------:R0:W-:Y:S04]  /*83c0*/  STL [R1+0xb0c], R2 ;  /* 0x000b0c0201007387 */ /* 0x0001e80000100800 */
[----:B------:R5:W-:Y:S01]  /*83d0*/  STL [R1+0xae0], R0 ;  /* 0x000ae00001007387 */ /* 0x000be20000100800 */
[----:B0-----:R-:W-:-:S03]  /*83e0*/  IADD3 R2, P0, PT, R29, R8, RZ ;  /* 0x000000081d027210 */ /* 0x001fc60007f1e0ff */
[----:B------:R-:W4:Y:S01]  /*83f0*/  LDL.LU R29, [R1+0xcc] ;  /* 0x0000cc00011d7983 */ /* 0x000f220000300800 */
[----:B-----5:R-:W-:-:S03]  /*8400*/  IMAD.X R0, R4, 0x1, R7, P5 ;  /* 0x0000000104007824 */ /* 0x020fc600028e0607 */
[----:B------:R0:W-:Y:S04]  /*8410*/  STL [R1+0xb14], R2 ;  /* 0x000b140201007387 */ /* 0x0001e80000100800 */
[----:B------:R1:W-:Y:S01]  /*8420*/  STL [R1+0xae8], R0 ;  /* 0x000ae80001007387 */ /* 0x0003e20000100800 */
[----:B0-----:R-:W-:Y:S01]  /*8430*/  IADD3 R2, P5, PT, R10, R11, RZ ;  /* 0x0000000b0a027210 */ /* 0x001fe20007fbe0ff */
[----:B-1----:R-:W-:Y:S02]  /*8440*/  IMAD.X R0, R4, 0x1, R9, P4 ;  /* 0x0000000104007824 */ /* 0x002fe400020e0609 */
[----:B------:R-:W5:Y:S04]  /*8450*/  LDL.LU R4, [R1+0xfc] ;  /* 0x0000fc0001047983 */ /* 0x000f680000300800 */
[----:B------:R0:W-:Y:S04]  /*8460*/  STL [R1+0xb1c], R2 ;  /* 0x000b1c0201007387 */ /* 0x0001e80000100800 */
[----:B------:R3:W-:Y:S01]  /*8470*/  STL [R1+0xaf0], R0 ;  /* 0x000af00001007387 */ /* 0x0007e20000100800 */
[----:B0-----:R-:W-:-:S03]  /*8480*/  IADD3 R2, P4, PT, R10, R8, RZ ;  /* 0x000000080a027210 */ /* 0x001fc60007f9e0ff */
[----:B------:R-:W5:Y:S04]  /*8490*/  LDL.LU R10, [R1+0xd4] ;  /* 0x0000d400010a7983 */ /* 0x000f680000300800 */
[----:B------:R0:W-:Y:S01]  /*84a0*/  STL [R1+0xb24], R2 ;  /* 0x000b240201007387 */ /* 0x0001e20000100800 */
[----:B---3--:R-:W-:-:S05]  /*84b0*/  IMAD.X R0, R27, 0x1, R7, P3 ;  /* 0x000000011b007824 */ /* 0x008fca00018e0607 */
[----:B------:R1:W-:Y:S01]  /*84c0*/  STL [R1+0xaf8], R0 ;  /* 0x000af80001007387 */ /* 0x0003e20000100800 */
[C---:B0-----:R-:W-:Y:S01]  /*84d0*/  IADD3 R2, P3, PT, R16.reuse, R11, RZ ;  /* 0x0000000b10027210 */ /* 0x041fe20007f7e0ff */
[----:B-1----:R-:W-:Y:S02]  /*84e0*/  IMAD.X R0, R27, 0x1, R9, P2 ;  /* 0x000000011b007824 */ /* 0x002fe400010e0609 */
[----:B------:R-:W3:Y:S04]  /*84f0*/  LDL.LU R27, [R1+0x108] ;  /* 0x00010800011b7983 */ /* 0x000ee80000300800 */
[----:B------:R0:W-:Y:S04]  /*8500*/  STL [R1+0xb2c], R2 ;  /* 0x000b2c0201007387 */ /* 0x0001e80000100800 */
[----:B------:R2:W-:Y:S01]  /*8510*/  STL [R1+0xb00], R0 ;  /* 0x000b000001007387 */ /* 0x0005e20000100800 */
[----:B0-----:R-:W-:-:S03]  /*8520*/  IADD3 R2, P2, PT, R16, R8, RZ ;  /* 0x0000000810027210 */ /* 0x001fc60007f5e0ff */
[----:B------:R-:W3:Y:S01]  /*8530*/  LDL.LU R16, [R1+0xd8] ;  /* 0x0000d80001107983 */ /* 0x000ee20000300800 */
[----:B--2---:R-:W-:-:S03]  /*8540*/  IMAD.X R0, R15, 0x1, R7, P1 ;  /* 0x000000010f007824 */ /* 0x004fc600008e0607 */
[----:B------:R0:W-:Y:S04]  /*8550*/  STL [R1+0xb34], R2 ;  /* 0x000b340201007387 */ /* 0x0001e80000100800 */
[----:B------:R1:W-:Y:S01]  /*8560*/  STL [R1+0xb08], R0 ;  /* 0x000b080001007387 */ /* 0x0003e20000100800 */
[C---:B------:R-:W-:Y:S01]  /*8570*/  IADD3 R3, P1, PT, R14.reuse, R11, RZ ;  /* 0x0000000b0e037210 */ /* 0x040fe20007f3e0ff */
[----:B0-----:R-:W-:Y:S01]  /*8580*/  IMAD.X R2, R15, 0x1, R9, P0 ;  /* 0x000000010f027824 */ /* 0x001fe200000e0609 */
[----:B-1----:R-:W-:-:S03]  /*8590*/  IADD3 R0, P0, PT, R14, R8, RZ ;  /* 0x000000080e007210 */ /* 0x002fc60007f1e0ff */
[----:B------:R-:W-:Y:S04]  /*85a0*/  STL [R1+0xb3c], R3 ;  /* 0x000b3c0301007387 */ /* 0x000fe80000100800 */
[----:B------:R-:W2:Y:S04]  /*85b0*/  LDL.LU R15, [R1+0x114] ;  /* 0x00011400010f7983 */ /* 0x000ea80000300800 */
[----:B------:R4:W-:Y:S04]  /*85c0*/  STL [R1+0xb10], R2 ;  /* 0x000b100201007387 */ /* 0x0009e80000100800 */
[----:B------:R0:W-:Y:S04]  /*85d0*/  STL [R1+0xb44], R0 ;  /* 0x000b440001007387 */ /* 0x0001e80000100800 */
[----:B------:R-:W2:Y:S01]  /*85e0*/  LDL.LU R14, [R1+0xe0] ;  /* 0x0000e000010e7983 */ /* 0x000ea20000300800 */
[----:B----4-:R-:W-:-:S02]  /*85f0*/  IMAD.X R2, R5, 0x1, R7, P5 ;  /* 0x0000000105027824 */ /* 0x010fc400028e0607 */
[----:B------:R-:W-:-:S03]  /*8600*/  IMAD.X R3, R5, 0x1, R9, P4 ;  /* 0x0000000105037824 */ /* 0x000fc600020e0609 */
[----:B------:R1:W-:Y:S01]  /*8610*/  STL [R1+0xb18], R2 ;  /* 0x000b180201007387 */ /* 0x0003e20000100800 */
[C---:B0-----:R-:W-:Y:S02]  /*8620*/  IADD3 R0, P5, PT, R13.reuse, R11, RZ ;  /* 0x0000000b0d007210 */ /* 0x041fe40007fbe0ff */
[----:B-1----:R-:W-:-:S03]  /*8630*/  IADD3 R2, P4, PT, R13, R8, RZ ;  /* 0x000000080d027210 */ /* 0x002fc60007f9e0ff */
[----:B------:R0:W-:Y:S04]  /*8640*/  STL [R1+0xb4c], R0 ;  /* 0x000b4c0001007387 */ /* 0x0001e80000100800 */
[----:B------:R1:W-:Y:S04]  /*8650*/  STL [R1+0xb20], R3 ;  /* 0x000b200301007387 */ /* 0x0003e80000100800 */
[----:B------:R-:W4:Y:S04]  /*8660*/  LDL.LU R13, [R1+0x11c] ;  /* 0x00011c00010d7983 */ /* 0x000f280000300800 */
[----:B------:R-:W-:Y:S04]  /*8670*/  STL [R1+0xb54], R2 ;  /* 0x000b540201007387 */ /* 0x000fe80000100800 */
[----:B------:R-:W4:Y:S01]  /*8680*/  LDL.LU R5, [R1+0xe4] ;  /* 0x0000e40001057983 */ /* 0x000f220000300800 */
[----:B0-----:R-:W-:-:S02]  /*8690*/  IMAD.X R0, R28, 0x1, R7, P3 ;  /* 0x000000011c007824 */ /* 0x001fc400018e0607 */
[----:B-1----:R-:W-:-:S03]  /*86a0*/  IMAD.X R3, R28, 0x1, R9, P2 ;  /* 0x000000011c037824 */ /* 0x002fc600010e0609 */
[----:B------:R0:W-:Y:S02]  /*86b0*/  STL [R1+0xb28], R0 ;  /* 0x000b280001007387 */ /* 0x0001e40000100800 */
[C---:B0-----:R-:W-:Y:S02]  /*86c0*/  IADD3 R0, P3, PT, R17.reuse, R11, RZ ;  /* 0x0000000b11007210 */ /* 0x041fe40007f7e0ff */
[----:B------:R-:W-:-:S03]  /*86d0*/  IADD3 R2, P2, PT, R17, R8, RZ ;  /* 0x0000000811027210 */ /* 0x000fc60007f5e0ff */
[----:B------:R0:W-:Y:S04]  /*86e0*/  STL [R1+0xb5c], R0 ;  /* 0x000b5c0001007387 */ /* 0x0001e80000100800 */
[----:B------:R1:W-:Y:S04]  /*86f0*/  STL [R1+0xb30], R3 ;  /* 0x000b300301007387 */ /* 0x0003e80000100800 */
[----:B------:R-:W4:Y:S01]  /*8700*/  LDL.LU R28, [R1+0x128] ;  /* 0x00012800011c7983 */ /* 0x000f220000300800 */
[----:B0-----:R-:W-:-:S03]  /*8710*/  IMAD.X R0, R12, 0x1, R7, P1 ;  /* 0x000000010c007824 */ /* 0x001fc600008e0607 */
[----:B------:R0:W-:Y:S01]  /*8720*/  STL [R1+0xb64], R2 ;  /* 0x000b640201007387 */ /* 0x0001e20000100800 */
[----:B-1----:R-:W-:-:S03]  /*8730*/  IMAD.X R3, R12, 0x1, R9, P0 ;  /* 0x000000010c037824 */ /* 0x002fc600000e0609 */
[----:B------:R-:W4:Y:S04]  /*8740*/  LDL.LU R17, [R1+0xec] ;  /* 0x0000ec0001117983 */ /* 0x000f280000300800 */
[----:B------:R1:W-:Y:S01]  /*8750*/  STL [R1+0xb38], R0 ;  /* 0x000b380001007387 */ /* 0x0003e20000100800 */
[C---:B0-----:R-:W-:Y:S02]  /*8760*/  IADD3 R2, P0, PT, R29.reuse, R8, RZ ;  /* 0x000000081d027210 */ /* 0x041fe40007f1e0ff */
[----:B-1----:R-:W-:-:S05]  /*8770*/  IADD3 R0, P1, PT, R29, R11, RZ ;  /* 0x0000000b1d007210 */ /* 0x002fca0007f3e0ff */
[----:B------:R5:W-:Y:S04]  /*8780*/  STL [R1+0xb6c], R0 ;  /* 0x000b6c0001007387 */ /* 0x000be80000100800 */
[----:B------:R0:W-:Y:S04]  /*8790*/  STL [R1+0xb40], R3 ;  /* 0x000b400301007387 */ /* 0x0001e80000100800 */
[----:B------:R-:W4:Y:S01]  /*87a0*/  LDL.LU R29, [R1+0x134] ;  /* 0x00013400011d7983 */ /* 0x000f220000300800 */
[----:B-----5:R-:W-:-:S03]  /*87b0*/  IMAD.X R0, R4, 0x1, R7, P5 ;  /* 0x0000000104007824 */ /* 0x020fc600028e0607 */
[----:B------:R1:W-:Y:S04]  /*87c0*/  STL [R1+0xb74], R2 ;  /* 0x000b740201007387 */ /* 0x0003e80000100800 */
[----:B------:R-:W5:Y:S01]  /*87d0*/  LDL.LU R18, [R1+0xf0] ;  /* 0x0000f00001127983 */ /* 0x000f620000300800 */
[----:B0-----:R-:W-:-:S03]  /*87e0*/  IMAD.X R3, R4, 0x1, R9, P4 ;  /* 0x0000000104037824 */ /* 0x001fc600020e0609 */
[----:B------:R0:W-:Y:S01]  /*87f0*/  STL [R1+0xb48], R0 ;  /* 0x000b480001007387 */ /* 0x0001e20000100800 */
[C---:B-1----:R-:W-:Y:S02]  /*8800*/  IADD3 R2, P4, PT, R10.reuse, R8, RZ ;  /* 0x000000080a027210 */ /* 0x042fe40007f9e0ff */
[----:B0-----:R-:W-:-:S05]  /*8810*/  IADD3 R0, P5, PT, R10, R11, RZ ;  /* 0x0000000b0a007210 */ /* 0x001fca0007fbe0ff */
[----:B------:R3:W-:Y:S04]  /*8820*/  STL [R1+0xb7c], R0 ;  /* 0x000b7c0001007387 */ /* 0x0007e80000100800 */
[----:B------:R-:W-:Y:S04]  /*8830*/  STL [R1+0xb50], R3 ;  /* 0x000b500301007387 */ /* 0x000fe80000100800 */
[----:B------:R-:W5:Y:S04]  /*8840*/  LDL.LU R4, [R1+0x13c] ;  /* 0x00013c0001047983 */ /* 0x000f680000300800 */
[----:B------:R0:W-:Y:S04]  /*8850*/  STL [R1+0xb84], R2 ;  /* 0x000b840201007387 */ /* 0x0001e80000100800 */
[----:B------:R-:W5:Y:S01]  /*8860*/  LDL.LU R10, [R1+0xf8] ;  /* 0x0000f800010a7983 */ /* 0x000f620000300800 */
[----:B---3--:R-:W-:-:S02]  /*8870*/  IMAD.X R0, R27, 0x1, R7, P3 ;  /* 0x000000011b007824 */ /* 0x008fc400018e0607 */
[----:B0-----:R-:W-:-:S03]  /*8880*/  IMAD.X R2, R27, 0x1, R9, P2 ;  /* 0x000000011b027824 */ /* 0x001fc600010e0609 */
[----:B------:R0:W-:Y:S01]  /*8890*/  STL [R1+0xb58], R0 ;  /* 0x000b580001007387 */ /* 0x0001e20000100800 */
[C---:B------:R-:W-:Y:S02]  /*88a0*/  IADD3 R3, P3, PT, R16.reuse, R11, RZ ;  /* 0x0000000b10037210 */ /* 0x040fe40007f7e0ff */
[----:B0-----:R-:W-:-:S03]  /*88b0*/  IADD3 R0, P2, PT, R16, R8, RZ ;  /* 0x0000000810007210 */ /* 0x001fc60007f5e0ff */
[----:B------:R-:W-:Y:S04]  /*88c0*/  STL [R1+0xb8c], R3 ;  /* 0x000b8c0301007387 */ /* 0x000fe80000100800 */
[----:B------:R-:W3:Y:S04]  /*88d0*/  LDL.LU R12, [R1+0x148] ;  /* 0x00014800010c7983 */ /* 0x000ee80000300800 */
[----:B------:R2:W-:Y:S04]  /*88e0*/  STL [R1+0xb60], R2 ;  /* 0x000b600201007387 */ /* 0x0005e80000100800 */
[----:B------:R0:W-:Y:S04]  /*88f0*/  STL [R1+0xb94], R0 ;  /* 0x000b940001007387 */ /* 0x0001e80000100800 */
[----:B------:R-:W3:Y:S01]  /*8900*/  LDL.LU R16, [R1+0x100] ;  /* 0x0001000001107983 */ /* 0x000ee20000300800 */
[----:B--2---:R-:W-:-:S05]  /*8910*/  IMAD.X R2, R15, 0x1, R7, P1 ;  /* 0x000000010f027824 */ /* 0x004fca00008e0607 */
[----:B------:R1:W-:Y:S01]  /*8920*/  STL [R1+0xb68], R2 ;  /* 0x000b680201007387 */ /* 0x0003e20000100800 */
[C---:B0-----:R-:W-:Y:S01]  /*8930*/  IADD3 R0, P1, PT, R14.reuse, R11, RZ ;  /* 0x0000000b0e007210 */ /* 0x041fe20007f3e0ff */
[----:B-1----:R-:W-:Y:S02]  /*8940*/  IMAD.X R2, R15, 0x1, R9, P0 ;  /* 0x000000010f027824 */ /* 0x002fe400000e0609 */
[----:B------:R-:W2:Y:S04]  /*8950*/  LDL.LU R15, [R1+0x154] ;  /* 0x00015400010f7983 */ /* 0x000ea80000300800 */
[----:B------:R0:W-:Y:S04]  /*8960*/  STL [R1+0xb9c], R0 ;  /* 0x000b9c0001007387 */ /* 0x0001e80000100800 */
[----:B------:R1:W-:Y:S04]  /*8970*/  STL [R1+0xb70], R2 ;  /* 0x000b700201007387 */ /* 0x0003e80000100800 */
[----:B------:R-:W2:Y:S01]  /*8980*/  LDL.LU R27, [R1+0x104] ;  /* 0x00010400011b7983 */ /* 0x000ea20000300800 */
[----:B0-----:R-:W-:Y:S01]  /*8990*/  IADD3 R0, P0, PT, R14, R8, RZ ;  /* 0x000000080e007210 */ /* 0x001fe20007f1e0ff */
[----:B----4-:R-:W-:-:S04]  /*89a0*/  IMAD.X R3, R13, 0x1, R7, P5 ;  /* 0x000000010d037824 */ /* 0x010fc800028e0607 */
[----:B------:R0:W-:Y:S04]  /*89b0*/  STL [R1+0xba4], R0 ;  /* 0x000ba40001007387 */ /* 0x0001e80000100800 */
[----:B------:R4:W-:Y:S01]  /*89c0*/  STL [R1+0xb78], R3 ;  /* 0x000b780301007387 */ /* 0x0009e20000100800 */
[----:B-1----:R-:W-:-:S03]  /*89d0*/  IADD3 R2, P5, PT, R5, R11, RZ ;  /* 0x0000000b05027210 */ /* 0x002fc60007fbe0ff */
[----:B------:R-:W2:Y:S01]  /*89e0*/  LDL.LU R14, [R1+0x15c] ;  /* 0x00015c00010e7983 */ /* 0x000ea20000300800 */
[----:B0-----:R-:W-:-:S03]  /*89f0*/  IMAD.X R0, R13, 0x1, R9, P4 ;  /* 0x000000010d007824 */ /* 0x001fc600020e0609 */
[----:B------:R-:W-:Y:S04]  /*8a00*/  STL [R1+0xbac], R2 ;  /* 0x000bac0201007387 */ /* 0x000fe80000100800 */
[----:B------:R-:W2:Y:S01]  /*8a10*/  LDL.LU R13, [R1+0x10c] ;  /* 0x00010c00010d7983 */ /* 0x000ea20000300800 */
[----:B----4-:R-:W-:-:S03]  /*8a20*/  IADD3 R3, P4, PT, R5, R8, RZ ;  /* 0x0000000805037210 */ /* 0x010fc60007f9e0ff */
[----:B------:R0:W-:Y:S04]  /*8a30*/  STL [R1+0xb80], R0 ;  /* 0x000b800001007387 */ /* 0x0001e80000100800 */
[----:B------:R-:W-:Y:S04]  /*8a40*/  STL [R1+0xbb4], R3 ;  /* 0x000bb40301007387 */ /* 0x000fe80000100800 */
[----:B------:R-:W4:Y:S01]  /*8a50*/  LDL.LU R5, [R1+0x160] ;  /* 0x0001600001057983 */ /* 0x000f220000300800 */
[----:B0-----:R-:W-:-:S05]  /*8a60*/  IMAD.X R0, R28, 0x1, R7, P3 ;  /* 0x000000011c007824 */ /* 0x001fca00018e0607 */
[----:B------:R0:W-:Y:S01]  /*8a70*/  STL [R1+0xb88], R0 ;  /* 0x000b880001007387 */ /* 0x0001e20000100800 */
[----:B------:R-:W-:Y:S01]  /*8a80*/  IADD3 R2, P3, PT, R17, R11, RZ ;  /* 0x0000000b11027210 */ /* 0x000fe20007f7e0ff */
[----:B0-----:R-:W-:-:S04]  /*8a90*/  IMAD.X R0, R28, 0x1, R9, P2 ;  /* 0x000000011c007824 */ /* 0x001fc800010e0609 */
[----:B------:R-:W-:Y:S01]  /*8aa0*/  STL [R1+0xbbc], R2 ;  /* 0x000bbc0201007387 */ /* 0x000fe20000100800 */
[----:B------:R-:W-:-:S03]  /*8ab0*/  IADD3 R3, P2, PT, R17, R8, RZ ;  /* 0x0000000811037210 */ /* 0x000fc60007f5e0ff */
[----:B------:R-:W4:Y:S04]  /*8ac0*/  LDL.LU R28, [R1+0x110] ;  /* 0x00011000011c7983 */ /* 0x000f280000300800 */
[----:B------:R0:W-:Y:S04]  /*8ad0*/  STL [R1+0xb90], R0 ;  /* 0x000b900001007387 */ /* 0x0001e80000100800 */
[----:B------:R-:W-:Y:S04]  /*8ae0*/  STL [R1+0xbc4], R3 ;  /* 0x000bc40301007387 */ /* 0x000fe80000100800 */
[----:B------:R-:W4:Y:S01]  /*8af0*/  LDL.LU R17, [R1+0x164] ;  /* 0x0001640001117983 */ /* 0x000f220000300800 */
[----:B0-----:R-:W-:-:S05]  /*8b00*/  IMAD.X R0, R29, 0x1, R7, P1 ;  /* 0x000000011d007824 */ /* 0x001fca00008e0607 */
[----:B------:R0:W-:Y:S01]  /*8b10*/  STL [R1+0xb98], R0 ;  /* 0x000b980001007387 */ /* 0x0001e20000100800 */
[----:B-----5:R-:W-:-:S05]  /*8b20*/  IADD3 R2, P1, PT, R18, R11, RZ ;  /* 0x0000000b12027210 */ /* 0x020fca0007f3e0ff */
[----:B------:R1:W-:Y:S01]  /*8b30*/  STL [R1+0xbcc], R2 ;  /* 0x000bcc0201007387 */ /* 0x0003e20000100800 */
[----:B0-----:R-:W-:-:S03]  /*8b40*/  IMAD.X R0, R29, 0x1, R9, P0 ;  /* 0x000000011d007824 */ /* 0x001fc600000e0609 */
[----:B------:R-:W5:Y:S04]  /*8b50*/  LDL.LU R29, [R1+0x118] ;  /* 0x00011800011d7983 */ /* 0x000f680000300800 */
[----:B------:R-:W-:Y:S01]  /*8b60*/  STL [R1+0xba0], R0 ;  /* 0x000ba00001007387 */ /* 0x000fe20000100800 */
[----:B-1----:R-:W-:-:S05]  /*8b70*/  IADD3 R2, P0, PT, R18, R8, RZ ;  /* 0x0000000812027210 */ /* 0x002fca0007f1e0ff */
[----:B------:R0:W-:Y:S01]  /*8b80*/  STL [R1+0xbd4], R2 ;  /* 0x000bd40201007387 */ /* 0x0001e20000100800 */
[C---:B------:R-:W-:Y:S02]  /*8b90*/  IMAD.X R3, R4.reuse, 0x1, R7, P5 ;  /* 0x0000000104037824 */ /* 0x040fe400028e0607 */
[----:B0-----:R-:W-:-:S03]  /*8ba0*/  IMAD.X R2, R4, 0x1, R9, P4 ;  /* 0x0000000104027824 */ /* 0x001fc600020e0609 */
[----:B------:R-:W-:Y:S01]  /*8bb0*/  STL [R1+0xba8], R3 ;  /* 0x000ba80301007387 */ /* 0x000fe20000100800 */
[----:B------:R-:W-:-:S03]  /*8bc0*/  IADD3 R0, P5, PT, R10, R11, RZ ;  /* 0x0000000b0a007210 */ /* 0x000fc60007fbe0ff */
[----:B------:R-:W5:Y:S04]  /*8bd0*/  LDL.LU R4, [R1+0x168] ;  /* 0x0001680001047983 */ /* 0x000f680000300800 */
[----:B------:R0:W-:Y:S04]  /*8be0*/  STL [R1+0xbdc], R0 ;  /* 0x000bdc0001007387 */ /* 0x0001e80000100800 */
[----:B------:R3:W-:Y:S01]  /*8bf0*/  STL [R1+0xbb0], R2 ;  /* 0x000bb00201007387 */ /* 0x0007e20000100800 */
[----:B0-----:R-:W-:-:S03]  /*8c00*/  IADD3 R0, P4, PT, R10, R8, RZ ;  /* 0x000000080a007210 */ /* 0x001fc60007f9e0ff */
[----:B------:R-:W5:Y:S04]  /*8c10*/  LDL.LU R10, [R1+0x120] ;  /* 0x00012000010a7983 */ /* 0x000f680000300800 */
[----:B------:R0:W-:Y:S01]  /*8c20*/  STL [R1+0xbe4], R0 ;  /* 0x000be40001007387 */ /* 0x0001e20000100800 */
[C---:B---3--:R-:W-:Y:S02]  /*8c30*/  IMAD.X R2, R12.reuse, 0x1, R7, P3 ;  /* 0x000000010c027824 */ /* 0x048fe400018e0607 */
[----:B------:R-:W-:-:S03]  /*8c40*/  IMAD.X R3, R12, 0x1, R9, P2 ;  /* 0x000000010c037824 */ /* 0x000fc600010e0609 */
[----:B------:R1:W-:Y:S01]  /*8c50*/  STL [R1+0xbb8], R2 ;  /* 0x000bb80201007387 */ /* 0x0003e20000100800 */
[C---:B0-----:R-:W-:Y:S02]  /*8c60*/  IADD3 R0, P3, PT, R16.reuse, R11, RZ ;  /* 0x0000000b10007210 */ /* 0x041fe40007f7e0ff */
[----:B-1----:R-:W-:-:S03]  /*8c70*/  IADD3 R2, P2, PT, R16, R8, RZ ;  /* 0x0000000810027210 */ /* 0x002fc60007f5e0ff */
[----:B------:R2:W-:Y:S04]  /*8c80*/  STL [R1+0xbec], R0 ;  /* 0x000bec0001007387 */ /* 0x0005e80000100800 */
[----:B------:R-:W-:Y:S04]  /*8c90*/  STL [R1+0xbc0], R3 ;  /* 0x000bc00301007387 */ /* 0x000fe80000100800 */
[----:B------:R-:W3:Y:S01]  /*8ca0*/  LDL.LU R16, [R1+0x16c] ;  /* 0x00016c0001107983 */ /* 0x000ee20000300800 */
[----:B--2---:R-:W-:-:S03]  /*8cb0*/  IMAD.X R0, R15, 0x1, R7, P1 ;  /* 0x000000010f007824 */ /* 0x004fc600008e0607 */
[----:B------:R0:W-:Y:S04]  /*8cc0*/  STL [R1+0xbf4], R2 ;  /* 0x000bf40201007387 */ /* 0x0001e80000100800 */
[----:B------:R1:W-:Y:S01]  /*8cd0*/  STL [R1+0xbc8], R0 ;  /* 0x000bc80001007387 */ /* 0x0003e20000100800 */
[----:B0-----:R-:W-:Y:S01]  /*8ce0*/  IADD3 R2, P1, PT, R27, R11, RZ ;  /* 0x0000000b1b027210 */ /* 0x001fe20007f3e0ff */
[----:B-1----:R-:W-:Y:S02]  /*8cf0*/  IMAD.X R0, R15, 0x1, R9, P0 ;  /* 0x000000010f007824 */ /* 0x002fe400000e0609 */
[----:B------:R-:W2:Y:S04]  /*8d00*/  LDL.LU R15, [R1+0x124] ;  /* 0x00012400010f7983 */ /* 0x000ea80000300800 */
[----:B------:R0:W-:Y:S04]  /*8d10*/  STL [R1+0xbfc], R2 ;  /* 0x000bfc0201007387 */ /* 0x0001e80000100800 */
[----:B------:R1:W-:Y:S01]  /*8d20*/  STL [R1+0xbd0], R0 ;  /* 0x000bd00001007387 */ /* 0x0003e20000100800 */
[----:B0-----:R-:W-:Y:S01]  /*8d30*/  IADD3 R2, P0, PT, R27, R8, RZ ;  /* 0x000000081b027210 */ /* 0x001fe20007f1e0ff */
[----:B------:R-:W-:-:S04]  /*8d40*/  IMAD.X R3, R14, 0x1, R7, P5 ;  /* 0x000000010e037824 */ /* 0x000fc800028e0607 */
[----:B------:R0:W-:Y:S01]  /*8d50*/  STL [R1+0xc04], R2 ;  /* 0x000c040201007387 */ /* 0x0001e20000100800 */
[----:B-1----:R-:W-:-:S03]  /*8d60*/  IADD3 R0, P5, PT, R13, R11, RZ ;  /* 0x0000000b0d007210 */ /* 0x002fc60007fbe0ff */
[----:B------:R-:W-:Y:S01]  /*8d70*/  STL [R1+0xbd8], R3 ;  /* 0x000bd80301007387 */ /* 0x000fe20000100800 */
[----:B0-----:R-:W-:-:S03]  /*8d80*/  IMAD.X R2, R14, 0x1, R9, P4 ;  /* 0x000000010e027824 */ /* 0x001fc600020e0609 */
[----:B------:R-:W2:Y:S04]  /*8d90*/  LDL.LU R14, [R1+0x170] ;  /* 0x00017000010e7983 */ /* 0x000ea80000300800 */
[----:B------:R0:W-:Y:S04]  /*8da0*/  STL [R1+0xc0c], R0 ;  /* 0x000c0c0001007387 */ /* 0x0001e80000100800 */
[----:B------:R4:W-:Y:S01]  /*8db0*/  STL [R1+0xbe0], R2 ;  /* 0x000be00201007387 */ /* 0x0009e20000100800 */
[----:B0-----:R-:W-:-:S03]  /*8dc0*/  IADD3 R0, P4, PT, R13, R8, RZ ;  /* 0x000000080d007210 */ /* 0x001fc60007f9e0ff */
[----:B------:R-:W2:Y:S01]  /*8dd0*/  LDL.LU R13, [R1+0x12c] ;  /* 0x00012c00010d7983 */ /* 0x000ea20000300800 */
[----:B----4-:R-:W-:-:S03]  /*8de0*/  IMAD.X R2, R5, 0x1, R7, P3 ;  /* 0x0000000105027824 */ /* 0x010fc600018e0607 */
[----:B------:R0:W-:Y:S04]  /*8df0*/  STL [R1+0xc14], R0 ;  /* 0x000c140001007387 */ /* 0x0001e80000100800 */
[----:B------:R1:W-:Y:S01]  /*8e00*/  STL [R1+0xbe8], R2 ;  /* 0x000be80201007387 */ /* 0x0003e20000100800 */
[C---:B0-----:R-:W-:Y:S01]  /*8e10*/  IADD3 R0, P3, PT, R28.reuse, R11, RZ ;  /* 0x0000000b1c007210 */ /* 0x041fe20007f7e0ff */
[----:B-1----:R-:W-:Y:S01]  /*8e20*/  IMAD.X R2, R5, 0x1, R9, P2 ;  /* 0x0000000105027824 */ /* 0x002fe200010e0609 */
[----:B------:R-:W-:-:S03]  /*8e30*/  IADD3 R3, P2, PT, R28, R8, RZ ;  /* 0x000000081c037210 */ /* 0x000fc60007f5e0ff */
[----:B------:R0:W-:Y:S04]  /*8e40*/  STL [R1+0xc1c], R0 ;  /* 0x000c1c0001007387 */ /* 0x0001e80000100800 */
[----:B0-----:R-:W4:Y:S04]  /*8e50*/  LDL.LU R0, [R1+0x174] ;  /* 0x0001740001007983 */ /* 0x001f280000300800 */
[----:B------:R0:W-:Y:S04]  /*8e60*/  STL [R1+0xbf0], R2 ;  /* 0x000bf00201007387 */ /* 0x0001e80000100800 */
[----:B------:R5:W-:Y:S04]  /*8e70*/  STL [R1+0xc24], R3 ;  /* 0x000c240301007387 */ /* 0x000be80000100800 */
[----:B------:R-:W4:Y:S01]  /*8e80*/  LDL.LU R19, [R1+0x130] ;  /* 0x0001300001137983 */ /* 0x000f220000300800 */
[----:B0-----:R-:W-:Y:S01]  /*8e90*/  IMAD.X R2, R17, 0x1, R7, P1 ;  /* 0x0000000111027824 */ /* 0x001fe200008e0607 */
[----:B-----5:R-:W-:-:S04]  /*8ea0*/  IADD3 R3, P1, PT, R29, R11, RZ ;  /* 0x0000000b1d037210 */ /* 0x020fc80007f3e0ff */
[----:B------:R0:W-:Y:S04]  /*8eb0*/  STL [R1+0xbf8], R2 ;  /* 0x000bf80201007387 */ /* 0x0001e80000100800 */
[----:B------:R-:W5:Y:S04]  /*8ec0*/  LDL.LU R6, [R1+0x178] ;  /* 0x0001780001067983 */ /* 0x000f680000300800 */
[----:B------:R1:W-:Y:S01]  /*8ed0*/  STL [R1+0xc2c], R3 ;  /* 0x000c2c0301007387 */ /* 0x0003e20000100800 */
[----:B0-----:R-:W-:-:S03]  /*8ee0*/  IMAD.X R2, R17, 0x1, R9, P0 ;  /* 0x0000000111027824 */ /* 0x001fc600000e0609 */
[----:B------:R-:W5:Y:S01]  /*8ef0*/  LDL.LU R18, [R1+0x138] ;  /* 0x0001380001127983 */ /* 0x000f620000300800 */
[----:B-1----:R-:W-:-:S03]  /*8f00*/  IADD3 R3, P0, PT, R29, R8, RZ ;  /* 0x000000081d037210 */ /* 0x002fc60007f1e0ff */
[----:B------:R0:W-:Y:S04]  /*8f10*/  STL [R1+0xc00], R2 ;  /* 0x000c000201007387 */ /* 0x0001e80000100800 */
[----:B------:R-:W5:Y:S04]  /*8f20*/  LDL.LU R12, [R1+0x17c] ;  /* 0x00017c00010c7983 */ /* 0x000f680000300800 */
[----:B------:R1:W-:Y:S01]  /*8f30*/  STL [R1+0xc34], R3 ;  /* 0x000c340301007387 */ /* 0x0003e20000100800 */
[----:B0-----:R-:W-:-:S03]  /*8f40*/  IMAD.X R2, R4, 0x1, R7, P5 ;  /* 0x0000000104027824 */ /* 0x001fc600028e0607 */
[----:B------:R-:W5:Y:S04]  /*8f50*/  LDL.LU R27, [R1+0x140] ;  /* 0x00014000011b7983 */ /* 0x000f680000300800 */
[----:B------:R0:W-:Y:S04]  /*8f60*/  STL [R1+0xc08], R2 ;  /* 0x000c080201007387 */ /* 0x0001e80000100800 */
[----:B------:R-:W5:Y:S01]  /*8f70*/  LDL.LU R5, [R1+0x180] ;  /* 0x0001800001057983 */ /* 0x000f620000300800 */
[----:B-1----:R-:W-:Y:S01]  /*8f80*/  IADD3 R3, P5, PT, R10, R11, RZ ;  /* 0x0000000b0a037210 */ /* 0x002fe20007fbe0ff */
[----:B0-----:R-:W-:-:S04]  /*8f90*/  IMAD.X R2, R4, 0x1, R9, P4 ;  /* 0x0000000104027824 */ /* 0x001fc800020e0609 */
[----:B------:R0:W-:Y:S04]  /*8fa0*/  STL [R1+0xc3c], R3 ;  /* 0x000c3c0301007387 */ /* 0x0001e80000100800 */
[----:B------:R-:W5:Y:S01]  /*8fb0*/  LDL.LU R28, [R1+0x144] ;  /* 0x00014400011c7983 */ /* 0x000f620000300800 */
[----:B0-----:R-:W-:-:S03]  /*8fc0*/  IADD3 R3, P4, PT, R10, R8, RZ ;  /* 0x000000080a037210 */ /* 0x001fc60007f9e0ff */
[----:B------:R3:W-:Y:S04]  /*8fd0*/  STL [R1+0xc10], R2 ;  /* 0x000c100201007387 */ /* 0x0007e80000100800 */
[----:B------:R-:W5:Y:S04]  /*8fe0*/  LDL.LU R17, [R1+0x184] ;  /* 0x0001840001117983 */ /* 0x000f680000300800 */
[----:B------:R-:W-:Y:S04]  /*8ff0*/  STL [R1+0xc44], R3 ;  /* 0x000c440301007387 */ /* 0x000fe80000100800 */
[----:B------:R-:W5:Y:S01]  /*9000*/  LDL.LU R29, [R1+0x14c] ;  /* 0x00014c00011d7983 */ /* 0x000f620000300800 */
[----:B---3--:R-:W-:-:S05]  /*9010*/  IMAD.X R2, R16, 0x1, R7, P3 ;  /* 0x0000000110027824 */ /* 0x008fca00018e0607 */
[----:B------:R0:W-:Y:S04]  /*9020*/  STL [R1+0xc18], R2 ;  /* 0x000c180201007387 */ /* 0x0001e80000100800 */
[----:B------:R-:W3:Y:S01]  /*9030*/  LDL.LU R4, [R1+0x188] ;  /* 0x0001880001047983 */ /* 0x000ee20000300800 */
[----:B0-----:R-:W-:Y:S01]  /*9040*/  IMAD.X R2, R16, 0x1, R9, P2 ;  /* 0x0000000110027824 */ /* 0x001fe200010e0609 */
[----:B--2---:R-:W-:-:S05]  /*9050*/  IADD3 R3, P3, PT, R15, R11, RZ ;  /* 0x0000000b0f037210 */ /* 0x004fca0007f7e0ff */
[----:B------:R0:W-:Y:S04]  /*9060*/  STL [R1+0xc4c], R3 ;  /* 0x000c4c0301007387 */ /* 0x0001e80000100800 */
[----:B------:R-:W2:Y:S04]  /*9070*/  LDL.LU R10, [R1+0x150] ;  /* 0x00015000010a7983 */ /* 0x000ea80000300800 */
[----:B------:R1:W-:Y:S01]  /*9080*/  STL [R1+0xc20], R2 ;  /* 0x000c200201007387 */ /* 0x0003e20000100800 */
[----:B0-----:R-:W-:-:S03]  /*9090*/  IADD3 R3, P2, PT, R15, R8, RZ ;  /* 0x000000080f037210 */ /* 0x001fc60007f5e0ff */
[----:B------:R-:W2:Y:S04]  /*90a0*/  LDL.LU R16, [R1+0x18c] ;  /* 0x00018c0001107983 */ /* 0x000ea80000300800 */
[----:B------:R-:W-:Y:S04]  /*90b0*/  STL [R1+0xc54], R3 ;  /* 0x000c540301007387 */ /* 0x000fe80000100800 */
[----:B------:R-:W2:Y:S01]  /*90c0*/  LDL.LU R15, [R1+0x158] ;  /* 0x00015800010f7983 */ /* 0x000ea20000300800 */
[----:B-1----:R-:W-:-:S05]  /*90d0*/  IMAD.X R2, R14, 0x1, R7, P1 ;  /* 0x000000010e027824 */ /* 0x002fca00008e0607 */
[----:B------:R0:W-:Y:S01]  /*90e0*/  STL [R1+0xc28], R2 ;  /* 0x000c280201007387 */ /* 0x0001e20000100800 */
[C---:B------:R-:W-:Y:S01]  /*90f0*/  IADD3 R20, P1, PT, R13.reuse, R11, RZ ;  /* 0x0000000b0d147210 */ /* 0x040fe20007f3e0ff */
[----:B0-----:R-:W-:Y:S01]  /*9100*/  IMAD.X R2, R14, 0x1, R9, P0 ;  /* 0x000000010e027824 */ /* 0x001fe200000e0609 */
[----:B------:R-:W-:-:S03]  /*9110*/  IADD3 R3, P0, PT, R13, R8, RZ ;  /* 0x000000080d037210 */ /* 0x000fc60007f1e0ff */
[----:B------:R-:W-:Y:S04]  /*9120*/  STL [R1+0xc5c], R20 ;  /* 0x000c5c1401007387 */ /* 0x000fe80000100800 */
[----:B------:R-:W2:Y:S04]  /*9130*/  LDL.LU R13, [R1+0x190] ;  /* 0x00019000010d7983 */ /* 0x000ea80000300800 */
[----:B------:R4:W-:Y:S04]  /*9140*/  STL [R1+0xc30], R2 ;  /* 0x000c300201007387 */ /* 0x0009e80000100800 */
[----:B------:R0:W-:Y:S04]  /*9150*/  STL [R1+0xc64], R3 ;  /* 0x000c640301007387 */ /* 0x0001e80000100800 */
[----:B------:R-:W2:Y:S01]  /*9160*/  LDL.LU R14, [R1+0x194] ;  /* 0x00019400010e7983 */ /* 0x000ea20000300800 */
[----:B----4-:R-:W-:-:S02]  /*9170*/  IMAD.X R2, R0, 0x1, R7, P5 ;  /* 0x0000000100027824 */ /* 0x010fc400028e0607 */
[----:B0-----:R-:W-:-:S03]  /*9180*/  IMAD.X R3, R0, 0x1, R9, P4 ;  /* 0x0000000100037824 */ /* 0x001fc600020e0609 */
[----:B------:R0:W-:Y:S01]  /*9190*/  STL [R1+0xc38], R2 ;  /* 0x000c380201007387 */ /* 0x0001e20000100800 */
[C---:B------:R-:W-:Y:S02]  /*91a0*/  IADD3 R20, P5, PT, R19.reuse, R11, RZ ;  /* 0x0000000b13147210 */ /* 0x040fe40007fbe0ff */
[----:B0-----:R-:W-:-:S03]  /*91b0*/  IADD3 R2, P4, PT, R19, R8, RZ ;  /* 0x0000000813027210 */ /* 0x001fc60007f9e0ff */
[----:B------:R-:W-:Y:S04]  /*91c0*/  STL [R1+0xc6c], R20 ;  /* 0x000c6c1401007387 */ /* 0x000fe80000100800 */
[----:B------:R0:W-:Y:S01]  /*91d0*/  STL [R1+0xc40], R3 ;  /* 0x000c400301007387 */ /* 0x0001e20000100800 */
[----:B-----5:R-:W-:-:S03]  /*91e0*/  IMAD.X R0, R6, 0x1, R7, P3 ;  /* 0x0000000106007824 */ /* 0x020fc600018e0607 */
[----:B------:R1:W-:Y:S01]  /*91f0*/  STL [R1+0xc74], R2 ;  /* 0x000c740201007387 */ /* 0x0003e20000100800 */
[----:B0-----:R-:W-:Y:S01]  /*9200*/  IADD3 R3, P3, PT, R18, R11, RZ ;  /* 0x0000000b12037210 */ /* 0x001fe20007f7e0ff */
[----:B-1----:R-:W-:Y:S02]  /*9210*/  IMAD.X R2, R6, 0x1, R9, P2 ;  /* 0x0000000106027824 */ /* 0x002fe400010e0609 */
[----:B------:R0:W-:Y:S04]  /*9220*/  STL [R1+0xc48], R0 ;  /* 0x000c480001007387 */ /* 0x0001e80000100800 */
[----:B------:R1:W-:Y:S04]  /*9230*/  STL [R1+0xc7c], R3 ;  /* 0x000c7c0301007387 */ /* 0x0003e80000100800 */
[----:B------:R4:W-:Y:S01]  /*9240*/  STL [R1+0xc50], R2 ;  /* 0x000c500201007387 */ /* 0x0009e20000100800 */
[----:B0-----:R-:W-:Y:S01]  /*9250*/  IADD3 R0, P2, PT, R18, R8, RZ ;  /* 0x0000000812007210 */ /* 0x001fe20007f5e0ff */
[----:B-1----:R-:W-:-:S04]  /*9260*/  IMAD.X R3, R12, 0x1, R7, P1 ;  /* 0x000000010c037824 */ /* 0x002fc800008e0607 */
[----:B------:R0:W-:Y:S01]  /*9270*/  STL [R1+0xc84], R0 ;  /* 0x000c840001007387 */ /* 0x0001e20000100800 */
[----:B----4-:R-:W-:-:S03]  /*9280*/  IADD3 R2, P1, PT, R27, R11, RZ ;  /* 0x0000000b1b027210 */ /* 0x010fc60007f3e0ff */
[----:B------:R1:W-:Y:S04]  /*9290*/  STL [R1+0xc58], R3 ;  /* 0x000c580301007387 */ /* 0x0003e80000100800 */
[----:B------:R4:W-:Y:S01]  /*92a0*/  STL [R1+0xc8c], R2 ;  /* 0x000c8c0201007387 */ /* 0x0009e20000100800 */
[----:B0-----:R-:W-:Y:S01]  /*92b0*/  IMAD.X R0, R12, 0x1, R9, P0 ;  /* 0x000000010c007824 */ /* 0x001fe200000e0609 */
[----:B-1----:R-:W-:-:S04]  /*92c0*/  IADD3 R3, P0, PT, R27, R8, RZ ;  /* 0x000000081b037210 */ /* 0x002fc80007f1e0ff */
[----:B------:R0:W-:Y:S01]  /*92d0*/  STL [R1+0xc60], R0 ;  /* 0x000c600001007387 */ /* 0x0001e20000100800 */
[----:B----4-:R-:W-:-:S03]  /*92e0*/  IMAD.X R2, R5, 0x1, R7, P5 ;  /* 0x0000000105027824 */ /* 0x010fc600028e0607 */
        /* <DEDUP_REMOVED lines=13> */
[----:B------:R-:W-:Y:S01]  /*93c0*/  STL [R1+0xc80], R2 ;  /* 0x000c800201007387 */ /* 0x000fe20000100800 */
[----:B0-----:R-:W-:-:S05]  /*93d0*/  IADD3 R0, P2, PT, R29, R8, RZ ;  /* 0x000000081d007210 */ /* 0x001fca0007f5e0ff */
[----:B------:R0:W-:Y:S01]  /*93e0*/  STL [R1+0xca8], R0 ;  /* 0x000ca80001007387 */ /* 0x0001e20000100800 */
[C---:B---3--:R-:W-:Y:S02]  /*93f0*/  IMAD.X R3, R4.reuse, 0x1, R7, P1 ;  /* 0x0000000104037824 */ /* 0x048fe400008e0607 */
[----:B0-----:R-:W-:-:S03]  /*9400*/  IMAD.X R0, R4, 0x1, R9, P0 ;  /* 0x0000000104007824 */ /* 0x001fc600000e0609 */
[----:B------:R0:W-:Y:S01]  /*9410*/  STL [R1+0xc88], R3 ;  /* 0x000c880301007387 */ /* 0x0001e20000100800 */
[C---:B--2---:R-:W-:Y:S02]  /*9420*/  IADD3 R2, P1, PT, R10.reuse, R11, RZ ;  /* 0x0000000b0a027210 */ /* 0x044fe40007f3e0ff */
[----:B0-----:R-:W-:-:S03]  /*9430*/  IADD3 R3, P0, PT, R10, R8, RZ ;  /* 0x000000080a037210 */ /* 0x001fc60007f1e0ff */
[----:B------:R0:W-:Y:S04]  /*9440*/  STL [R1+0xcac], R2 ;  /* 0x000cac0201007387 */ /* 0x0001e80000100800 */
[----:B------:R1:W-:Y:S01]  /*9450*/  STL [R1+0xc90], R0 ;  /* 0x000c900001007387 */ /* 0x0003e20000100800 */
[----:B0-----:R-:W-:-:S03]  /*9460*/  IMAD.X R2, R16, 0x1, R7, P5 ;  /* 0x0000000110027824 */ /* 0x001fc600028e0607 */
[----:B------:R0:W-:Y:S01]  /*9470*/  STL [R1+0xcb0], R3 ;  /* 0x000cb00301007387 */ /* 0x0001e20000100800 */
[----:B-1----:R-:W-:-:S03]  /*9480*/  IADD3 R0, P5, PT, R15, R11, RZ ;  /* 0x0000000b0f007210 */ /* 0x002fc60007fbe0ff */
[----:B------:R1:W-:Y:S01]  /*9490*/  STL [R1+0xc98], R2 ;  /* 0x000c980201007387 */ /* 0x0003e20000100800 */
[----:B0-----:R-:W-:-:S03]  /*94a0*/  IMAD.X R3, R16, 0x1, R9, P4 ;  /* 0x0000000110037824 */ /* 0x001fc600020e0609 */
[----:B------:R0:W-:Y:S01]  /*94b0*/  STL [R1+0x9d4], R0 ;  /* 0x0009d40001007387 */ /* 0x0001e20000100800 */
[----:B-1----:R-:W-:-:S03]  /*94c0*/  IADD3 R2, P4, PT, R15, R8, RZ ;  /* 0x000000080f027210 */ /* 0x002fc60007f9e0ff */
[----:B------:R-:W-:Y:S04]  /*94d0*/  STL [R1+0x9d0], R3 ;  /* 0x0009d00301007387 */ /* 0x000fe80000100800 */
[----:B------:R1:W-:Y:S01]  /*94e0*/  STL [R1+0x9cc], R2 ;  /* 0x0009cc0201007387 */ /* 0x0003e20000100800 */
[----:B0-----:R-:W-:Y:S01]  /*94f0*/  SHF.R.S32.HI R0, RZ, 0x1f, R15 ;  /* 0x0000001fff007819 */ /* 0x001fe2000001140f */
[C---:B------:R-:W-:Y:S02]  /*9500*/  IMAD.X R4, R13.reuse, 0x1, R7, P3 ;  /* 0x000000010d047824 */ /* 0x040fe400018e0607 */
[----:B-1----:R-:W-:Y:S02]  /*9510*/  IMAD.X R2, R13, 0x1, R9, P2 ;  /* 0x000000010d027824 */ /* 0x002fe400010e0609 */
[----:B------:R-:W0:Y:S01]  /*9520*/  S2R R13, SR_TID.X ;  /* 0x00000000000d7919 */ /* 0x000e220000002100 */
[----:B------:R-:W-:Y:S01]  /*9530*/  STL [R1+0x9bc], R4 ;  /* 0x0009bc0401007387 */ /* 0x000fe20000100800 */
[----:B------:R-:W-:-:S03]  /*9540*/  IMAD.X R3, R14, 0x1, R7, P1 ;  /* 0x000000010e037824 */ /* 0x000fc600008e0607 */
[----:B------:R1:W-:Y:S04]  /*9550*/  STL [R1+0x9c0], R2 ;  /* 0x0009c00201007387 */ /* 0x0003e80000100800 */
[----:B------:R2:W-:Y:S01]  /*9560*/  STL [R1+0x9c4], R3 ;  /* 0x0009c40301007387 */ /* 0x0005e20000100800 */
[----:B-1----:R-:W-:Y:S02]  /*9570*/  IMAD.X R2, R14, 0x1, R9, P0 ;  /* 0x000000010e027824 */ /* 0x002fe400000e0609 */
[C---:B--2---:R-:W-:Y:S02]  /*9580*/  IMAD.X R3, R0.reuse, 0x1, R7, P5 ;  /* 0x0000000100037824 */ /* 0x044fe400028e0607 */
[----:B------:R-:W-:Y:S01]  /*9590*/  IMAD.X R0, R0, 0x1, R9, P4 ;  /* 0x0000000100007824 */ /* 0x000fe200020e0609 */
[----:B------:R0:W-:Y:S04]  /*95a0*/  STL [R1+0x9c8], R2 ;  /* 0x0009c80201007387 */ /* 0x0001e80000100800 */
[----:B------:R-:W-:Y:S04]  /*95b0*/  STL [R1+0x9b8], R3 ;  /* 0x0009b80301007387 */ /* 0x000fe80000100800 */
[----:B------:R1:W-:Y:S04]  /*95c0*/  STL [R1+0x5bc], R0 ;  /* 0x0005bc0001007387 */ /* 0x0003e80000100800 */
[----:B------:R-:W-:Y:S04]  /*95d0*/  STL [R1+0x538], RZ ;  /* 0x000538ff01007387 */ /* 0x000fe80000100800 */
[----:B------:R-:W-:Y:S01]  /*95e0*/  STL [R1+0x240], RZ ;  /* 0x000240ff01007387 */ /* 0x000fe20000100800 */
[----:B0-----:R-:W-:Y:S01]  /*95f0*/  IMAD.SHL.U32 R2, R13, 0x20, RZ ;  /* 0x000000200d027824 */ /* 0x001fe200078e00ff */
[----:B-1----:R-:W0:Y:S02]  /*9600*/  LDC R0, c[0x0][0x3a8] ;  /* 0x0000ea00ff007b82 */ /* 0x002e240000000800 */
[----:B------:R-:W-:Y:S04]  /*9610*/  STL [R1+0x244], RZ ;  /* 0x000244ff01007387 */ /* 0x000fe80000100800 */
        /* <DEDUP_REMOVED lines=18> */
[----:B------:R-:W-:Y:S01]  /*9740*/  STL [R1+0x200], RZ ;  /* 0x000200ff01007387 */ /* 0x000fe20000100800 */
[----:B------:R-:W-:-:S03]  /*9750*/  LOP3.LUT R4, R2, 0x400, RZ, 0xc0, !PT ;  /* 0x0000040002047812 */ /* 0x000fc600078ec0ff */
        /* <DEDUP_REMOVED lines=8> */
[----:B------:R1:W-:Y:S04]  /*97e0*/  STL [R1+0xebc], R4 ;  /* 0x000ebc0401007387 */ /* 0x0003e80000100800 */
[----:B------:R-:W2:Y:S04]  /*97f0*/  LDL R16, [R1+0x2e4] ;  /* 0x0002e40001107983 */ /* 0x000ea80000100800 */
[----:B------:R-:W3:Y:S01]  /*9800*/  LDL R10, [R1+0x2e0] ;  /* 0x0002e000010a7983 */ /* 0x000ee20000100800 */
[----:B0-----:R-:W-:-:S02]  /*9810*/  IMAD R2, R0, 0x7f, RZ ;  /* 0x0000007f00027824 */ /* 0x001fc400078e02ff */
[C---:B------:R-:W-:Y:S02]  /*9820*/  IMAD R3, R0.reuse, 0x7e, RZ ;  /* 0x0000007e00037824 */ /* 0x040fe400078e02ff */
[C---:B-1----:R-:W-:Y:S02]  /*9830*/  IMAD R4, R0.reuse, 0x7d, RZ ;  /* 0x0000007d00047824 */ /* 0x042fe400078e02ff */
[C---:B------:R-:W-:Y:S02]  /*9840*/  IMAD R5, R0.reuse, 0x7c, RZ ;  /* 0x0000007c00057824 */ /* 0x040fe400078e02ff */
[C---:B------:R-:W-:Y:S02]  /*9850*/  IMAD R6, R0.reuse, 0x7b, RZ ;  /* 0x0000007b00067824 */ /* 0x040fe400078e02ff */
[C---:B------:R-:W-:Y:S02]  /*9860*/  IMAD R7, R0.reuse, 0x7a, RZ ;  /* 0x0000007a00077824 */ /* 0x040fe400078e02ff */
[----:B------:R-:W-:Y:S01]  /*9870*/  IMAD R8, R0, 0x79, RZ ;  /* 0x0000007900087824 */ /* 0x000fe200078e02ff */
[----:B--2---:R-:W-:-:S05]  /*9880*/  IADD3 R9, P3, PT, R2, R16, RZ ;  /* 0x0000001002097210 */ /* 0x004fca0007f7e0ff */
[----:B------:R0:W-:Y:S02]  /*9890*/  STL [R1+0x5c4], R9 ;  /* 0x0005c40901007387 */ /* 0x0001e40000100800 */
[----:B0-----:R-:W-:-:S05]  /*98a0*/  IADD3 R9, P4, PT, R3, R16, RZ ;  /* 0x0000001003097210 */ /* 0x001fca0007f9e0ff */
        /* <DEDUP_REMOVED lines=8> */
[----:B------:R0:W-:Y:S01]  /*9930*/  STL [R1+0x5ec], R9 ;  /* 0x0005ec0901007387 */ /* 0x0001e20000100800 */
[----:B---3--:R-:W-:Y:S02]  /*9940*/  LEA.HI.X.SX32 R10, R2, R10, 0x1, P3 ;  /* 0x0000000a020a7211 */ /* 0x008fe400018f0eff */
[----:B0-----:R-:W-:-:S05]  /*9950*/  IADD3 R9, P2, PT, R8, R16, RZ ;  /* 0x0000001008097210 */ /* 0x001fca0007f5e0ff */
[----:B------:R0:W-:Y:S04]  /*9960*/  STL [R1+0x5f4], R9 ;  /* 0x0005f40901007387 */ /* 0x0001e80000100800 */
[----:B------:R-:W2:Y:S01]  /*9970*/  LDL R2, [R1+0x2e0] ;  /* 0x0002e00001027983 */ /* 0x000ea20000100800 */
[----:B0-----:R-:W-:-:S03]  /*9980*/  IMAD R9, R0, 0x78, RZ ;  /* 0x0000007800097824 */ /* 0x001fc600078e02ff */
[----:B------:R0:W-:Y:S02]  /*9990*/  STL [R1+0x5c0], R10 ;  /* 0x0005c00a01007387 */ /* 0x0001e40000100800 */
[----:B0-----:R-:W-:-:S05]  /*99a0*/  IADD3 R10, P3, PT, R9, R16, RZ ;  /* 0x00000010090a7210 */ /* 0x001fca0007f7e0ff */
[----:B------:R0:W-:Y:S02]  /*99b0*/  STL [R1+0x5fc], R10 ;  /* 0x0005fc0a01007387 */ /* 0x0001e40000100800 */
[C---:B0-----:R-:W-:Y:S02]  /*99c0*/  IMAD R10, R0.reuse, 0x77, RZ ;  /* 0x00000077000a7824 */ /* 0x041fe400078e02ff */
[C---:B------:R-:W-:Y:S02]  /*99d0*/  IMAD R11, R0.reuse, 0x76, RZ ;  /* 0x00000076000b7824 */ /* 0x040fe400078e02ff */
[C---:B------:R-:W-:Y:S02]  /*99e0*/  IMAD R12, R0.reuse, 0x75, RZ ;  /* 0x00000075000c7824 */ /* 0x040fe400078e02ff */
[C---:B------:R-:W-:Y:S02]  /*99f0*/  IMAD R13, R0.reuse, 0x74, RZ ;  /* 0x00000074000d7824 */ /* 0x040fe400078e02ff */
[----:B------:R-:W-:Y:S01]  /*9a00*/  IMAD R14, R0, 0x73, RZ ;  /* 0x00000073000e7824 */ /* 0x000fe200078e02ff */
[----:B--2---:R-:W-:-:S05]  /*9a10*/  LEA.HI.X.SX32 R3, R3, R2, 0x1, P4 ;  /* 0x0000000203037211 */ /* 0x004fca00020f0eff */
[----:B------:R0:W-:Y:S02]  /*9a20*/  STL [R1+0x5c8], R3 ;  /* 0x0005c80301007387 */ /* 0x0001e40000100800 */
[----:B0-----:R-:W-:-:S05]  /*9a30*/  IADD3 R3, P4, PT, R10, R16, RZ ;  /* 0x000000100a037210 */ /* 0x001fca0007f9e0ff */
[----:B------:R0:W-:Y:S02]  /*9a40*/  STL [R1+0x604], R3 ;  /* 0x0006040301007387 */ /* 0x0001e40000100800 */
[----:B0-----:R-:W-:Y:S02]  /*9a50*/  LEA.HI.X.SX32 R3, R4, R2, 0x1, P5 ;  /* 0x0000000204037211 */ /* 0x001fe400028f0eff */
[----:B------:R-:W-:-:S03]  /*9a60*/  IADD3 R4, P5, PT, R11, R16, RZ ;  /* 0x000000100b047210 */ /* 0x000fc60007fbe0ff */
[----:B------:R0:W-:Y:S04]  /*9a70*/  STL [R1+0x5d0], R3 ;  /* 0x0005d00301007387 */ /* 0x0001e80000100800 */
[----:B------:R1:W-:Y:S01]  /*9a80*/  STL [R1+0x60c], R4 ;  /* 0x00060c0401007387 */ /* 0x0003e20000100800 */
[-C--:B0-----:R-:W-:Y:S02]  /*9a90*/  LEA.HI.X.SX32 R3, R5, R2.reuse, 0x1, P6 ;  /* 0x0000000205037211 */ /* 0x081fe400030f0eff */
[----:B------:R-:W-:Y:S02]  /*9aa0*/  LEA.HI.X.SX32 R5, R6, R2, 0x1, P0 ;  /* 0x0000000206057211 */ /* 0x000fe400000f0eff */
[-C--:B-1----:R-:W-:Y:S01]  /*9ab0*/  IADD3 R4, P6, PT, R12, R16.reuse, RZ ;  /* 0x000000100c047210 */ /* 0x082fe20007fde0ff */
[----:B------:R0:W-:Y:S04]  /*9ac0*/  STL [R1+0x5d8], R3 ;  /* 0x0005d80301007387 */ /* 0x0001e80000100800 */
[----:B------:R1:W-:Y:S01]  /*9ad0*/  STL [R1+0x614], R4 ;  /* 0x0006140401007387 */ /* 0x0003e20000100800 */
[----:B0-----:R-:W-:-:S03]  /*9ae0*/  IADD3 R3, P0, PT, R13, R16, RZ ;  /* 0x000000100d037210 */ /* 0x001fc60007f1e0ff */
[----:B------:R0:W-:Y:S01]  /*9af0*/  STL [R1+0x5e0], R5 ;  /* 0x0005e00501007387 */ /* 0x0001e20000100800 */
[----:B-1----:R-:W-:-:S03]  /*9b00*/  LEA.HI.X.SX32 R4, R7, R2, 0x1, P1 ;  /* 0x0000000207047211 */ /* 0x002fc600008f0eff */
[----:B------:R1:W-:Y:S01]  /*9b10*/  STL [R1+0x61c], R3 ;  /* 0x00061c0301007387 */ /* 0x0003e20000100800 */
[----:B0-----:R-:W-:-:S03]  /*9b20*/  IADD3 R5, P1, PT, R14, R16, RZ ;  /* 0x000000100e057210 */ /* 0x001fc60007f3e0ff */
[----:B------:R-:W-:Y:S01]  /*9b30*/  STL [R1+0x5e8], R4 ;  /* 0x0005e80401007387 */ /* 0x000fe20000100800 */
[----:B-1----:R-:W-:-:S03]  /*9b40*/  LEA.HI.X.SX32 R3, R8, R2, 0x1, P2 ;  /* 0x0000000208037211 */ /* 0x002fc600010f0eff */
[----:B------:R-:W-:Y:S04]  /*9b50*/  STL [R1+0x624], R5 ;  /* 0x0006240501007387 */ /* 0x000fe80000100800 */
[----:B------:R0:W-:Y:S02]  /*9b60*/  STL [R1+0x5f0], R3 ;  /* 0x0005f00301007387 */ /* 0x0001e40000100800 */
[----:B0-----:R-:W-:Y:S02]  /*9b70*/  LEA.HI.X.SX32 R3, R9, R2, 0x1, P3 ;  /* 0x0000000209037211 */ /* 0x001fe400018f0eff */
[----:B------:R-:W2:Y:S01]  /*9b80*/  LDL R9, [R1+0x2e4] ;  /* 0x0002e40001097983 */ /* 0x000ea20000100800 */
[----:B------:R-:W-:-:S05]  /*9b90*/  IMAD R15, R0, 0x72, RZ ;  /* 0x00000072000f7824 */ /* 0x000fca00078e02ff */
[----:B------:R-:W-:Y:S01]  /*9ba0*/  IADD3 R4, P2, PT, R15, R16, RZ ;  /* 0x000000100f047210 */ /* 0x000fe20007f5e0ff */
[C---:B------:R-:W-:Y:S02]  /*9bb0*/  IMAD R16, R0.reuse, 0x71, RZ ;  /* 0x0000007100107824 */ /* 0x040fe400078e02ff */
[C---:B------:R-:W-:Y:S02]  /*9bc0*/  IMAD R17, R0.reuse, 0x70, RZ ;  /* 0x0000007000117824 */ /* 0x040fe400078e02ff */
[----:B------:R0:W-:Y:S01]  /*9bd0*/  STL [R1+0x62c], R4 ;  /* 0x00062c0401007387 */ /* 0x0001e20000100800 */
[----:B------:R-:W-:-:S03]  /*9be0*/  IMAD R18, R0, 0x6f, RZ ;  /* 0x0000006f00127824 */ /* 0x000fc600078e02ff */
[----:B------:R1:W-:Y:S01]  /*9bf0*/  STL [R1+0x5f8], R3 ;  /* 0x0005f80301007387 */ /* 0x0003e20000100800 */
[----:B0-----:R-:W-:Y:S01]  /*9c00*/  LEA.HI.X.SX32 R4, R10, R2, 0x1, P4 ;  /* 0x000000020a047211 */ /* 0x001fe200020f0eff */
[C---:B------:R-:W-:Y:S02]  /*9c10*/  IMAD R19, R0.reuse, 0x6e, RZ ;  /* 0x0000006e00137824 */ /* 0x040fe400078e02ff */
[C---:B------:R-:W-:Y:S02]  /*9c20*/  IMAD R20, R0.reuse, 0x6d, RZ ;  /* 0x0000006d00147824 */ /* 0x040fe400078e02ff */
[C---:B------:R-:W-:Y:S02]  /*9c30*/  IMAD R21, R0.reuse, 0x6c, RZ ;  /* 0x0000006c00157824 */ /* 0x040fe400078e02ff */
[C---:B------:R-:W-:Y:S02]  /*9c40*/  IMAD R22, R0.reuse, 0x6b, RZ ;  /* 0x0000006b00167824 */ /* 0x040fe400078e02ff */
[----:B------:R-:W-:-:S02]  /*9c50*/  IMAD R23, R0, 0x6a, RZ ;  /* 0x0000006a00177824 */ /* 0x000fc400078e02ff */
[C---:B------:R-:W-:Y:S02]  /*9c60*/  IMAD R24, R0.reuse, 0x69, RZ ;  /* 0x0000006900187824 */ /* 0x040fe400078e02ff */
        /* <DEDUP_REMOVED lines=8> */
[----:B------:R-:W-:Y:S01]  /*9cf0*/  IMAD R6, R0, 0x5e, RZ ;  /* 0x0000005e00067824 */ /* 0x000fe200078e02ff */
[-C--:B--2---:R-:W-:Y:S02]  /*9d00*/  IADD3 R5, P3, PT, R16, R9.reuse, RZ ;  /* 0x0000000910057210 */ /* 0x084fe40007f7e0ff */
[----:B-1----:R-:W-:-:S03]  /*9d10*/  IADD3 R3, P4, PT, R17, R9, RZ ;  /* 0x0000000911037210 */ /* 0x002fc60007f9e0ff */
[----:B------:R0:W-:Y:S04]  /*9d20*/  STL [R1+0x634], R5 ;  /* 0x0006340501007387 */ /* 0x0001e80000100800 */
[----:B------:R1:W-:Y:S01]  /*9d30*/  STL [R1+0x600], R4 ;  /* 0x0006000401007387 */ /* 0x0003e20000100800 */
[----:B0-----:R-:W-:-:S03]  /*9d40*/  LEA.HI.X.SX32 R5, R11, R2, 0x1, P5 ;  /* 0x000000020b057211 */ /* 0x001fc600028f0eff */
[----:B------:R0:W-:Y:S01]  /*9d50*/  STL [R1+0x63c], R3 ;  /* 0x00063c0301007387 */ /* 0x0001e20000100800 */
[----:B-1----:R-:W-:-:S03]  /*9d60*/  IADD3 R4, P5, PT, R18, R9, RZ ;  /* 0x0000000912047210 */ /* 0x002fc60007fbe0ff */
[----:B------:R1:W-:Y:S04]  /*9d70*/  STL [R1+0x608], R5 ;  /* 0x0006080501007387 */ /* 0x0003e80000100800 */
[----:B------:R2:W-:Y:S01]  /*9d80*/  STL [R1+0x644], R4 ;  /* 0x0006440401007387 */ /* 0x0005e20000100800 */
[----:B0-----:R-:W-:Y:S02]  /*9d90*/  LEA.HI.X.SX32 R3, R12, R2, 0x1, P6 ;  /* 0x000000020c037211 */ /* 0x001fe400030f0eff */
[----:B-1----:R-:W-:-:S03]  /*9da0*/  IADD3 R5, P6, PT, R19, R9, RZ ;  /* 0x0000000913057210 */ /* 0x002fc60007fde0ff */
[----:B------:R0:W-:Y:S01]  /*9db0*/  STL [R1+0x610], R3 ;  /* 0x0006100301007387 */ /* 0x0001e20000100800 */
[----:B--2---:R-:W-:-:S03]  /*9dc0*/  LEA.HI.X.SX32 R4, R13, R2, 0x1, P0 ;  /* 0x000000020d047211 */ /* 0x004fc600000f0eff */
[----:B------:R1:W-:Y:S04]  /*9dd0*/  STL [R1+0x64c], R5 ;  /* 0x00064c0501007387 */ /* 0x0003e80000100800 */
[----:B------:R2:W-:Y:S01]  /*9de0*/  STL [R1+0x618], R4 ;  /* 0x0006180401007387 */ /* 0x0005e20000100800 */
[----:B0-----:R-:W-:Y:S02]  /*9df0*/  IADD3 R3, P0, PT, R20, R9, RZ ;  /* 0x0000000914037210 */ /* 0x001fe40007f1e0ff */
[----:B-1----:R-:W-:-:S03]  /*9e00*/  LEA.HI.X.SX32 R5, R14, R2, 0x1, P1 ;  /* 0x000000020e057211 */ /* 0x002fc600008f0eff */
[----:B------:R0:W-:Y:S01]  /*9e10*/  STL [R1+0x654], R3 ;  /* 0x0006540301007387 */ /* 0x0001e20000100800 */
[----:B--2---:R-:W-:-:S03]  /*9e20*/  IADD3 R4, P1, PT, R21, R9, RZ ;  /* 0x0000000915047210 */ /* 0x004fc60007f3e0ff */
        /* <DEDUP_REMOVED lines=32> */
[----:B0-----:R-:W-:Y:S01]  /*a030*/  IMAD R3, R0, 0x63, RZ ;  /* 0x0000006300037824 */ /* 0x001fe200078e02ff */
[----:B-1----:R-:W-:Y:S02]  /*a040*/  IADD3 R5, P2, PT, R29, R9, RZ ;  /* 0x000000091d057210 */ /* 0x002fe40007f5e0ff */
[----:B--2---:R-:W-:-:S03]  /*a050*/  LEA.HI.X.SX32 R4, R23, R2, 0x1, P3 ;  /* 0x0000000217047211 */ /* 0x004fc600018f0eff */
[----:B------:R0:W-:Y:S01]  /*a060*/  STL [R1+0x69c], R5 ;  /* 0x00069c0501007387 */ /* 0x0001e20000100800 */
[----:B------:R-:W-:-:S03]  /*a070*/  IMAD R11, R0, 0x62, RZ ;  /* 0x00000062000b7824 */ /* 0x000fc600078e02ff */
[----:B------:R1:W-:Y:S01]  /*a080*/  STL [R1+0x668], R4 ;  /* 0x0006680401007387 */ /* 0x0003e20000100800 */
[----:B0-----:R-:W-:Y:S02]  /*a090*/  IADD3 R5, P3, PT, R3, R9, RZ ;  /* 0x0000000903057210 */ /* 0x001fe40007f7e0ff */
[----:B-1----:R-:W-:-:S03]  /*a0a0*/  LEA.HI.X.SX32 R4, R24, R2, 0x1, P4 ;  /* 0x0000000218047211 */ /* 0x002fc600020f0eff */
[----:B------:R0:W-:Y:S04]  /*a0b0*/  STL [R1+0x6a4], R5 ;  /* 0x0006a40501007387 */ /* 0x0001e80000100800 */
        /* <DEDUP_REMOVED lines=11> */
[----:B------:R0:W-:Y:S01]  /*a170*/  STL [R1+0x6bc], R5 ;  /* 0x0006bc0501007387 */ /* 0x0001e20000100800 */
[----:B------:R-:W-:-:S03]  /*a180*/  IADD3 R12, P0, PT, R7, R9, RZ ;  /* 0x00000009070c7210 */ /* 0x000fc60007f1e0ff */
[----:B------:R1:W-:Y:S04]  /*a190*/  STL [R1+0x688], R4 ;  /* 0x0006880401007387 */ /* 0x0003e80000100800 */
[----:B------:R2:W-:Y:S01]  /*a1a0*/  STL [R1+0x6c4], R12 ;  /* 0x0006c40c01007387 */ /* 0x0005e20000100800 */
[----:B0-----:R-:W-:Y:S01]  /*a1b0*/  IMAD R5, R0, 0x5d, RZ ;  /* 0x0000005d00057824 */ /* 0x001fe200078e02ff */
[-C--:B-1----:R-:W-:Y:S02]  /*a1c0*/  LEA.HI.X.SX32 R4, R28, R2.reuse, 0x1, P1 ;  /* 0x000000021c047211 */ /* 0x082fe400008f0eff */
[-C--:B------:R-:W-:Y:S02]  /*a1d0*/  IADD3 R13, P1, PT, R6, R9.reuse, RZ ;  /* 0x00000009060d7210 */ /* 0x080fe40007f3e0ff */
[----:B--2---:R-:W-:Y:S01]  /*a1e0*/  LEA.HI.X.SX32 R12, R29, R2, 0x1, P2 ;  /* 0x000000021d0c7211 */ /* 0x004fe200010f0eff */
[----:B------:R0:W-:Y:S04]  /*a1f0*/  STL [R1+0x690], R4 ;  /* 0x0006900401007387 */ /* 0x0001e80000100800 */
[----:B------:R1:W-:Y:S01]  /*a200*/  STL [R1+0x6cc], R13 ;  /* 0x0006cc0d01007387 */ /* 0x0003e20000100800 */
[----:B0-----:R-:W-:Y:S01]  /*a210*/  IMAD R4, R0, 0x5c, RZ ;  /* 0x0000005c00047824 */ /* 0x001fe200078e02ff */
[----:B-1----:R-:W-:-:S02]  /*a220*/  IADD3 R13, P2, PT, R5, R9, RZ ;  /* 0x00000009050d7210 */ /* 0x002fc40007f5e0ff */
[----:B------:R0:W-:Y:S04]  /*a230*/  STL [R1+0x698], R12 ;  /* 0x0006980c01007387 */ /* 0x0001e80000100800 */
[----:B------:R1:W-:Y:S01]  /*a240*/  STL [R1+0x6d4], R13 ;  /* 0x0006d40d01007387 */ /* 0x0003e20000100800 */
[----:B0-----:R-:W-:Y:S01]  /*a250*/  LEA.HI.X.SX32 R12, R3, R2, 0x1, P3 ;  /* 0x00000002030c7211 */ /* 0x001fe200018f0eff */
[----:B------:R-:W-:Y:S01]  /*a260*/  IMAD R3, R0, 0x5b, RZ ;  /* 0x0000005b00037824 */ /* 0x000fe200078e02ff */
[----:B-1----:R-:W-:-:S03]  /*a270*/  IADD3 R13, P3, PT, R4, R9, RZ ;  /* 0x00000009040d7210 */ /* 0x002fc60007f7e0ff */
        /* <DEDUP_REMOVED lines=133> */
[----:B------:R-:W-:Y:S01]  /*aad0*/  IMAD.SHL.U32 R8, R0, 0x40, RZ ;  /* 0x0000004000087824 */ /* 0x000fe200078e00ff */
        /* <DEDUP_REMOVED lines=266> */
[----:B------:R0:W-:Y:S01]  /*bb80*/  STL [R1+0x920], R12 ;  /* 0x0009200c01007387 */ /* 0x0001e20000100800 */
[----:B------:R-:W-:-:S03]  /*bb90*/  LEA.HI.X.SX32 R11, R11, R2, 0x1, P0 ;  /* 0x000000020b0b7211 */ /* 0x000fc600000f0eff */
[----:B------:R1:W-:Y:S01]  /*bba0*/  STL [R1+0x95c], R13 ;  /* 0x00095c0d01007387 */ /* 0x0003e20000100800 */
[-C--:B------:R-:W-:Y:S01]  /*bbb0*/  LEA.HI.X.SX32 R10, R10, R2.reuse, 0x1, P1 ;  /* 0x000000020a0a7211 */ /* 0x080fe200008f0eff */
[----:B0-----:R-:W-:Y:S01]  /*bbc0*/  IMAD R12, R0, 0xa, RZ ;  /* 0x0000000a000c7824 */ /* 0x001fe200078e02ff */
[-C--:B-1----:R-:W-:Y:S01]  /*bbd0*/  IADD3 R13, P0, PT, R3, R9.reuse, RZ ;  /* 0x00000009030d7210 */ /* 0x082fe20007f1e0ff */
[----:B------:R0:W-:Y:S04]  /*bbe0*/  STL [R1+0x928], R11 ;  /* 0x0009280b01007387 */ /* 0x0001e80000100800 */
[----:B------:R1:W-:Y:S01]  /*bbf0*/  STL [R1+0x964], R13 ;  /* 0x0009640d01007387 */ /* 0x0003e20000100800 */
[-C--:B------:R-:W-:Y:S01]  /*bc00*/  LEA.HI.X.SX32 R8, R8, R2.reuse, 0x1, P2 ;  /* 0x0000000208087211 */ /* 0x080fe200010f0eff */
[----:B0-----:R-:W-:Y:S01]  /*bc10*/  IMAD R11, R0, 0x9, RZ ;  /* 0x00000009000b7824 */ /* 0x001fe200078e02ff */
[-C--:B-1----:R-:W-:Y:S01]  /*bc20*/  IADD3 R13, P1, PT, R12, R9.reuse, RZ ;  /* 0x000000090c0d7210 */ /* 0x082fe20007f3e0ff */
[----:B------:R0:W-:Y:S04]  /*bc30*/  STL [R1+0x930], R10 ;  /* 0x0009300a01007387 */ /* 0x0001e80000100800 */
[----:B------:R1:W-:Y:S01]  /*bc40*/  STL [R1+0x96c], R13 ;  /* 0x00096c0d01007387 */ /* 0x0003e20000100800 */
[-C--:B------:R-:W-:Y:S01]  /*bc50*/  LEA.HI.X.SX32 R7, R7, R2.reuse, 0x1, P3 ;  /* 0x0000000207077211 */ /* 0x080fe200018f0eff */
[----:B0-----:R-:W-:Y:S01]  /*bc60*/  IMAD.SHL.U32 R10, R0, 0x8, RZ ;  /* 0x00000008000a7824 */ /* 0x001fe200078e00ff */
        /* <DEDUP_REMOVED lines=14> */
[C---:B0-----:R-:W-:Y:S01]  /*bd50*/  IMAD R6, R0.reuse, 0x5, RZ ;  /* 0x0000000500067824 */ /* 0x041fe200078e02ff */
[-C--:B-1----:R-:W-:Y:S01]  /*bd60*/  IADD3 R13, P5, PT, R7, R9.reuse, RZ ;  /* 0x00000009070d7210 */ /* 0x082fe20007fbe0ff */
[----:B------:R0:W-:Y:S04]  /*bd70*/  STL [R1+0x950], R5 ;  /* 0x0009500501007387 */ /* 0x0001e80000100800 */
[----:B------:R1:W-:Y:S01]  /*bd80*/  STL [R1+0x98c], R13 ;  /* 0x00098c0d01007387 */ /* 0x0003e20000100800 */
[-C--:B------:R-:W-:Y:S01]  /*bd90*/  LEA.HI.X.SX32 R3, R3, R2.reuse, 0x1, P0 ;  /* 0x0000000203037211 */ /* 0x080fe200000f0eff */
[----:B0-----:R-:W-:Y:S01]  /*bda0*/  IMAD.SHL.U32 R5, R0, 0x4, RZ ;  /* 0x0000000400057824 */ /* 0x001fe200078e00ff */
[----:B-1----:R-:W-:Y:S01]  /*bdb0*/  IADD3 R13, P6, PT, R6, R9, RZ ;  /* 0x00000009060d7210 */ /* 0x002fe20007fde0ff */
[----:B------:R0:W-:Y:S04]  /*bdc0*/  STL [R1+0x958], R4 ;  /* 0x0009580401007387 */ /* 0x0001e80000100800 */
[----:B------:R1:W-:Y:S01]  /*bdd0*/  STL [R1+0x994], R13 ;  /* 0x0009940d01007387 */ /* 0x0003e20000100800 */
[----:B------:R-:W-:-:S03]  /*bde0*/  LEA.HI.X.SX32 R14, R12, R2, 0x1, P1 ;  /* 0x000000020c0e7211 */ /* 0x000fc600008f0eff */
[----:B------:R2:W-:Y:S01]  /*bdf0*/  STL [R1+0x960], R3 ;  /* 0x0009600301007387 */ /* 0x0005e20000100800 */
[C---:B0-----:R-:W-:Y:S01]  /*be00*/  IMAD R4, R0.reuse, 0x3, RZ ;  /* 0x0000000300047824 */ /* 0x041fe200078e02ff */
[----:B-1----:R-:W-:Y:S01]  /*be10*/  IADD3 R13, P0, PT, R5, R9, RZ ;  /* 0x00000009050d7210 */ /* 0x002fe20007f1e0ff */
[----:B--2---:R-:W-:-:S04]  /*be20*/  IMAD.SHL.U32 R3, R0, 0x2, RZ ;  /* 0x0000000200037824 */ /* 0x004fc800078e00ff */
[----:B------:R0:W-:Y:S01]  /*be30*/  STL [R1+0x99c], R13 ;  /* 0x00099c0d01007387 */ /* 0x0001e20000100800 */
[-C--:B------:R-:W-:Y:S02]  /*be40*/  LEA.HI.X.SX32 R12, R11, R2.reuse, 0x1, P2 ;  /* 0x000000020b0c7211 */ /* 0x080fe400010f0eff */
[----:B------:R-:W-:Y:S02]  /*be50*/  LEA.HI.X.SX32 R10, R10, R2, 0x1, P3 ;  /* 0x000000020a0a7211 */ /* 0x000fe400018f0eff */
[-C--:B------:R-:W-:Y:S01]  /*be60*/  IADD3 R11, P2, PT, R3, R9.reuse, RZ ;  /* 0x00000009030b7210 */ /* 0x080fe20007f5e0ff */
[----:B------:R1:W-:Y:S01]  /*be70*/  STL [R1+0x968], R14 ;  /* 0x0009680e01007387 */ /* 0x0003e20000100800 */
[----:B0-----:R-:W-:Y:S02]  /*be80*/  IADD3 R13, P1, PT, R4, R9, RZ ;  /* 0x00000009040d7210 */ /* 0x001fe40007f3e0ff */
[----:B------:R-:W-:Y:S02]  /*be90*/  IADD3 R9, P3, PT, R9, R0, RZ ;  /* 0x0000000009097210 */ /* 0x000fe40007f7e0ff */
[-C--:B------:R-:W-:Y:S01]  /*bea0*/  LEA.HI.X.SX32 R8, R8, R2.reuse, 0x1, P4 ;  /* 0x0000000208087211 */ /* 0x080fe200020f0eff */
[----:B------:R1:W-:Y:S01]  /*beb0*/  STL [R1+0x9a4], R13 ;  /* 0x0009a40d01007387 */ /* 0x0003e20000100800 */
[----:B------:R-:W-:-:S02]  /*bec0*/  LEA.HI.X.SX32 R7, R7, R2, 0x1, P5 ;  /* 0x0000000207077211 */ /* 0x000fc400028f0eff */
[-C--:B------:R-:W-:Y:S01]  /*bed0*/  LEA.HI.X.SX32 R6, R6, R2.reuse, 0x1, P6 ;  /* 0x0000000206067211 */ /* 0x080fe200030f0eff */
[----:B------:R1:W-:Y:S01]  /*bee0*/  STL [R1+0x970], R12 ;  /* 0x0009700c01007387 */ /* 0x0003e20000100800 */
[----:B------:R-:W-:-:S03]  /*bef0*/  LEA.HI.X.SX32 R5, R5, R2, 0x1, P0 ;  /* 0x0000000205057211 */ /* 0x000fc600000f0eff */
[----:B------:R1:W-:Y:S01]  /*bf00*/  STL [R1+0x9ac], R11 ;  /* 0x0009ac0b01007387 */ /* 0x0003e20000100800 */
[----:B------:R-:W-:-:S03]  /*bf10*/  LEA.HI.X.SX32 R4, R4, R2, 0x1, P1 ;  /* 0x0000000204047211 */ /* 0x000fc600008f0eff */
[----:B------:R1:W-:Y:S01]  /*bf20*/  STL [R1+0x978], R10 ;  /* 0x0009780a01007387 */ /* 0x0003e20000100800 */
[----:B------:R-:W-:-:S03]  /*bf30*/  LEA.HI.X.SX32 R3, R3, R2, 0x1, P2 ;  /* 0x0000000203037211 */ /* 0x000fc600010f0eff */
[----:B------:R1:W-:Y:S01]  /*bf40*/  STL [R1+0x9b4], R9 ;  /* 0x0009b40901007387 */ /* 0x0003e20000100800 */
[----:B------:R-:W-:-:S03]  /*bf50*/  LEA.HI.X.SX32 R0, R0, R2, 0x1, P3 ;  /* 0x0000000200007211 */ /* 0x000fc600018f0eff */
[----:B------:R1:W-:Y:S04]  /*bf60*/  STL [R1+0x980], R8 ;  /* 0x0009800801007387 */ /* 0x0003e80000100800 */
[----:B------:R1:W-:Y:S04]  /*bf70*/  STL [R1+0x988], R7 ;  /* 0x0009880701007387 */ /* 0x0003e80000100800 */
[----:B------:R1:W-:Y:S04]  /*bf80*/  STL [R1+0x990], R6 ;  /* 0x0009900601007387 */ /* 0x0003e80000100800 */
[----:B------:R1:W-:Y:S04]  /*bf90*/  STL [R1+0x998], R5 ;  /* 0x0009980501007387 */ /* 0x0003e80000100800 */
[----:B------:R1:W-:Y:S04]  /*bfa0*/  STL [R1+0x9a0], R4 ;  /* 0x0009a00401007387 */ /* 0x0003e80000100800 */
[----:B------:R1:W-:Y:S04]  /*bfb0*/  STL [R1+0x9a8], R3 ;  /* 0x0009a80301007387 */ /* 0x0003e80000100800 */
[----:B------:R1:W-:Y:S04]  /*bfc0*/  STL [R1+0x264], RZ ;  /* 0x000264ff01007387 */ /* 0x0003e80000100800 */
[----:B------:R1:W-:Y:S04]  /*bfd0*/  STL [R1+0x9b0], R0 ;  /* 0x0009b00001007387 */ /* 0x0003e80000100800 */
        /* <DEDUP_REMOVED lines=33> */
[----:B------:R1:W-:Y:S02]  /*c1f0*/  STL [R1+0x1ac], RZ ;  /* 0x0001acff01007387 */ /* 0x0003e40000100800 */
.L_x_2:
[----:B-1----:R-:W2:Y:S01]  /*c200*/  LDL R3, [R1+0x2e0] ;  /* 0x0002e00001037983 */ /* 0x002ea20000100800 */
[----:B------:R-:W0:Y:S03]  /*c210*/  LDC R0, c[0x0][0x3a0] ;  /* 0x0000e800ff007b82 */ /* 0x000e260000000800 */
[----:B--2---:R1:W-:Y:S04]  /*c220*/  STL [R1+0x18ec], R3 ;  /* 0x0018ec0301007387 */ /* 0x0043e80000100800 */
[----:B------:R-:W2:Y:S04]  /*c230*/  LDL R2, [R1+0x2e4] ;  /* 0x0002e40001027983 */ /* 0x000ea80000100800 */
[----:B-1----:R-:W0:Y:S04]  /*c240*/  LDL R3, [R1+0x538] ;  /* 0x0005380001037983 */ /* 0x002e280000100800 */
        /* <DEDUP_REMOVED lines=15> */
[----:B------:R1:W-:Y:S04]  /*c340*/  STL [R1+0x18e8], R19 ;  /* 0x0018e81301007387 */ /* 0x0003e80000100800 */
        /* <DEDUP_REMOVED lines=75> */
[----:B------:R-:W-:Y:S01]  /*c800*/  STL [R1+0x177c], R24 ;  /* 0x00177c1801007387 */ /* 0x000fe20000100800 */
[----:B0-----:R-:W-:-:S03]  /*c810*/  IMAD R0, R3, -0x80, R0 ;  /* 0xffffff8003007824 */ /* 0x001fc600078e0200 */
[----:B------:R-:W-:Y:S04]  /*c820*/  STL [R1+0x1778], R23 ;  /* 0x0017781701007387 */ /* 0x000fe80000100800 */
[----:B------:R-:W-:Y:S04]  /*c830*/  STL [R1+0x1774], R20 ;  /* 0x0017741401007387 */ /* 0x000fe80000100800 */
[----:B------:R-:W-:Y:S04]  /*c840*/  STL [R1+0x1770], R21 ;  /* 0x0017701501007387 */ /* 0x000fe80000100800 */
[----:B------:R-:W-:Y:S04]  /*c850*/  STL [R1+0x176c], R22 ;  /* 0x00176c1601007387 */ /* 0x000fe80000100800 */
[----:B------:R-:W2:Y:S01]  /*c860*/  LDL.LU R3, [R1+0x18ec] ;  /* 0x0018ec0001037983 */ /* 0x000ea20000300800 */
[----:B------:R-:W-:-:S02]  /*c870*/  ISETP.GT.AND P0, PT, R0, RZ, PT ;  /* 0x000000ff0000720c */ /* 0x000fc40003f04270 */
[----:B-1----:R-:W-:-:S11]  /*c880*/  PRMT R19, RZ, 0x7610, R19 ;  /* 0x00007610ff137816 */ /* 0x002fd60000000013 */
[----:B--2---:R-:W2:Y:S01]  /*c890*/  @P0 LDG.E.U8 R19, desc[UR6][R2.64] ;  /* 0x0000000602130981 */ /* 0x004ea2000c1e1100 */
[----:B------:R-:W-:-:S03]  /*c8a0*/  ISETP.GT.AND P1, PT, R0, 0x1, PT ;  /* 0x000000010000780c */ /* 0x000fc60003f24270 */
[----:B--2---:R0:W-:Y:S04]  /*c8b0*/  STL [R1+0x298], R19 ;  /* 0x0002981301007387 */ /* 0x0041e80000100800 */
[----:B0-----:R-:W2:Y:S04]  /*c8c0*/  LDL.LU R19, [R1+0x18e8] ;  /* 0x0018e80001137983 */ /* 0x001ea80000300800 */
[----:B------:R-:W3:Y:S04]  /*c8d0*/  LDL R2, [R1+0x9b0] ;  /* 0x0009b00001027983 */ /* 0x000ee80000100800 */
[----:B------:R-:W3:Y:S01]  /*c8e0*/  LDL R3, [R1+0x9b4] ;  /* 0x0009b40001037983 */ /* 0x000ee20000100800 */
[----:B------:R-:W-:-:S02]  /*c8f0*/  PRMT R18, RZ, 0x7610, R18 ;  /* 0x00007610ff127816 */ /* 0x000fc40000000012 */
[----:B---3--:R-:W-:-:S04]  /*c900*/  @P1 LOP3.LUT R3, R3, R2, RZ, 0x3c, !PT ;  /* 0x0000000203031212 */ /* 0x008fc800078e3cff */
[----:B------:R-:W-:-:S04]  /*c910*/  @P1 LOP3.LUT R2, R3, R2, RZ, 0x3c, !PT ;  /* 0x0000000203021212 */ /* 0x000fc800078e3cff */
[----:B------:R-:W-:-:S05]  /*c920*/  @P1 LOP3.LUT R3, R3, R2, RZ, 0x3c, !PT ;  /* 0x0000000203031212 */ /* 0x000fca00078e3cff */
[----:B------:R-:W3:Y:S01]  /*c930*/  @P1 LDG.E.U8 R18, desc[UR6][R2.64] ;  /* 0x0000000602121981 */ /* 0x000ee2000c1e1100 */
[----:B------:R-:W-:-:S03]  /*c940*/  ISETP.GT.AND P2, PT, R0, 0x2, PT ;  /* 0x000000020000780c */ /* 0x000fc60003f44270 */
[----:B---3--:R0:W-:Y:S04]  /*c950*/  STL [R1+0x294], R18 ;  /* 0x0002941201007387 */ /* 0x0081e80000100800 */
[----:B0-----:R-:W3:Y:S04]  /*c960*/  LDL.LU R18, [R1+0x18e4] ;  /* 0x0018e40001127983 */ /* 0x001ee80000300800 */
[----:B------:R-:W4:Y:S04]  /*c970*/  LDL R2, [R1+0x9a8] ;  /* 0x0009a80001027983 */ /* 0x000f280000100800 */
[----:B------:R-:W4:Y:S01]  /*c980*/  LDL R3, [R1+0x9ac] ;  /* 0x0009ac0001037983 */ /* 0x000f220000100800 */
[----:B--2---:R-:W-:-:S02]  /*c990*/  PRMT R19, RZ, 0x7610, R19 ;  /* 0x00007610ff137816 */ /* 0x004fc40000000013 */
[----:B----4-:R-:W-:-:S04]  /*c9a0*/  @P2 LOP3.LUT R3, R3, R2, RZ, 0x3c, !PT ;  /* 0x0000000203032212 */ /* 0x010fc800078e3cff */
[----:B------:R-:W-:-:S04]  /*c9b0*/  @P2 LOP3.LUT R2, R3, R2, RZ, 0x3c, !PT ;  /* 0x0000000203022212 */ /* 0x000fc800078e3cff */
[----:B------:R-:W-:-:S05]  /*c9c0*/  @P2 LOP3.LUT R3, R3, R2, RZ, 0x3c, !PT ;  /* 0x0000000203032212 */ /* 0x000fca00078e3cff */
[----:B------:R-:W2:Y:S01]  /*c9d0*/  @P2 LDG.E.U8 R19, desc[UR6][R2.64] ;  /* 0x0000000602132981 */ /* 0x000ea2000c1e1100 */
[----:B------:R-:W-:-:S03]  /*c9e0*/  ISETP.GT.AND P3, PT, R0, 0x3, PT ;  /* 0x000000030000780c */ /* 0x000fc60003f64270 */
[----:B--2---:R0:W-:Y:S04]  /*c9f0*/  STL [R1+0x290], R19 ;  /* 0x0002901301007387 */ /* 0x0041e80000100800 */
[----:B0-----:R-:W2:Y:S04]  /*ca00*/  LDL.LU R19, [R1+0x18e0] ;  /* 0x0018e00001137983 */ /* 0x001ea80000300800 */
[----:B------:R-:W4:Y:S04]  /*ca10*/  LDL R2, [R1+0x9a0] ;  /* 0x0009a00001027983 */ /* 0x000f280000100800 */
[----:B------:R-:W4:Y:S01]  /*ca20*/  LDL R3, [R1+0x9a4] ;  /* 0x0009a40001037983 */ /* 0x000f220000100800 */
[----:B---3--:R-:W-:-:S02]  /*ca30*/  PRMT R18, RZ, 0x7610, R18 ;  /* 0x00007610ff127816 */ /* 0x008fc40000000012 */
[----:B----4-:R-:W-:-:S04]  /*ca40*/  @P3 LOP3.LUT R3, R3, R2, RZ, 0x3c, !PT ;  /* 0x0000000203033212 */ /* 0x010fc800078e3cff */
        /* <DEDUP_REMOVED lines=292> */
[----:B------:R0:W2:Y:S04]  /*dc90*/  @P0 LDG.E.U8 R19, desc[UR6][R2.64] ;  /* 0x0000000602130981 */ /* 0x0000a8000c1e1100 */
[----:B------:R-:W0:Y:S04]  /*dca0*/  LDL R2, [R1+0x8b0] ;  /* 0x0008b00001027983 */ /* 0x000e280000100800 */
[----:B------:R-:W0:Y:S01]  /*dcb0*/  LDL R3, [R1+0x8b4] ;  /* 0x0008b40001037983 */ /* 0x000e220000100800 */
[----:B------:R-:W-:Y:S02]  /*dcc0*/  ISETP.GT.AND P1, PT, R0, 0x21, PT ;  /* 0x000000210000780c */ /* 0x000fe40003f24270 */
[----:B---3--:R-:W-:-:S11]  /*dcd0*/  PRMT R18, RZ, 0x7610, R18 ;  /* 0x00007610ff127816 */ /* 0x008fd60000000012 */
[----:B0-----:R-:W-:-:S04]  /*dce0*/  @P1 LOP3.LUT R3, R3, R2, RZ, 0x3c, !PT ;  /* 0x0000000203031212 */ /* 0x001fc800078e3cff */
[----:B------:R-:W-:-:S04]  /*dcf0*/  @P1 LOP3.LUT R2, R3, R2, RZ, 0x3c, !PT ;  /* 0x0000000203021212 */ /* 0x000fc800078e3cff */
[----:B------:R-:W-:-:S05]  /*dd00*/  @P1 LOP3.LUT R3, R3, R2, RZ, 0x3c, !PT ;  /* 0x0000000203031212 */ /* 0x000fca00078e3cff */
[----:B------:R0:W3:Y:S04]  /*dd10*/  @P1 LDG.E.U8 R18, desc[UR6][R2.64] ;  /* 0x0000000602121981 */ /* 0x0000e8000c1e1100 */
[----:B------:R-:W0:Y:S04]  /*dd20*/  LDL R2, [R1+0x8a8] ;  /* 0x0008a80001027983 */ /* 0x000e280000100800 */
[----:B------:R-:W0:Y:S01]  /*dd30*/  LDL R3, [R1+0x8ac] ;  /* 0x0008ac0001037983 */ /* 0x000e220000100800 */
[----:B------:R-:W-:Y:S02]  /*dd40*/  ISETP.GT.AND P2, PT, R0, 0x22, PT ;  /* 0x000000220000780c */ /* 0x000fe40003f44270 */
[----:B------:R-:W-:-:S11]  /*dd50*/  PRMT R15, RZ, 0x7610, R15 ;  /* 0x00007610ff0f7816 */ /* 0x000fd6000000000f */
[----:B0-----:R-:W-:-:S04]  /*dd60*/  @P2 LOP3.LUT R3, R3, R2, RZ, 0x3c, !PT ;  /* 0x0000000203032212 */ /* 0x001fc800078e3cff */
[----:B------:R-:W-:-:S04]  /*dd70*/  @P2 LOP3.LUT R2, R3, R2, RZ, 0x3c, !PT ;  /* 0x0000000203022212 */ /* 0x000fc800078e3cff */
[----:B------:R-:W-:-:S05]  /*dd80*/  @P2 LOP3.LUT R3, R3, R2, RZ, 0x3c, !PT ;  /* 0x0000000203032212 */ /* 0x000fca00078e3cff */
[----:B------:R-:W4:Y:S01]  /*dd90*/  @P2 LDG.E.U8 R15, desc[UR6][R2.64] ;  /* 0x00000006020f2981 */ /* 0x000f22000c1e1100 */
[----:B------:R-:W-:-:S03]  /*dda0*/  ISETP.GT.AND P3, PT, R0, 0x23, PT ;  /* 0x000000230000780c */ /* 0x000fc60003f64270 */
[----:B----4-:R0:W-:Y:S04]  /*ddb0*/  STL [R1+0x88], R15 ;  /* 0x0000880f01007387 */ /* 0x0101e80000100800 */
[----:B0-----:R-:W4:Y:S04]  /*ddc0*/  LDL.LU R15, [R1+0x1868] ;  /* 0x00186800010f7983 */ /* 0x001f280000300800 */
[----:B------:R-:W5:Y:S04]  /*ddd0*/  LDL R2, [R1+0x8a0] ;  /* 0x0008a00001027983 */ /* 0x000f680000100800 */
[----:B------:R-:W5:Y:S01]  /*dde0*/  LDL R3, [R1+0x8a4] ;  /* 0x0008a40001037983 */ /* 0x000f620000100800 */
[----:B------:R-:W-:-:S02]  /*ddf0*/  PRMT R14, RZ, 0x7610, R14 ;  /* 0x00007610ff0e7816 */ /* 0x000fc4000000000e */
[----:B-----5:R-:W-:-:S04]  /*de00*/  @P3 LOP3.LUT R3, R3, R2, RZ, 0x3c, !PT ;  /* 0x0000000203033212 */ /* 0x020fc800078e3cff */
[----:B------:R-:W-:-:S04]  /*de10*/  @P3 LOP3.LUT R2, R3, R2, RZ, 0x3c, !PT ;  /* 0x0000000203023212 */ /* 0x000fc800078e3cff */
[----:B------:R-:W-:-:S05]  /*de20*/  @P3 LOP3.LUT R3, R3, R2, RZ, 0x3c, !PT ;  /* 0x0000000203033212 */ /* 0x000fca00078e3cff */
[----:B------:R-:W5:Y:S01]  /*de30*/  @P3 LDG.E.U8 R14, desc[UR6][R2.64] ;  /* 0x00000006020e3981 */ /* 0x000f62000c1e1100 */
[----:B------:R-:W-:-:S03]  /*de40*/  ISETP.GT.AND P0, PT, R0, 0x24, PT ;  /* 0x000000240000780c */ /* 0x000fc60003f04270 */
[----:B-----5:R0:W-:Y:S04]  /*de50*/  STL [R1+0x84], R14 ;  /* 0x0000840e01007387 */ /* 0x0201e80000100800 */
[----:B0-----:R-:W5:Y:S04]  /*de60*/  LDL.LU R14, [R1+0x1864] ;  /* 0x00186400010e7983 */ /* 0x001f680000300800 */
[----:B------:R-:W2:Y:S04]  /*de70*/  LDL R2, [R1+0x898] ;  /* 0x0008980001027983 */ /* 0x000ea80000100800 */
[----:B------:R-:W2:Y:S01]  /*de80*/  LDL R3, [R1+0x89c] ;  /* 0x00089c0001037983 */ /* 0x000ea20000100800 */
[----:B----4-:R-:W-:-:S02]  /*de90*/  PRMT R15, RZ, 0x7610, R15 ;  /* 0x00007610ff0f7816 */ /* 0x010fc4000000000f */
[----:B--2---:R-:W-:-:S04]  /*dea0*/  @P0 LOP3.LUT R3, R3, R2, RZ, 0x3c, !PT ;  /* 0x0000000203030212 */ /* 0x004fc800078e3cff */
        /* <DEDUP_REMOVED lines=8> */
[----:B-----5:R-:W-:-:S02]  /*df30*/  PRMT R14, RZ, 0x7610, R14 ;  /* 0x00007610ff0e7816 */ /* 0x020fc4000000000e */
[----:B----4-:R-:W-:-:S04]  /*df40*/  @P1 LOP3.LUT R3, R3, R2, RZ, 0x3c, !PT ;  /* 0x0000000203031212 */ /* 0x010fc800078e3cff */
        /* <DEDUP_REMOVED lines=8> */
[----:B--2---:R-:W-:-:S02]  /*dfd0*/  PRMT R15, RZ, 0x7610, R15 ;  /* 0x00007610ff0f7816 */ /* 0x004fc4000000000f */
[----:B-----5:R-:W-:-:S04]  /*dfe0*/  @P2 LOP3.LUT R3, R3, R2, RZ, 0x3c, !PT ;  /* 0x0000000203032212 */ /* 0x020fc800078e3cff */
[----:B------:R-:W-:-:S04]  /*dff0*/  @P2 LOP3.LUT R2, R3, R2, RZ, 0x3c, !PT ;  /* 0x0000000203022212 */ /* 0x000fc800078e3cff */
[----:B------:R-:W-:-:S05]  /*e000*/  @P2 LOP3.LUT R3, R3, R2, RZ, 0x3c, !PT ;  /* 0x0000000203032212 */ /* 0x000fca00078e3cff */
[----:B------:R-:W2:Y:S01]  /*e010*/  @P2 LDG.E.U8 R15, desc[UR6][R2.64] ;  /* 0x00000006020f2981 */ /* 0x000ea2000c1e1100 */
[----:B------:R-:W-:-:S03]  /*e020*/  ISETP.GT.AND P3, PT, R0, 0x27, PT ;  /* 0x000000270000780c */ /* 0x000fc60003f64270 */
[----:B--2---:R0:W-:Y:S04]  /*e030*/  STL [R1+0xf8], R15 ;  /* 0x0000f80f01007387 */ /* 0x0041e80000100800 */
[----:B0-----:R-:W2:Y:S04]  /*e040*/  LDL.LU R15, [R1+0x1858] ;  /* 0x00185800010f7983 */ /* 0x001ea80000300800 */
[----:B------:R-:W5:Y:S04]  /*e050*/  LDL R2, [R1+0x880] ;  /* 0x0008800001027983 */ /* 0x000f680000100800 */
[----:B------:R-:W5:Y:S01]  /*e060*/  LDL R3, [R1+0x884] ;  /* 0x0008840001037983 */ /* 0x000f620000100800 */
[----:B----4-:R-:W-:-:S02]  /*e070*/  PRMT R14, RZ, 0x7610, R14 ;  /* 0x00007610ff0e7816 */ /* 0x010fc4000000000e */
[----:B-----5:R-:W-:-:S04]  /*e080*/  @P3 LOP3.LUT R3, R3, R2, RZ, 0x3c, !PT ;  /* 0x0000000203033212 */ /* 0x020fc800078e3cff */
        /* <DEDUP_REMOVED lines=92> */
[----:B------:R0:W2:Y:S04]  /*e650*/  @P0 LDG.E.U8 R15, desc[UR6][R2.64] ;  /* 0x00000006020f0981 */ /* 0x0000a8000c1e1100 */
[----:B------:R-:W0:Y:S04]  /*e660*/  LDL R2, [R1+0x830] ;  /* 0x0008300001027983 */ /* 0x000e280000100800 */
[----:B------:R-:W0:Y:S01]  /*e670*/  LDL R3, [R1+0x834] ;  /* 0x0008340001037983 */ /* 0x000e220000100800 */
[----:B------:R-:W-:Y:S02]  /*e680*/  ISETP.GT.AND P1, PT, R0, 0x31, PT ;  /* 0x000000310000780c */ /* 0x000fe40003f24270 */
[----:B----4-:R-:W-:-:S11]  /*e690*/  PRMT R14, RZ, 0x7610, R14 ;  /* 0x00007610ff0e7816 */ /* 0x010fd6000000000e */
[----:B0-----:R-:W-:-:S04]  /*e6a0*/  @P1 LOP3.LUT R3, R3, R2, RZ, 0x3c, !PT ;  /* 0x0000000203031212 */ /* 0x001fc800078e3cff */
[----:B------:R-:W-:-:S04]  /*e6b0*/  @P1 LOP3.LUT R2, R3, R2, RZ, 0x3c, !PT ;  /* 0x0000000203021212 */ /* 0x000fc800078e3cff */
[----:B------:R-:W-:-:S05]  /*e6c0*/  @P1 LOP3.LUT R3, R3, R2, RZ, 0x3c, !PT ;  /* 0x0000000203031212 */ /* 0x000fca00078e3cff */
[----:B------:R0:W4:Y:S04]  /*e6d0*/  @P1 LDG.E.U8 R14, desc[UR6][R2.64] ;  /* 0x00000006020e1981 */ /* 0x000128000c1e1100 */
[----:B------:R-:W0:Y:S04]  /*e6e0*/  LDL R2, [R1+0x828] ;  /* 0x0008280001027983 */ /* 0x000e280000100800 */
[----:B------:R-:W0:Y:S01]  /*e6f0*/  LDL R3, [R1+0x82c] ;  /* 0x00082c0001037983 */ /* 0x000e220000100800 */
[----:B------:R-:W-:Y:S02]  /*e700*/  ISETP.GT.AND P2, PT, R0, 0x32, PT ;  /* 0x000000320000780c */ /* 0x000fe40003f44270 */
[----:B------:R-:W-:-:S11]  /*e710*/  PRMT R13, RZ, 0x7610, R13 ;  /* 0x00007610ff0d7816 */ /* 0x000fd6000000000d */
[----:B0-----:R-:W-:-:S04]  /*e720*/  @P2 LOP3.LUT R3, R3, R2, RZ, 0x3c, !PT ;  /* 0x0000000203032212 */ /* 0x001fc800078e3cff */
        /* <DEDUP_REMOVED lines=8> */
[----:B------:R-:W-:-:S02]  /*e7b0*/  PRMT R12, RZ, 0x7610, R12 ;  /* 0x00007610ff0c7816 */ /* 0x000fc4000000000c */
[----:B--2---:R-:W-:-:S04]  /*e7c0*/  @P3 LOP3.LUT R3, R3, R2, RZ, 0x3c, !PT ;  /* 0x0000000203033212 */ /* 0x004fc800078e3cff */
[----:B------:R-:W-:-:S04]  /*e7d0*/  @P3 LOP3.LUT R2, R3, R2, RZ, 0x3c, !PT ;  /* 0x0000000203023212 */ /* 0x000fc800078e3cff */
[----:B------:R-:W-:-:S05]  /*e7e0*/  @P3 LOP3.LUT R3, R3, R2, RZ, 0x3c, !PT ;  /* 0x0000000203033212 */ /* 0x000fca00078e3cff */
[----:B------:R-:W2:Y:S01]  /*e7f0*/  @P3 LDG.E.U8 R12, desc[UR6][R2.64] ;  /* 0x00000006020c3981 */ /* 0x000ea2000c1e1100 */
[----:B------:R-:W-:-:S03]  /*e800*/  ISETP.GT.AND P0, PT, R0, 0x34, PT ;  /* 0x000000340000780c */ /* 0x000fc60003f04270 */
[----:B--2---:R0:W-:Y:S04]  /*e810*/  STL [R1+0x7c], R12 ;  /* 0x00007c0c01007387 */ /* 0x0041e80000100800 */
[----:B0-----:R-:W2:Y:S04]  /*e820*/  LDL.LU R12, [R1+0x182c] ;  /* 0x00182c00010c7983 */ /* 0x001ea80000300800 */
[----:B------:R-:W2:Y:S04]  /*e830*/  LDL R2, [R1+0x818] ;  /* 0x0008180001027983 */ /* 0x000ea80000100800 */
[----:B------:R-:W2:Y:S01]  /*e840*/  LDL R3, [R1+0x81c] ;  /* 0x00081c0001037983 */ /* 0x000ea20000100800 */
[----:B-----5:R-:W-:-:S02]  /*e850*/  PRMT R13, RZ, 0x7610, R13 ;  /* 0x00007610ff0d7816 */ /* 0x020fc4000000000d */
[----:B--2---:R-:W-:-:S04]  /*e860*/  @P0 LOP3.LUT R3, R3, R2, RZ, 0x3c, !PT ;  /* 0x0000000203030212 */ /* 0x004fc800078e3cff */
        /* <DEDUP_REMOVED lines=16> */
[----:B------:R-:W3:Y:S04]  /*e970*/  LDL R2, [R1+0x808] ;  /* 0x0008080001027983 */ /* 0x000ee80000100800 */
[----:B------:R-:W3:Y:S01]  /*e980*/  LDL R3, [R1+0x80c] ;  /* 0x00080c0001037983 */ /* 0x000ee20000100800 */
[----:B--2---:R-:W-:-:S02]  /*e990*/  PRMT R13, RZ, 0x7610, R13 ;  /* 0x00007610ff0d7816 */ /* 0x004fc4000000000d */
[----:B---3--:R-:W-:-:S04]  /*e9a0*/  @P2 LOP3.LUT R3, R3, R2, RZ, 0x3c, !PT ;  /* 0x0000000203032212 */ /* 0x008fc800078e3cff */
[----:B------:R-:W-:-:S04]  /*e9b0*/  @P2 LOP3.LUT R2, R3, R2, RZ, 0x3c, !PT ;  /* 0x0000000203022212 */ /* 0x000fc800078e3cff */
[----:B------:R-:W-:-:S05]  /*e9c0*/  @P2 LOP3.LUT R3, R3, R2, RZ, 0x3c, !PT ;  /* 0x0000000203032212 */ /* 0x000fca00078e3cff */
[----:B------:R-:W2:Y:S01]  /*e9d0*/  @P2 LDG.E.U8 R13, desc[UR6][R2.64] ;  /* 0x00000006020d2981 */ /* 0x000ea2000c1e1100 */
[----:B------:R-:W-:-:S03]  /*e9e0*/  ISETP.GT.AND P3, PT, R0, 0x37, PT ;  /* 0x000000370000780c */ /* 0x000fc60003f64270 */
[----:B--2---:R0:W-:Y:S04]  /*e9f0*/  STL [R1+0xf0], R13 ;  /* 0x0000f00d01007387 */ /* 0x0041e80000100800 */
[----:B0-----:R-:W2:Y:S04]  /*ea00*/  LDL.LU R13, [R1+0x1820] ;  /* 0x00182000010d7983 */ /* 0x001ea80000300800 */
[----:B------:R-:W3:Y:S04]  /*ea10*/  LDL R2, [R1+0x800] ;  /* 0x0008000001027983 */ /* 0x000ee80000100800 */
[----:B------:R-:W3:Y:S01]  /*ea20*/  LDL R3, [R1+0x804] ;  /* 0x0008040001037983 */ /* 0x000ee20000100800 */
[----:B-----5:R-:W-:-:S02]  /*ea30*/  PRMT R12, RZ, 0x7610, R12 ;  /* 0x00007610ff0c7816 */ /* 0x020fc4000000000c */
[----:B---3--:R-:W-:-:S04]  /*ea40*/  @P3 LOP3.LUT R3, R3, R2, RZ, 0x3c, !PT ;  /* 0x0000000203033212 */ /* 0x008fc800078e3cff */
[----:B------:R-:W-:-:S04]  /*ea50*/  @P3 LOP3.LUT R2, R3, R2, RZ, 0x3c, !PT ;  /* 0x0000000203023212 */ /* 0x000fc800078e3cff */
[----:B------:R-:W-:-:S05]  /*ea60*/  @P3 LOP3.LUT R3, R3, R2, RZ, 0x3c, !PT ;  /* 0x0000000203033212 */ /* 0x000fca00078e3cff */
[----:B------:R-:W3:Y:S01]  /*ea70*/  @P3 LDG.E.U8 R12, desc[UR6][R2.64] ;  /* 0x00000006020c3981 */ /* 0x000ee2000c1e1100 */
[----:B------:R-:W-:-:S03]  /*ea80*/  ISETP.GT.AND P0, PT, R0, 0x38, PT ;  /* 0x000000380000780c */ /* 0x000fc60003f04270 */
[----:B---3--:R0:W-:Y:S04]  /*ea90*/  STL [R1+0xec], R12 ;  /* 0x0000ec0c01007387 */ /* 0x0081e80000100800 */
[----:B0-----:R-:W3:Y:S04]  /*eaa0*/  LDL.LU R12, [R1+0x181c] ;  /* 0x00181c00010c7983 */ /* 0x001ee80000300800 */
        /* <DEDUP_REMOVED lines=12> */
[----:B---3--:R-:W-:-:S02]  /*eb70*/  PRMT R12, RZ, 0x7610, R12 ;  /* 0x00007610ff0c7816 */ /* 0x008fc4000000000c */
[----:B-----5:R-:W-:-:S04]  /*eb80*/  @P1 LOP3.LUT R3, R3, R2, RZ, 0x3c, !PT ;  /* 0x0000000203031212 */ /* 0x020fc800078e3cff */
        /* <DEDUP_REMOVED lines=218> */
[----:B------:R-:W2:Y:S04]  /*f930*/  @P3 LDG.E.U8 R5, desc[UR6][R2.64] ;  /* 0x0000000602053981 */ /* 0x000ea8000c1e1100 */
[----:B------:R-:W3:Y:S04]  /*f940*/  LDL R2, [R1+0x738] ;  /* 0x0007380001027983 */ /* 0x000ee80000100800 */
[----:B------:R-:W3:Y:S01]  /*f950*/  LDL R3, [R1+0x73c] ;  /* 0x00073c0001037983 */ /* 0x000ee20000100800 */
[C---:B------:R-:W-:Y:S02]  /*f960*/  ISETP.GT.AND P0, PT, R0.reuse, 0x50, PT ;  /* 0x000000500000780c */ /* 0x040fe40003f04270 */
[----:B------:R-:W-:Y:S01]  /*f970*/  PRMT R11, RZ, 0x7610, R11 ;  /* 0x00007610ff0b7816 */ /* 0x000fe2000000000b */
[----:B--2---:R0:W-:Y:S01]  /*f980*/  STL [R1+0x8c], R5 ;  /* 0x00008c0501007387 */ /* 0x0041e20000100800 */
[----:B------:R-:W-:-:S02]  /*f990*/  ISETP.GT.AND P1, PT, R0, 0x51, PT ;  /* 0x000000510000780c */ /* 0x000fc40003f24270 */
[----:B-----5:R-:W-:Y:S02]  /*f9a0*/  PRMT R10, RZ, 0x7610, R10 ;  /* 0x00007610ff0a7816 */ /* 0x020fe4000000000a */
[----:B------:R-:W-:Y:S02]  /*f9b0*/  ISETP.GT.AND P2, PT, R0, 0x52, PT ;  /* 0x000000520000780c */ /* 0x000fe40003f44270 */
[----:B------:R-:W-:Y:S01]  /*f9c0*/  PRMT R7, RZ, 0x7610, R7 ;  /* 0x00007610ff077816 */ /* 0x000fe20000000007 */
[----:B0-----:R-:W2:Y:S02]  /*f9d0*/  LDL R5, [R1+0x71c] ;  /* 0x00071c0001057983 */ /* 0x001ea40000100800 */
[----:B---3--:R-:W-:-:S04]  /*f9e0*/  @P0 LOP3.LUT R3, R3, R2, RZ, 0x3c, !PT ;  /* 0x0000000203030212 */ /* 0x008fc800078e3cff */
[----:B------:R-:W-:-:S04]  /*f9f0*/  @P0 LOP3.LUT R2, R3, R2, RZ, 0x3c, !PT ;  /* 0x0000000203020212 */ /* 0x000fc800078e3cff */
[----:B------:R-:W-:-:S05]  /*fa00*/  @P0 LOP3.LUT R3, R3, R2, RZ, 0x3c, !PT ;  /* 0x0000000203030212 */ /* 0x000fca00078e3cff */
[----:B------:R0:W3:Y:S04]  /*fa10*/  @P0 LDG.E.U8 R11, desc[UR6][R2.64] ;  /* 0x00000006020b0981 */ /* 0x0000e8000c1e1100 */
[----:B------:R-:W0:Y:S04]  /*fa20*/  LDL R2, [R1+0x730] ;  /* 0x0007300001027983 */ /* 0x000e280000100800 */
[----:B------:R-:W0:Y:S02]  /*fa30*/  LDL R3, [R1+0x734] ;  /* 0x0007340001037983 */ /* 0x000e240000100800 */
[----:B0-----:R-:W-:-:S04]  /*fa40*/  @P1 LOP3.LUT R3, R3, R2, RZ, 0x3c, !PT ;  /* 0x0000000203031212 */ /* 0x001fc800078e3cff */
[----:B------:R-:W-:-:S04]  /*fa50*/  @P1 LOP3.LUT R2, R3, R2, RZ, 0x3c, !PT ;  /* 0x0000000203021212 */ /* 0x000fc800078e3cff */
[----:B------:R-:W-:-:S05]  /*fa60*/  @P1 LOP3.LUT R3, R3, R2, RZ, 0x3c, !PT ;  /* 0x0000000203031212 */ /* 0x000fca00078e3cff */
[----:B------:R0:W5:Y:S04]  /*fa70*/  @P1 LDG.E.U8 R10, desc[UR6][R2.64] ;  /* 0x00000006020a1981 */ /* 0x000168000c1e1100 */
[----:B------:R-:W0:Y:S04]  /*fa80*/  LDL R2, [R1+0x728] ;  /* 0x0007280001027983 */ /* 0x000e280000100800 */
[----:B------:R-:W0:Y:S02]  /*fa90*/  LDL R3, [R1+0x72c] ;  /* 0x00072c0001037983 */ /* 0x000e240000100800 */
[----:B0-----:R-:W-:-:S04]  /*faa0*/  @P2 LOP3.LUT R3, R3, R2, RZ, 0x3c, !PT ;  /* 0x0000000203032212 */ /* 0x001fc800078e3cff */
        /* <DEDUP_REMOVED lines=8> */
[----:B------:R-:W-:-:S02]  /*fb30*/  PRMT R4, RZ, 0x7610, R4 ;  /* 0x00007610ff047816 */ /* 0x000fc40000000004 */
[----:B--2---:R-:W-:-:S04]  /*fb40*/  @P3 LOP3.LUT R3, R3, R2, RZ, 0x3c, !PT ;  /* 0x0000000203033212 */ /* 0x004fc800078e3cff */
[----:B------:R-:W-:-:S04]  /*fb50*/  @P3 LOP3.LUT R2, R3, R2, RZ, 0x3c, !PT ;  /* 0x0000000203023212 */ /* 0x000fc800078e3cff */
[----:B------:R-:W-:-:S05]  /*fb60*/  @P3 LOP3.LUT R3, R3, R2, RZ, 0x3c, !PT ;  /* 0x0000000203033212 */ /* 0x000fca00078e3cff */
[----:B------:R-:W2:Y:S01]  /*fb70*/  @P3 LDG.E.U8 R4, desc[UR6][R2.64] ;  /* 0x0000000602043981 */ /* 0x000ea2000c1e1100 */
[----:B------:R-:W-:Y:S02]  /*fb80*/  ISETP.GT.AND P0, PT, R0, 0x54, PT ;  /* 0x000000540000780c */ /* 0x000fe40003f04270 */
[----:B------:R-:W-:Y:S01]  /*fb90*/  PRMT R7, RZ, 0x7610, R7 ;  /* 0x00007610ff077816 */ /* 0x000fe20000000007 */
[----:B--2---:R0:W-:Y:S04]  /*fba0*/  STL [R1+0x48], R4 ;  /* 0x0000480401007387 */ /* 0x0041e80000100800 */
[----:B0-----:R-:W2:Y:S04]  /*fbb0*/  LDL.LU R4, [R1+0x17c0] ;  /* 0x0017c00001047983 */ /* 0x001ea80000300800 */
[----:B------:R-:W2:Y:S02]  /*fbc0*/  LDL R3, [R1+0x718] ;  /* 0x0007180001037983 */ /* 0x000ea40000100800 */
[----:B------:R-:W-:-:S02]  /*fbd0*/  @P0 IMAD.MOV.U32 R2, RZ, RZ, R5 ;  /* 0x000000ffff020224 */ /* 0x000fc400078e0005 */
[----:B------:R-:W3:Y:S04]  /*fbe0*/  LDL R5, [R1+0x6fc] ;  /* 0x0006fc0001057983 */ /* 0x000ee80000100800 */
[----:B--2---:R-:W2:Y:S01]  /*fbf0*/  @P0 LDG.E.U8 R7, desc[UR6][R2.64] ;  /* 0x0000000602070981 */ /* 0x004ea2000c1e1100 */
        /* <DEDUP_REMOVED lines=19> */
[----:B------:R0:W2:Y:S04]  /*fd30*/  @P2 LDG.E.U8 R7, desc[UR6][R2.64] ;  /* 0x0000000602072981 */ /* 0x0000a8000c1e1100 */
[----:B------:R-:W0:Y:S04]  /*fd40*/  LDL R2, [R1+0x700] ;  /* 0x0007000001027983 */ /* 0x000e280000100800 */
[----:B------:R-:W0:Y:S01]  /*fd50*/  LDL R3, [R1+0x704] ;  /* 0x0007040001037983 */ /* 0x000e220000100800 */
[----:B------:R-:W-:Y:S02]  /*fd60*/  ISETP.GT.AND P3, PT, R0, 0x57, PT ;  /* 0x000000570000780c */ /* 0x000fe40003f64270 */
[----:B------:R-:W-:-:S11]  /*fd70*/  PRMT R6, RZ, 0x7610, R6 ;  /* 0x00007610ff067816 */ /* 0x000fd60000000006 */
[----:B0-----:R-:W-:-:S04]  /*fd80*/  @P3 LOP3.LUT R3, R3, R2, RZ, 0x3c, !PT ;  /* 0x0000000203033212 */ /* 0x001fc800078e3cff */
[----:B------:R-:W-:-:S04]  /*fd90*/  @P3 LOP3.LUT R2, R3, R2, RZ, 0x3c, !PT ;  /* 0x0000000203023212 */ /* 0x000fc800078e3cff */
[----:B------:R-:W-:-:S05]  /*fda0*/  @P3 LOP3.LUT R3, R3, R2, RZ, 0x3c, !PT ;  /* 0x0000000203033212 */ /* 0x000fca00078e3cff */
[----:B------:R-:W3:Y:S04]  /*fdb0*/  @P3 LDG.E.U8 R6, desc[UR6][R2.64] ;  /* 0x0000000602063981 */ /* 0x000ee8000c1e1100 */
[----:B--2---:R0:W-:Y:S04]  /*fdc0*/  STL [R1+0x70], R7 ;  /* 0x0000700701007387 */ /* 0x0041e80000100800 */
[----:B0-----:R-:W2:Y:S01]  /*fdd0*/  LDL R7, [R1+0x6ec] ;  /* 0x0006ec0001077983 */ /* 0x001ea20000100800 */
[----:B------:R-:W-:-:S03]  /*fde0*/  ISETP.GT.AND P0, PT, R0, 0x58, PT ;  /* 0x000000580000780c */ /* 0x000fc60003f04270 */
[----:B---3--:R0:W-:Y:S04]  /*fdf0*/  STL [R1+0x6c], R6 ;  /* 0x00006c0601007387 */ /* 0x0081e80000100800 */
[----:B0-----:R-:W3:Y:S04]  /*fe00*/  LDL.LU R6, [R1+0x17b4] ;  /* 0x0017b40001067983 */ /* 0x001ee80000300800 */
[----:B------:R-:W2:Y:S01]  /*fe10*/  LDL R3, [R1+0x6f8] ;  /* 0x0006f80001037983 */ /* 0x000ea20000100800 */
[----:B------:R-:W-:Y:S01]  /*fe20*/  PRMT R4, RZ, 0x7610, R4 ;  /* 0x00007610ff047816 */ /* 0x000fe20000000004 */
[----:B------:R-:W-:Y:S01]  /*fe30*/  @P0 IMAD.MOV.U32 R2, RZ, RZ, R5 ;  /* 0x000000ffff020224 */ /* 0x000fe200078e0005 */
[----:B------:R-:W-:Y:S01]  /*fe40*/  ISETP.GT.AND P1, PT, R0, 0x59, PT ;  /* 0x000000590000780c */ /* 0x000fe20003f24270 */
[----:B------:R-:W3:Y:S04]  /*fe50*/  LDL R5, [R1+0x6d8] ;  /* 0x0006d80001057983 */ /* 0x000ee80000100800 */
[----:B--2---:R0:W2:Y:S04]  /*fe60*/  @P0 LDG.E.U8 R4, desc[UR6][R2.64] ;  /* 0x0000000602040981 */ /* 0x0040a8000c1e1100 */
[----:B------:R-:W0:Y:S04]  /*fe70*/  LDL R2, [R1+0x6f0] ;  /* 0x0006f00001027983 */ /* 0x000e280000100800 */
[----:B------:R-:W0:Y:S01]  /*fe80*/  LDL R3, [R1+0x6f4] ;  /* 0x0006f40001037983 */ /* 0x000e220000100800 */
[----:B------:R-:W-:-:S02]  /*fe90*/  PRMT R9, RZ, 0x7610, R9 ;  /* 0x00007610ff097816 */ /* 0x000fc40000000009 */
        /* <DEDUP_REMOVED lines=12> */
[C---:B------:R-:W-:Y:S01]  /*ff60*/  ISETP.GT.AND P3, PT, R0.reuse, 0x5b, PT ;  /* 0x0000005b0000780c */ /* 0x040fe20003f64270 */
[----:B------:R-:W3:Y:S04]  /*ff70*/  LDL R7, [R1+0x638] ;  /* 0x0006380001077983 */ /* 0x000ee80000100800 */
[----:B--2---:R0:W2:Y:S04]  /*ff80*/  @P2 LDG.E.U8 R6, desc[UR6][R2.64] ;  /* 0x0000000602062981 */ /* 0x0040a8000c1e1100 */
[----:B------:R-:W0:Y:S04]  /*ff90*/  LDL R2, [R1+0x6e0] ;  /* 0x0006e00001027983 */ /* 0x000e280000100800 */
[----:B------:R-:W0:Y:S01]  /*ffa0*/  LDL R3, [R1+0x6e4] ;  /* 0x0006e40001037983 */ /* 0x000e220000100800 */
[----:B------:R-:W-:-:S02]  /*ffb0*/  ISETP.GT.AND P0, PT, R0, 0x5c, PT ;  /* 0x0000005c0000780c */ /* 0x000fc40003f04270 */
[----:B---3--:R-:W-:Y:S02]  /*ffc0*/  PRMT R9, RZ, 0x7610, R9 ;  /* 0x00007610ff097816 */ /* 0x008fe40000000009 */
[----:B------:R-:W-:-:S09]  /*ffd0*/  PRMT R8, RZ, 0x7610, R8 ;  /* 0x00007610ff087816 */ /* 0x000fd20000000008 */
[----:B------:R-:W3:Y:S01]  /*ffe0*/  @P0 LDG.E.U8 R8, desc[UR6][R4.64] ;  /* 0x0000000604080981 */ /* 0x000ee2000c1e1100 */
[----:B0-----:R-:W-:-:S04]  /*fff0*/  @P3 LOP3.LUT R3, R3, R2, RZ, 0x3c, !PT ;  /* 0x0000000203033212 */ /* 0x001fc800078e3cff */
[----:B------:R-:W-:-:S04]  /*10000*/  @P3 LOP3.LUT R2, R3, R2, RZ, 0x3c, !PT ;  /* 0x0000000203023212 */ /* 0x000fc800078e3cff */
[----:B------:R-:W-:-:S05]  /*10010*/  @P3 LOP3.LUT R3, R3, R2, RZ, 0x3c, !PT ;  /* 0x0000000203033212 */ /* 0x000fca00078e3cff */
[----:B------:R-:W3:Y:S04]  /*10020*/  @P3 LDG.E.U8 R9, desc[UR6][R2.64] ;  /* 0x0000000602093981 */ /* 0x000ee8000c1e1100 */
[----:B--2---:R0:W-:Y:S04]  /*10030*/  STL [R1+0x60], R6 ;  /* 0x0000600601007387 */ /* 0x0041e80000100800 */
[----:B0-----:R-:W2:Y:S04]  /*10040*/  LDL R6, [R1+0x63c] ;  /* 0x00063c0001067983 */ /* 0x001ea80000100800 */
[----:B---3--:R0:W-:Y:S04]  /*10050*/  STL [R1+0x5c], R9 ;  /* 0x00005c0901007387 */ /* 0x0081e80000100800 */
[----:B0-----:R-:W3:Y:S04]  /*10060*/  LDL.LU R9, [R1+0x17ac] ;  /* 0x0017ac0001097983 */ /* 0x001ee80000300800 */
[----:B------:R0:W-:Y:S04]  /*10070*/  STL [R1+0x58], R8 ;  /* 0x0000580801007387 */ /* 0x0001e80000100800 */
[----:B0-----:R-:W2:Y:S04]  /*10080*/  LDL.LU R8, [R1+0x17a8] ;  /* 0x0017a80001087983 */ /* 0x001ea80000300800 */
[----:B------:R-:W2:Y:S04]  /*10090*/  LDL R4, [R1+0x6b8] ;  /* 0x0006b80001047983 */ /* 0x000ea80000100800 */
[----:B------:R-:W2:Y:S01]  /*100a0*/  LDL R5, [R1+0x6bc] ;  /* 0x0006bc0001057983 */ /* 0x000ea20000100800 */
[----:B------:R-:W-:-:S02]  /*100b0*/  ISETP.GT.AND P1, PT, R0, 0x60, PT ;  /* 0x000000600000780c */ /* 0x000fc40003f24270 */
[----:B------:R-:W-:Y:S02]  /*100c0*/  PRMT R3, RZ, 0x7610, R3 ;  /* 0x00007610ff037816 */ /* 0x000fe40000000003 */
[----:B------:R-:W-:-:S09]  /*100d0*/  ISETP.GT.AND P3, PT, R0, 0x70, PT ;  /* 0x000000700000780c */ /* 0x000fd20003f64270 */
[----:B--2---:R-:W-:-:S04]  /*100e0*/  @P1 LOP3.LUT R5, R5, R4, RZ, 0x3c, !PT ;  /* 0x0000000405051212 */ /* 0x004fc800078e3cff */
[----:B------:R-:W-:-:S04]  /*100f0*/  @P1 LOP3.LUT R4, R5, R4, RZ, 0x3c, !PT ;  /* 0x0000000405041212 */ /* 0x000fc800078e3cff */
[----:B------:R-:W-:Y:S02]  /*10100*/  @P1 LOP3.LUT R5, R5, R4, RZ, 0x3c, !PT ;  /* 0x0000000405051212 */ /* 0x000fe400078e3cff */
[----:B------:R-:W-:-:S03]  /*10110*/  PRMT R8, RZ, 0x7610, R8 ;  /* 0x00007610ff087816 */ /* 0x000fc60000000008 */
[----:B------:R0:W2:Y:S04]  /*10120*/  @P1 LDG.E.U8 R3, desc[UR6][R4.64] ;  /* 0x0000000604031981 */ /* 0x0000a8000c1e1100 */
[----:B------:R1:W2:Y:S04]  /*10130*/  @P3 LDG.E.U8 R8, desc[UR6][R6.64] ;  /* 0x0000000606083981 */ /* 0x0002a8000c1e1100 */
[----:B------:R-:W0:Y:S04]  /*10140*/  LDL R4, [R1+0x6b0] ;  /* 0x0006b00001047983 */ /* 0x000e280000100800 */
[----:B------:R-:W0:Y:S04]  /*10150*/  LDL R5, [R1+0x6b4] ;  /* 0x0006b40001057983 */ /* 0x000e280000100800 */
[----:B------:R-:W1:Y:S04]  /*10160*/  LDL R6, [R1+0x630] ;  /* 0x0006300001067983 */ /* 0x000e680000100800 */
[----:B------:R-:W1:Y:S01]  /*10170*/  LDL R7, [R1+0x634] ;  /* 0x0006340001077983 */ /* 0x000e620000100800 */
[----:B------:R-:W-:-:S02]  /*10180*/  ISETP.GT.AND P2, PT, R0, 0x61, PT ;  /* 0x000000610000780c */ /* 0x000fc40003f44270 */
[----:B------:R-:W-:Y:S02]  /*10190*/  ISETP.GT.AND P4, PT, R0, 0x71, PT ;  /* 0x000000710000780c */ /* 0x000fe40003f84270 */
[----:B---3--:R-:W-:-:S09]  /*101a0*/  PRMT R9, RZ, 0x7610, R9 ;  /* 0x00007610ff097816 */ /* 0x008fd20000000009 */
[----:B0-----:R-:W-:-:S04]  /*101b0*/  @P2 LOP3.LUT R5, R5, R4, RZ, 0x3c, !PT ;  /* 0x0000000405052212 */ /* 0x001fc800078e3cff */
[----:B------:R-:W-:Y:S02]  /*101c0*/  @P2 LOP3.LUT R4, R5, R4, RZ, 0x3c, !PT ;  /* 0x0000000405042212 */ /* 0x000fe400078e3cff */
[----:B-1----:R-:W-:Y:S02]  /*101d0*/  @P4 LOP3.LUT R7, R7, R6, RZ, 0x3c, !PT ;  /* 0x0000000607074212 */ /* 0x002fe400078e3cff */
[----:B------:R-:W-:Y:S02]  /*101e0*/  @P2 LOP3.LUT R5, R5, R4, RZ, 0x3c, !PT ;  /* 0x0000000405052212 */ /* 0x000fe400078e3cff */
[----:B------:R-:W-:-:S03]  /*101f0*/  @P4 LOP3.LUT R6, R7, R6, RZ, 0x3c, !PT ;  /* 0x0000000607064212 */ /* 0x000fc600078e3cff */
[----:B------:R0:W3:Y:S01]  /*10200*/  @P2 LDG.E.U8 R9, desc[UR6][R4.64] ;  /* 0x0000000604092981 */ /* 0x0000e2000c1e1100 */
[----:B------:R-:W-:Y:S02]  /*10210*/  @P4 LOP3.LUT R7, R7, R6, RZ, 0x3c, !PT ;  /* 0x0000000607074212 */ /* 0x000fe400078e3cff */
[----:B0-----:R-:W-:-:S06]  /*10220*/  PRMT R4, RZ, 0x7610, R4 ;  /* 0x00007610ff047816 */ /* 0x001fcc0000000004 */
        /* <DEDUP_REMOVED lines=121> */
[----:B------:R-:W2:Y:S04]  /*109c0*/  LDL R6, [R1+0x600] ;  /* 0x0006000001067983 */ /* 0x000ea80000100800 */
[----:B------:R-:W2:Y:S01]  /*109d0*/  LDL R7, [R1+0x604] ;  /* 0x0006040001077983 */ /* 0x000ea20000100800 */
[----:B------:R-:W-:-:S02]  /*109e0*/  ISETP.GT.AND P4, PT, R0, 0x77, PT ;  /* 0x000000770000780c */ /* 0x000fc40003f84270 */
[----:B------:R-:W-:-:S11]  /*109f0*/  PRMT R23, RZ, 0x7610, R23 ;  /* 0x00007610ff177816 */ /* 0x000fd60000000017 */
        /* <DEDUP_REMOVED lines=24> */
[C---:B------:R-:W-:Y:S02]  /*10b80*/  ISETP.GT.AND P2, PT, R0.reuse, 0x78, PT ;  /* 0x000000780000780c */ /* 0x040fe40003f44270 */
[----:B------:R-:W-:Y:S01]  /*10b90*/  PRMT R2, RZ, 0x7610, R2 ;  /* 0x00007610ff027816 */ /* 0x000fe20000000002 */
[----:B--2---:R0:W-:Y:S04]  /*10ba0*/  STL [R1+0xc], R21 ;  /* 0x00000c1501007387 */ /* 0x0041e80000100800 */
[----:B0-----:R-:W2:Y:S04]  /*10bb0*/  LDL.LU R21, [R1+0x1770] ;  /* 0x0017700001157983 */ /* 0x001ea80000300800 */
[----:B------:R-:W2:Y:S02]  /*10bc0*/  LDL R7, [R1+0x5f8] ;  /* 0x0005f80001077983 */ /* 0x000ea40000100800 */
[----:B------:R-:W-:Y:S01]  /*10bd0*/  @P2 IMAD.MOV.U32 R6, RZ, RZ, R16 ;  /* 0x000000ffff062224 */ /* 0x000fe200078e0010 */
[----:B------:R-:W-:-:S02]  /*10be0*/  ISETP.GT.AND P3, PT, R0, 0x79, PT ;  /* 0x000000790000780c */ /* 0x000fc40003f64270 */
[----:B------:R-:W-:Y:S01]  /*10bf0*/  PRMT R17, RZ, 0x7610, R17 ;  /* 0x00007610ff117816 */ /* 0x000fe20000000011 */
[----:B------:R-:W3:Y:S04]  /*10c00*/  LDL R16, [R1+0x5e8] ;  /* 0x0005e80001107983 */ /* 0x000ee80000100800 */
[----:B--2---:R-:W2:Y:S04]  /*10c10*/  @P2 LDG.E.U8 R2, desc[UR6][R6.64] ;  /* 0x0000000606022981 */ /* 0x004ea8000c1e1100 */
[----:B------:R-:W3:Y:S04]  /*10c20*/  LDL R6, [R1+0x5f0] ;  /* 0x0005f00001067983 */ /* 0x000ee80000100800 */
[----:B------:R-:W3:Y:S04]  /*10c30*/  LDL R7, [R1+0x5f4] ;  /* 0x0005f40001077983 */ /* 0x000ee80000100800 */
[----:B--2---:R0:W-:Y:S01]  /*10c40*/  STL [R1+0x8], R2 ;  /* 0x0000080201007387 */ /* 0x0041e20000100800 */
[----:B------:R-:W-:-:S02]  /*10c50*/  ISETP.GT.AND P0, PT, R0, 0x6a, PT ;  /* 0x0000006a0000780c */ /* 0x000fc40003f04270 */
[----:B------:R-:W-:Y:S01]  /*10c60*/  PRMT R22, RZ, 0x7610, R22 ;  /* 0x00007610ff167816 */ /* 0x000fe20000000016 */
[----:B0-----:R-:W2:Y:S01]  /*10c70*/  LDL R2, [R1+0x5ec] ;  /* 0x0005ec0001027983 */ /* 0x001ea20000100800 */
        /* <DEDUP_REMOVED lines=9> */
[----:B------:R-:W2:Y:S04]  /*10d10*/  @P0 LDG.E.U8 R22, desc[UR6][R6.64] ;  /* 0x0000000606160981 */ /* 0x000ea8000c1e1100 */
[----:B---3--:R0:W-:Y:S04]  /*10d20*/  STL [R1+0x4], R17 ;  /* 0x0000041101007387 */ /* 0x0081e80000100800 */
[----:B0-----:R-:W3:Y:S04]  /*10d30*/  LDL R17, [R1+0x5e4] ;  /* 0x0005e40001117983 */ /* 0x001ee80000100800 */
[----:B--2---:R0:W-:Y:S04]  /*10d40*/  STL [R1], R22 ;  /* 0x0000001601007387 */ /* 0x0041e80000100800 */
[----:B0-----:R-:W2:Y:S04]  /*10d50*/  LDL.LU R22, [R1+0x176c] ;  /* 0x00176c0001167983 */ /* 0x001ea80000300800 */
[----:B------:R-:W2:Y:S04]  /*10d60*/  LDL R6, [R1+0x660] ;  /* 0x0006600001067983 */ /* 0x000ea80000100800 */
[----:B------:R-:W2:Y:S01]  /*10d70*/  LDL R7, [R1+0x664] ;  /* 0x0006640001077983 */ /* 0x000ea20000100800 */
[----:B------:R-:W-:-:S02]  /*10d80*/  ISETP.GT.AND P1, PT, R0, 0x6b, PT ;  /* 0x0000006b0000780c */ /* 0x000fc40003f24270 */
[----:B------:R-:W-:-:S11]  /*10d90*/  PRMT R29, RZ, 0x7610, R29 ;  /* 0x00007610ff1d7816 */ /* 0x000fd6000000001d */
[----:B--2---:R-:W-:-:S04]  /*10da0*/  @P1 LOP3.LUT R7, R7, R6, RZ, 0x3c, !PT ;  /* 0x0000000607071212 */ /* 0x004fc800078e3cff */
[----:B------:R-:W-:-:S04]  /*10db0*/  @P1 LOP3.LUT R6, R7, R6, RZ, 0x3c, !PT ;  /* 0x0000000607061212 */ /* 0x000fc800078e3cff */
[----:B------:R-:W-:-:S05]  /*10dc0*/  @P1 LOP3.LUT R7, R7, R6, RZ, 0x3c, !PT ;  /* 0x0000000607071212 */ /* 0x000fca00078e3cff */
[----:B------:R0:W2:Y:S01]  /*10dd0*/  @P1 LDG.E.U8 R29, desc[UR6][R6.64] ;  /* 0x00000006061d1981 */ /* 0x0000a2000c1e1100 */
[----:B------:R-:W-:Y:S02]  /*10de0*/  ISETP.GT.AND P2, PT, R0, 0x7a, PT ;  /* 0x0000007a0000780c */ /* 0x000fe40003f44270 */
[----:B------:R-:W-:-:S11]  /*10df0*/  PRMT R28, RZ, 0x7610, R28 ;  /* 0x00007610ff1c7816 */ /* 0x000fd6000000001c */
[----:B0-----:R-:W-:Y:S02]  /*10e00*/  @P2 IMAD.MOV.U32 R6, RZ, RZ, R2 ;  /* 0x000000ffff062224 */ /* 0x001fe400078e0002 */
[----:B------:R-:W-:-:S05]  /*10e10*/  @P2 IMAD.MOV.U32 R7, RZ, RZ, R16 ;  /* 0x000000ffff072224 */ /* 0x000fca00078e0010 */
[----:B------:R3:W4:Y:S04]  /*10e20*/  @P2 LDG.E.U8 R28, desc[UR6][R6.64] ;  /* 0x00000006061c2981 */ /* 0x000728000c1e1100 */
[----:B--2---:R0:W-:Y:S01]  /*10e30*/  STL [R1+0x1760], R29 ;  /* 0x0017601d01007387 */ /* 0x0041e20000100800 */
[----:B------:R-:W-:Y:S02]  /*10e40*/  ISETP.GT.AND P3, PT, R0, 0x7b, PT ;  /* 0x0000007b0000780c */ /* 0x000fe40003f64270 */
[----:B------:R-:W-:Y:S01]  /*10e50*/  PRMT R27, RZ, 0x7610, R27 ;  /* 0x00007610ff1b7816 */ /* 0x000fe2000000001b */
[----:B------:R-:W2:Y:S04]  /*10e60*/  LDL R16, [R1+0x650] ;  /* 0x0006500001107983 */ /* 0x000ea80000100800 */
[----:B------:R-:W2:Y:S04]  /*10e70*/  LDL R2, [R1+0x654] ;  /* 0x0006540001027983 */ /* 0x000ea80000100800 */
[----:B0-----:R-:W2:Y:S02]  /*10e80*/  LDL R29, [R1+0x5e0] ;  /* 0x0005e000011d7983 */ /* 0x001ea40000100800 */
[----:B---3--:R-:W-:-:S02]  /*10e90*/  @P3 IMAD.MOV.U32 R6, RZ, RZ, R17 ;  /* 0x000000ffff063224 */ /* 0x008fc400078e0011 */
[----:B----4-:R0:W-:Y:S01]  /*10ea0*/  STL [R1+0x1764], R28 ;  /* 0x0017641c01007387 */ /* 0x0101e20000100800 */
[----:B------:R-:W-:Y:S02]  /*10eb0*/  ISETP.GT.AND P0, PT, R0, 0x6c, PT ;  /* 0x0000006c0000780c */ /* 0x000fe40003f04270 */
[----:B------:R-:W-:Y:S01]  /*10ec0*/  PRMT R26, RZ, 0x7610, R26 ;  /* 0x00007610ff1a7816 */ /* 0x000fe2000000001a */
[----:B------:R-:W3:Y:S04]  /*10ed0*/  LDL R17, [R1+0x5d4] ;  /* 0x0005d40001117983 */ /* 0x000ee80000100800 */
[----:B0-----:R-:W4:Y:S01]  /*10ee0*/  LDL R28, [R1+0x5d0] ;  /* 0x0005d000011c7983 */ /* 0x001f220000100800 */
[----:B--2---:R-:W-:-:S03]  /*10ef0*/  @P3 IMAD.MOV.U32 R7, RZ, RZ, R29 ;  /* 0x000000ffff073224 */ /* 0x004fc600078e001d */
[----:B------:R-:W2:Y:S04]  /*10f00*/  LDL R29, [R1+0x5dc] ;  /* 0x0005dc00011d7983 */ /* 0x000ea80000100800 */
[----:B------:R-:W2:Y:S04]  /*10f10*/  @P3 LDG.E.U8 R27, desc[UR6][R6.64] ;  /* 0x00000006061b3981 */ /* 0x000ea8000c1e1100 */
[----:B------:R-:W3:Y:S04]  /*10f20*/  LDL R6, [R1+0x658] ;  /* 0x0006580001067983 */ /* 0x000ee80000100800 */
[----:B------:R-:W3:Y:S01]  /*10f30*/  LDL R7, [R1+0x65c] ;  /* 0x00065c0001077983 */ /* 0x000ee20000100800 */
[----:B------:R-:W-:-:S03]  /*10f40*/  ISETP.GT.AND P1, PT, R0, 0x6d, PT ;  /* 0x0000006d0000780c */ /* 0x000fc60003f24270 */
[----:B--2---:R0:W-:Y:S04]  /*10f50*/  STL [R1+0x1768], R27 ;  /* 0x0017681b01007387 */ /* 0x0041e80000100800 */
[----:B0-----:R-:W2:Y:S01]  /*10f60*/  LDL R27, [R1+0x5d8] ;  /* 0x0005d800011b7983 */ /* 0x001ea20000100800 */
[----:B---3--:R-:W-:-:S04]  /*10f70*/  @P0 LOP3.LUT R7, R7, R6, RZ, 0x3c, !PT ;  /* 0x0000000607070212 */ /* 0x008fc800078e3cff */
[----:B------:R-:W-:-:S04]  /*10f80*/  @P0 LOP3.LUT R6, R7, R6, RZ, 0x3c, !PT ;  /* 0x0000000607060212 */ /* 0x000fc800078e3cff */
[----:B------:R-:W-:-:S05]  /*10f90*/  @P0 LOP3.LUT R7, R7, R6, RZ, 0x3c, !PT ;  /* 0x0000000607070212 */ /* 0x000fca00078e3cff */
[----:B------:R0:W3:Y:S01]  /*10fa0*/  @P0 LDG.E.U8 R26, desc[UR6][R6.64] ;  /* 0x00000006061a0981 */ /* 0x0000e2000c1e1100 */
[C---:B------:R-:W-:Y:S02]  /*10fb0*/  ISETP.GT.AND P2, PT, R0.reuse, 0x7c, PT ;  /* 0x0000007c0000780c */ /* 0x040fe40003f44270 */
[----:B------:R-:W-:Y:S02]  /*10fc0*/  ISETP.GT.AND P3, PT, R0, 0x7d, PT ;  /* 0x0000007d0000780c */ /* 0x000fe40003f64270 */
[----:B------:R-:W-:Y:S01]  /*10fd0*/  PRMT R25, RZ, 0x7610, R25 ;  /* 0x00007610ff197816 */ /* 0x000fe20000000019 */
[----:B0-----:R-:W-:Y:S02]  /*10fe0*/  @P1 IMAD.MOV.U32 R6, RZ, RZ, R2 ;  /* 0x000000ffff061224 */ /* 0x001fe400078e0002 */
[----:B------:R-:W-:Y:S01]  /*10ff0*/  @P1 IMAD.MOV.U32 R7, RZ, RZ, R16 ;  /* 0x000000ffff071224 */ /* 0x000fe200078e0010 */
[----:B------:R-:W-:-:S04]  /*11000*/  PRMT R24, RZ, 0x7610, R24 ;  /* 0x00007610ff187816 */ /* 0x000fc80000000018 */
[----:B------:R0:W5:Y:S01]  /*11010*/  @P1 LDG.E.U8 R25, desc[UR6][R6.64] ;  /* 0x0000000606191981 */ /* 0x000162000c1e1100 */
[----:B------:R-:W-:Y:S01]  /*11020*/  PRMT R23, RZ, 0x7610, R23 ;  /* 0x00007610ff177816 */ /* 0x000fe20000000017 */
[----:B0-----:R-:W-:Y:S02]  /*11030*/  @P2 IMAD.MOV.U32 R6, RZ, RZ, R29 ;  /* 0x000000ffff062224 */ /* 0x001fe400078e001d */
[----:B--2---:R-:W-:-:S05]  /*11040*/  @P2 IMAD.MOV.U32 R7, RZ, RZ, R27 ;  /* 0x000000ffff072224 */ /* 0x004fca00078e001b */
[----:B------:R0:W2:Y:S02]  /*11050*/  @P2 LDG.E.U8 R24, desc[UR6][R6.64] ;  /* 0x0000000606182981 */ /* 0x0000a4000c1e1100 */
[----:B0-----:R-:W-:Y:S02]  /*11060*/  @P3 IMAD.MOV.U32 R6, RZ, RZ, R17 ;  /* 0x000000ffff063224 */ /* 0x001fe400078e0011 */
[----:B---3--:R0:W-:Y:S01]  /*11070*/  STL [R1+0x1734], R26 ;  /* 0x0017341a01007387 */ /* 0x0081e20000100800 */
[----:B----4-:R-:W-:-:S03]  /*11080*/  @P3 IMAD.MOV.U32 R7, RZ, RZ, R28 ;  /* 0x000000ffff073224 */ /* 0x010fc600078e001c */
[----:B------:R-:W3:Y:S04]  /*11090*/  LDL R16, [R1+0x6c8] ;  /* 0x0006c80001107983 */ /* 0x000ee80000100800 */
[----:B------:R-:W4:Y:S04]  /*110a0*/  LDL R2, [R1+0x6cc] ;  /* 0x0006cc0001027983 */ /* 0x000f280000100800 */
[----:B------:R1:W4:Y:S01]  /*110b0*/  @P3 LDG.E.U8 R23, desc[UR6][R6.64] ;  /* 0x0000000606173981 */ /* 0x000322000c1e1100 */
[----:B------:R-:W-:-:S03]  /*110c0*/  ISETP.GT.AND P0, PT, R0, 0x5e, PT ;  /* 0x0000005e0000780c */ /* 0x000fc60003f04270 */
[----:B-----5:R5:W-:Y:S01]  /*110d0*/  STL [R1+0x1738], R25 ;  /* 0x0017381901007387 */ /* 0x020be20000100800 */
[----:B-1----:R-:W-:-:S03]  /*110e0*/  PRMT R6, RZ, 0x7610, R6 ;  /* 0x00007610ff067816 */ /* 0x002fc60000000006 */
[----:B--2---:R1:W-:Y:S04]  /*110f0*/  STL [R1+0x173c], R24 ;  /* 0x00173c1801007387 */ /* 0x0043e80000100800 */
[----:B------:R-:W2:Y:S04]  /*11100*/  LDL R29, [R1+0x648] ;  /* 0x00064800011d7983 */ /* 0x000ea80000100800 */
[----:B------:R-:W2:Y:S01]  /*11110*/  LDL R28, [R1+0x64c] ;  /* 0x00064c00011c7983 */ /* 0x000ea20000100800 */
[----:B---3--:R-:W-:Y:S02]  /*11120*/  @P0 IMAD.MOV.U32 R17, RZ, RZ, R16 ;  /* 0x000000ffff110224 */ /* 0x008fe400078e0010 */
[----:B----4-:R-:W-:Y:S01]  /*11130*/  @P0 IMAD.MOV.U32 R16, RZ, RZ, R2 ;  /* 0x000000ffff100224 */ /* 0x010fe200078e0002 */
[----:B------:R3:W-:Y:S04]  /*11140*/  STL [R1+0x1740], R23 ;  /* 0x0017401701007387 */ /* 0x0007e80000100800 */
[----:B------:R4:W2:Y:S04]  /*11150*/  @P0 LDG.E.U8 R6, desc[UR6][R16.64] ;  /* 0x0000000610060981 */ /* 0x0008a8000c1e1100 */
[----:B------:R-:W2:Y:S04]  /*11160*/  LDL R27, [R1+0x640] ;  /* 0x00064000011b7983 */ /* 0x000ea80000100800 */
[----:B0-----:R-:W2:Y:S04]  /*11170*/  LDL R26, [R1+0x644] ;  /* 0x00064400011a7983 */ /* 0x001ea80000100800 */
[----:B------:R-:W4:Y:S04]  /*11180*/  LDL R16, [R1+0x6c0] ;  /* 0x0006c00001107983 */ /* 0x000f280000100800 */
[----:B------:R-:W4:Y:S04]  /*11190*/  LDL R17, [R1+0x6c4] ;  /* 0x0006c40001117983 */ /* 0x000f280000100800 */
[----:B-----5:R-:W5:Y:S04]  /*111a0*/  LDL R25, [R1+0x5c8] ;  /* 0x0005c80001197983 */ /* 0x020f680000100800 */
[----:B-1----:R-:W2:Y:S04]  /*111b0*/  LDL R24, [R1+0x5cc] ;  /* 0x0005cc0001187983 */ /* 0x002ea80000100800 */
[----:B---3--:R-:W3:Y:S04]  /*111c0*/  LDL R23, [R1+0x5c0] ;  /* 0x0005c00001177983 */ /* 0x008ee80000100800 */
[----:B------:R-:W2:Y:S01]  /*111d0*/  LDL R2, [R1+0x5c4] ;  /* 0x0005c40001027983 */ /* 0x000ea20000100800 */
[----:B------:R-:W-:-:S02]  /*111e0*/  ISETP.GT.AND P1, PT, R0, 0x5f, PT ;  /* 0x0000005f0000780c */ /* 0x000fc40003f24270 */
[C---:B------:R-:W-:Y:S02]  /*111f0*/  ISETP.GT.AND P2, PT, R0.reuse, 0x6e, PT ;  /* 0x0000006e0000780c */ /* 0x040fe40003f44270 */
[----:B------:R-:W-:Y:S02]  /*11200*/  PRMT R5, RZ, 0x7610, R5 ;  /* 0x00007610ff057816 */ /* 0x000fe40000000005 */
[C---:B------:R-:W-:Y:S02]  /*11210*/  ISETP.GT.AND P3, PT, R0.reuse, 0x6f, PT ;  /* 0x0000006f0000780c */ /* 0x040fe40003f64270 */
[----:B------:R-:W-:Y:S02]  /*11220*/  ISETP.GT.AND P4, PT, R0, 0x7e, PT ;  /* 0x0000007e0000780c */ /* 0x000fe40003f84270 */
[----:B------:R-:W-:Y:S02]  /*11230*/  PRMT R7, RZ, 0x7610, R7 ;  /* 0x00007610ff077816 */ /* 0x000fe40000000007 */
[----:B------:R-:W-:-:S02]  /*11240*/  PRMT R20, RZ, 0x7610, R20 ;  /* 0x00007610ff147816 */ /* 0x000fc40000000014 */
[----:B------:R-:W-:Y:S02]  /*11250*/  PRMT R21, RZ, 0x7610, R21 ;  /* 0x00007610ff157816 */ /* 0x000fe40000000015 */
[----:B------:R-:W-:Y:S02]  /*11260*/  ISETP.GT.AND P0, PT, R0, 0x7f, PT ;  /* 0x0000007f0000780c */ /* 0x000fe40003f04270 */
[----:B------:R-:W-:Y:S02]  /*11270*/  PRMT R22, RZ, 0x7610, R22 ;  /* 0x00007610ff167816 */ /* 0x000fe40000000016 */
[----:B----4-:R-:W-:-:S04]  /*11280*/  @P1 LOP3.LUT R17, R17, R16, RZ, 0x3c, !PT ;  /* 0x0000001011111212 */ /* 0x010fc800078e3cff */
[----:B------:R-:W-:-:S04]  /*11290*/  @P1 LOP3.LUT R16, R17, R16, RZ, 0x3c, !PT ;  /* 0x0000001011101212 */ /* 0x000fc800078e3cff */
[----:B------:R-:W-:-:S05]  /*112a0*/  @P1 LOP3.LUT R17, R17, R16, RZ, 0x3c, !PT ;  /* 0x0000001011111212 */ /* 0x000fca00078e3cff */
[----:B------:R2:W4:Y:S02]  /*112b0*/  @P1 LDG.E.U8 R5, desc[UR6][R16.64] ;  /* 0x0000000610051981 */ /* 0x000524000c1e1100 */
[----:B--2---:R-:W-:Y:S02]  /*112c0*/  @P2 IMAD.MOV.U32 R16, RZ, RZ, R28 ;  /* 0x000000ffff102224 */ /* 0x004fe400078e001c */
[----:B------:R-:W-:-:S05]  /*112d0*/  @P2 IMAD.MOV.U32 R17, RZ, RZ, R29 ;  /* 0x000000ffff112224 */ /* 0x000fca00078e001d */
[----:B------:R0:W2:Y:S02]  /*112e0*/  @P2 LDG.E.U8 R7, desc[UR6][R16.64] ;  /* 0x0000000610072981 */ /* 0x0000a4000c1e1100 */
[----:B0-----:R-:W-:Y:S02]  /*112f0*/  @P3 IMAD.MOV.U32 R16, RZ, RZ, R26 ;  /* 0x000000ffff103224 */ /* 0x001fe400078e001a */
[----:B------:R-:W-:-:S05]  /*11300*/  @P3 IMAD.MOV.U32 R17, RZ, RZ, R27 ;  /* 0x000000ffff113224 */ /* 0x000fca00078e001b */
[----:B------:R0:W2:Y:S02]  /*11310*/  @P3 LDG.E.U8 R20, desc[UR6][R16.64] ;  /* 0x0000000610143981 */ /* 0x0000a4000c1e1100 */
[----:B0-----:R-:W-:Y:S02]  /*11320*/  @P4 IMAD.MOV.U32 R16, RZ, RZ, R24 ;  /* 0x000000ffff104224 */ /* 0x001fe400078e0018 */
[----:B-----5:R-:W-:-:S05]  /*11330*/  @P4 IMAD.MOV.U32 R17, RZ, RZ, R25 ;  /* 0x000000ffff114224 */ /* 0x020fca00078e0019 */
[----:B------:R0:W5:Y:S02]  /*11340*/  @P4 LDG.E.U8 R21, desc[UR6][R16.64] ;  /* 0x0000000610154981 */ /* 0x000164000c1e1100 */
[----:B0-----:R-:W-:Y:S02]  /*11350*/  @P0 IMAD.MOV.U32 R16, RZ, RZ, R2 ;  /* 0x000000ffff100224 */ /* 0x001fe400078e0002 */
[----:B---3--:R-:W-:-:S05]  /*11360*/  @P0 IMAD.MOV.U32 R17, RZ, RZ, R23 ;  /* 0x000000ffff110224 */ /* 0x008fca00078e0017 */
[----:B------:R0:W3:Y:S04]  /*11370*/  @P0 LDG.E.U8 R22, desc[UR6][R16.64] ;  /* 0x0000000610160981 */ /* 0x0000e8000c1e1100 */
[----:B------:R-:W-:Y:S01]  /*11380*/  STL [R1+0x170c], R6 ;  /* 0x00170c0601007387 */ /* 0x000fe20000100800 */
[----:B------:R-:W1:Y:S02]  /*11390*/  S2R R23, SR_TID.X ;  /* 0x0000000000177919 */ /* 0x000e640000002100 */
[----:B-1----:R-:W-:Y:S01]  /*113a0*/  LOP3.LUT R2, R23, 0x3, RZ, 0xc0, !PT ;  /* 0x0000000317027812 */ /* 0x002fe200078ec0ff */
[----:B----4-:R1:W-:Y:S04]  /*113b0*/  STL [R1+0x1710], R5 ;  /* 0x0017100501007387 */ /* 0x0103e80000100800 */
[----:B--2---:R-:W-:Y:S04]  /*113c0*/  STL [R1+0x1714], R7 ;  /* 0x0017140701007387 */ /* 0x004fe80000100800 */
[----:B------:R-:W-:Y:S04]  /*113d0*/  STL [R1+0x1718], R20 ;  /* 0x0017181401007387 */ /* 0x000fe80000100800 */
[----:B-----5:R-:W-:Y:S04]  /*113e0*/  STL [R1+0x171c], R21 ;  /* 0x00171c1501007387 */ /* 0x020fe80000100800 */
[----:B------:R-:W2:Y:S04]  /*113f0*/  LDL.LU R26, [R1+0x298] ;  /* 0x00029800011a7983 */ /* 0x000ea80000300800 */
[----:B------:R-:W4:Y:S04]  /*11400*/  LDL.LU R27, [R1+0x294] ;  /* 0x00029400011b7983 */ /* 0x000f280000300800 */
[----:B------:R-:W5:Y:S04]  /*11410*/  LDL.LU R28, [R1+0x158] ;  /* 0x00015800011c7983 */ /* 0x000f680000300800 */
[----:B------:R-:W2:Y:S01]  /*11420*/  LDL.LU R29, [R1+0x154] ;  /* 0x00015400011d7983 */ /* 0x000ea20000300800 */
[----:B0-----:R-:W-:Y:S01]  /*11430*/  SHF.R.U32.HI R16, RZ, 0x2, R23 ;  /* 0x00000002ff107819 */ /* 0x001fe20000011617 */
[----:B------:R-:W-:-:S03]  /*11440*/  IMAD R2, R2, 0x110, RZ ;  /* 0x0000011002027824 */ /* 0x000fc600078e02ff */
[----:B------:R-:W-:-:S04]  /*11450*/  SGXT.U32 R16, R16, 0x3 ;  /* 0x000000031010781a */ /* 0x000fc80000000000 */
[----:B------:R-:W-:Y:S01]  /*11460*/  LOP3.LUT R2, R2, R16, RZ, 0xfc, !PT ;  /* 0x0000001002027212 */ /* 0x000fe200078efcff */
[----:B---3--:R-:W-:Y:S04]  /*11470*/  STL [R1+0x1720], R22 ;  /* 0x0017201601007387 */ /* 0x008fe80000100800 */
        /* <DEDUP_REMOVED lines=62> */
[----:B------:R-:W0:Y:S03]  /*11860*/  S2UR UR5, SR_CgaCtaId ;  /* 0x00000000000579c3 */ /* 0x000e260000008800 */
        /* <DEDUP_REMOVED lines=20> */
[----:B-1----:R-:W-:-:S03]  /*119b0*/  LOP3.LUT R5, R23, 0x3f, RZ, 0xc0, !PT ;  /* 0x0000003f17057812 */ /* 0x002fc600078ec0ff */
[----:B------:R-:W-:Y:S04]  /*119c0*/  STL [R1+0x16b8], R16 ;  /* 0x0016b81001007387 */ /* 0x000fe80000100800 */
[----:B------:R-:W-:Y:S01]  /*119d0*/  STL [R1+0x16c0], R16 ;  /* 0x0016c01001007387 */ /* 0x000fe20000100800 */
[----:B------:R-:W-:-:S03]  /*119e0*/  UMOV UR4, 0x400 ;  /* 0x0000040000047882 */ /* 0x000fc60000000000 */
[----:B------:R-:W-:Y:S04]  /*119f0*/  STL [R1+0x16c8], R16 ;  /* 0x0016c81001007387 */ /* 0x000fe80000100800 */
[----:B------:R-:W-:Y:S01]  /*11a00*/  STL [R1+0x16d0], R16 ;  /* 0x0016d01001007387 */ /* 0x000fe20000100800 */
[----:B0-----:R-:W-:Y:S01]  /*11a10*/  ULEA UR4, UR5, UR4, 0x18 ;  /* 0x0000000405047291 */ /* 0x001fe2000f8ec0ff */
[----:B------:R-:W-:Y:S01]  /*11a20*/  BAR.SYNC.DEFER_BLOCKING 0x0 ;  /* 0x0000000000007b1d */ /* 0x000fe20000010000 */
[----:B------:R-:W-:-:S05]  /*11a30*/  LOP3.LUT R17, R5, 0x40, RZ, 0xfc, !PT ;  /* 0x0000004005117812 */ /* 0x000fca00078efcff */
        /* <DEDUP_REMOVED lines=8> */
[----:B------:R-:W-:-:S03]  /*11ac0*/  ISETP.GE.AND P1, PT, R17, R0, PT ;  /* 0x000000001100720c */ /* 0x000fc60003f26270 */
[----:B------:R0:W-:Y:S04]  /*11ad0*/  STL [R1+0x172c], R17 ;  /* 0x00172c1101007387 */ /* 0x0001e80000100800 */
[----:B------:R-:W-:Y:S04]  /*11ae0*/  STL [R1+0x1730], R19 ;  /* 0x0017301301007387 */ /* 0x000fe80000100800 */
[----:B------:R-:W-:Y:S04]  /*11af0*/  STL [R1+0x1744], R18 ;  /* 0x0017441201007387 */ /* 0x000fe80000100800 */
[----:B------:R-:W-:Y:S04]  /*11b00*/  STL [R1+0x1748], R15 ;  /* 0x0017480f01007387 */ /* 0x000fe80000100800 */
[----:B--2---:R-:W-:Y:S04]  /*11b10*/  STS.U8 [R5+UR4], R26 ;  /* 0x0000001a05007988 */ /* 0x004fe80008000004 */
[----:B0-----:R-:W2:Y:S04]  /*11b20*/  LDL.LU R17, [R1+0x290] ;  /* 0x0002900001117983 */ /* 0x001ea80000300800 */
[----:B----4-:R-:W-:Y:S04]  /*11b30*/  STS.U8 [R5+UR4+0x40], R27 ;  /* 0x0000401b05007988 */ /* 0x010fe80008000004 */
[----:B------:R-:W3:Y:S04]  /*11b40*/  LDL.LU R16, [R1+0x28c] ;  /* 0x00028c0001107983 */ /* 0x000ee80000300800 */
[----:B-----5:R0:W-:Y:S04]  /*11b50*/  STS.U8 [R5+UR4+0x400], R28 ;  /* 0x0004001c05007988 */ /* 0x0201e80008000004 */
[----:B------:R-:W4:Y:S04]  /*11b60*/  LDL.LU R2, [R1+0x150] ;  /* 0x0001500001027983 */ /* 0x000f280000300800 */
[----:B------:R-:W-:Y:S04]  /*11b70*/  STS.U8 [R5+UR4+0x440], R29 ;  /* 0x0004401d05007988 */ /* 0x000fe80008000004 */
[----:B------:R-:W5:Y:S01]  /*11b80*/  LDL.LU R22, [R1+0x14c] ;  /* 0x00014c0001167983 */ /* 0x000f620000300800 */
[----:B------:R-:W-:-:S03]  /*11b90*/  ISETP.GE.AND P0, PT, R5, R0, PT ;  /* 0x000000000500720c */ /* 0x000fc60003f06270 */
[----:B------:R-:W-:Y:S04]  /*11ba0*/  STS.U8 [R5+UR4+0x800], R19 ;  /* 0x0008001305007988 */ /* 0x000fe80008000004 */
[----:B------:R-:W2:Y:S04]  /*11bb0*/  LDL.LU R21, [R1+0x88] ;  /* 0x0000880001157983 */ /* 0x000ea80000300800 */
[----:B------:R-:W-:Y:S04]  /*11bc0*/  STS.U8 [R5+UR4+0x840], R18 ;  /* 0x0008401205007988 */ /* 0x000fe80008000004 */
[----:B0-----:R-:W2:Y:S04]  /*11bd0*/  LDL.LU R28, [R1+0x84] ;  /* 0x00008400011c7983 */ /* 0x001ea80000300800 */
[----:B------:R-:W-:Y:S04]  /*11be0*/  STS.U8 [R5+UR4+0xc00], R15 ;  /* 0x000c000f05007988 */ /* 0x000fe80008000004 */
[----:B------:R-:W3:Y:S04]  /*11bf0*/  LDL.LU R20, [R1+0x80] ;  /* 0x0000800001147983 */ /* 0x000ee80000300800 */
[----:B------:R0:W-:Y:S04]  /*11c00*/  STS.U8 [R5+UR4+0xc40], R14 ;  /* 0x000c400e05007988 */ /* 0x0001e80008000004 */
[----:B------:R-:W3:Y:S04]  /*11c10*/  LDL.LU R7, [R1+0x7c] ;  /* 0x00007c0001077983 */ /* 0x000ee80000300800 */
[----:B0-----:R-:W3:Y:S04]  /*11c20*/  LDL.LU R5, [R1+0x54] ;  /* 0x0000540001057983 */ /* 0x001ee80000300800 */
[----:B------:R-:W3:Y:S04]  /*11c30*/  LDL.LU R6, [R1+0x50] ;  /* 0x0000500001067983 */ /* 0x000ee80000300800 */
[----:B------:R-:W3:Y:S04]  /*11c40*/  LDL.LU R29, [R1+0x4c] ;  /* 0x00004c00011d7983 */ /* 0x000ee80000300800 */
[----:B------:R0:W-:Y:S02]  /*11c50*/  STL [R1+0x174c], R14 ;  /* 0x00174c0e01007387 */ /* 0x0001e40000100800 */
[----:B0-----:R-:W-:-:S02]  /*11c60*/  LOP3.LUT R14, R23, 0x3f, RZ, 0xc0, !PT ;  /* 0x0000003f170e7812 */ /* 0x001fc400078ec0ff */
[----:B------:R-:W4:Y:S04]  /*11c70*/  LDL.LU R23, [R1+0x48] ;  /* 0x0000480001177983 */ /* 0x000f280000300800 */
[----:B------:R-:W4:Y:S04]  /*11c80*/  LDL.LU R24, [R1+0x44] ;  /* 0x0000440001187983 */ /* 0x000f280000300800 */
[----:B------:R-:W4:Y:S04]  /*11c90*/  LDL.LU R25, [R1+0x40] ;  /* 0x0000400001197983 */ /* 0x000f280000300800 */
[----:B------:R-:W4:Y:S04]  /*11ca0*/  LDL.LU R26, [R1+0x3c] ;  /* 0x00003c00011a7983 */ /* 0x000f280000300800 */
[----:B------:R-:W4:Y:S01]  /*11cb0*/  LDL.LU R27, [R1+0x38] ;  /* 0x00003800011b7983 */ /* 0x000f220000300800 */
[----:B------:R-:W-:-:S03]  /*11cc0*/  LOP3.LUT R0, R14, 0x8, RZ, 0x3c, !PT ;  /* 0x000000080e007812 */ /* 0x000fc600078e3cff */
[----:B------:R-:W-:Y:S04]  /*11cd0*/  STS.U8 [R14+UR4+0x1000], R13 ;  /* 0x0010000d0e007988 */ /* 0x000fe80008000004 */
[----:B------:R-:W-:Y:S04]  /*11ce0*/  STS.U8 [R14+UR4+0x1040], R12 ;  /* 0x0010400c0e007988 */ /* 0x000fe80008000004 */
[----:B------:R-:W-:Y:S04]  /*11cf0*/  STS.U8 [R14+UR4+0x1400], R11 ;  /* 0x0014000b0e007988 */ /* 0x000fe80008000004 */
[----:B------:R-:W-:Y:S04]  /*11d00*/  STS.U8 [R14+UR4+0x1440], R10 ;  /* 0x0014400a0e007988 */ /* 0x000fe80008000004 */
[----:B------:R-:W-:Y:S04]  /*11d10*/  STS.U8 [R14+UR4+0x1800], R3 ;  /* 0x001800030e007988 */ /* 0x000fe80008000004 */
[----:B------:R-:W-:Y:S04]  /*11d20*/  STL [R1+0x1750], R13 ;  /* 0x0017500d01007387 */ /* 0x000fe80000100800 */
[----:B------:R-:W-:Y:S04]  /*11d30*/  STS.U8 [R14+UR4+0x1840], R9 ;  /* 0x001840090e007988 */ /* 0x000fe80008000004 */
[----:B------:R-:W-:Y:S04]  /*11d40*/  STL [R1+0x1754], R12 ;  /* 0x0017540c01007387 */ /* 0x000fe80000100800 */
[----:B------:R-:W-:Y:S04]  /*11d50*/  STS.U8 [R14+UR4+0x1c00], R8 ;  /* 0x001c00080e007988 */ /* 0x000fe80008000004 */
[----:B------:R-:W-:Y:S04]  /*11d60*/  STL [R1+0x1758], R11 ;  /* 0x0017580b01007387 */ /* 0x000fe80000100800 */
[----:B------:R-:W-:Y:S04]  /*11d70*/  STS.U8 [R14+UR4+0x1c40], R4 ;  /* 0x001c40040e007988 */ /* 0x000fe80008000004 */
[----:B------:R-:W-:Y:S04]  /*11d80*/  STL [R1+0x175c], R10 ;  /* 0x00175c0a01007387 */ /* 0x000fe80000100800 */
[----:B--2---:R0:W-:Y:S04]  /*11d90*/  STS.U8 [R0+UR4+0x8c0], R28 ;  /* 0x0008c01c00007988 */ /* 0x0041e80008000004 */
[----:B0-----:R-:W2:Y:S04]  /*11da0*/  LDL.LU R28, [R1+0x288] ;  /* 0x00028800011c7983 */ /* 0x001ea80000300800 */
[----:B---3--:R0:W-:Y:S04]  /*11db0*/  STS.U8 [R0+UR4+0x1480], R29 ;  /* 0x0014801d00007988 */ /* 0x0081e80008000004 */
[----:B0-----:R-:W3:Y:S04]  /*11dc0*/  LDL.LU R29, [R1+0x284] ;  /* 0x00028400011d7983 */ /* 0x001ee80000300800 */
[----:B------:R-:W3:Y:S04]  /*11dd0*/  LDL.LU R3, [R1+0x148] ;  /* 0x0001480001037983 */ /* 0x000ee80000300800 */
[----:B------:R0:W-:Y:S04]  /*11de0*/  STS.U8 [R0+UR4+0x10c0], R6 ;  /* 0x0010c00600007988 */ /* 0x0001e80008000004 */
[----:B------:R-:W3:Y:S04]  /*11df0*/  LDL.LU R10, [R1+0x144] ;  /* 0x00014400010a7983 */ /* 0x000ee80000300800 */
[----:B0-----:R-:W3:Y:S04]  /*11e00*/  LDL.LU R6, [R1+0xc8] ;  /* 0x0000c80001067983 */ /* 0x001ee80000300800 */
[----:B------:R-:W3:Y:S04]  /*11e10*/  LDL.LU R11, [R1+0xc4] ;  /* 0x0000c400010b7983 */ /* 0x000ee80000300800 */
[----:B------:R-:W3:Y:S04]  /*11e20*/  LDL.LU R12, [R1+0xc0] ;  /* 0x0000c000010c7983 */ /* 0x000ee80000300800 */
[----:B------:R-:W3:Y:S04]  /*11e30*/  LDL.LU R13, [R1+0xbc] ;  /* 0x0000bc00010d7983 */ /* 0x000ee80000300800 */
[----:B------:R-:W3:Y:S04]  /*11e40*/  LDL.LU R15, [R1+0xb8] ;  /* 0x0000b800010f7983 */ /* 0x000ee80000300800 */
[----:B------:R0:W-:Y:S04]  /*11e50*/  STS.U8 [R0+UR4+0xc80], R20 ;  /* 0x000c801400007988 */ /* 0x0001e80008000004 */
[----:B------:R-:W3:Y:S04]  /*11e60*/  LDL.LU R18, [R1+0xb4] ;  /* 0x0000b40001127983 */ /* 0x000ee80000300800 */
[----:B----4-:R1:W-:Y:S04]  /*11e70*/  STS.U8 [R0+UR4+0x14c0], R23 ;  /* 0x0014c01700007988 */ /* 0x0103e80008000004 */
[----:B0-----:R-:W4:Y:S04]  /*11e80*/  LDL.LU R20, [R1+0x78] ;  /* 0x0000780001147983 */ /* 0x001f280000300800 */
[----:B------:R0:W-:Y:S04]  /*11e90*/  STS.U8 [R0+UR4+0x1880], R24 ;  /* 0x0018801800007988 */ /* 0x0001e80008000004 */
[----:B-1----:R-:W4:Y:S04]  /*11ea0*/  LDL.LU R23, [R1+0x74] ;  /* 0x0000740001177983 */ /* 0x002f280000300800 */
[----:B------:R1:W-:Y:S04]  /*11eb0*/  STS.U8 [R0+UR4+0x80], R17 ;  /* 0x0000801100007988 */ /* 0x0003e80008000004 */
[----:B0-----:R-:W4:Y:S04]  /*11ec0*/  LDL.LU R24, [R1+0x34] ;  /* 0x0000340001187983 */ /* 0x001f280000300800 */
[----:B------:R-:W4:Y:S04]  /*11ed0*/  LDL.LU R19, [R1+0x30] ;  /* 0x0000300001137983 */ /* 0x000f280000300800 */
[----:B------:R0:W-:Y:S04]  /*11ee0*/  STS.U8 [R0+UR4+0xc0], R16 ;  /* 0x0000c01000007988 */ /* 0x0001e80008000004 */
[----:B-1----:R-:W4:Y:S04]  /*11ef0*/  LDL.LU R17, [R1+0x2c] ;  /* 0x00002c0001117983 */ /* 0x002f280000300800 */
[----:B------:R1:W-:Y:S04]  /*11f00*/  STS.U8 [R0+UR4+0x480], R2 ;  /* 0x0004800200007988 */ /* 0x0003e80008000004 */
[----:B0-----:R-:W4:Y:S04]  /*11f10*/  LDL.LU R16, [R1+0x24] ;  /* 0x0000240001107983 */ /* 0x001f280000300800 */
[----:B-----5:R0:W-:Y:S04]  /*11f20*/  STS.U8 [R0+UR4+0x4c0], R22 ;  /* 0x0004c01600007988 */ /* 0x0201e80008000004 */
[----:B-1----:R-:W5:Y:S04]  /*11f30*/  LDL.LU R2, [R1+0x280] ;  /* 0x0002800001027983 */ /* 0x002f680000300800 */
[----:B------:R1:W-:Y:S04]  /*11f40*/  STS.U8 [R0+UR4+0x880], R21 ;  /* 0x0008801500007988 */ /* 0x0003e80008000004 */
[----:B0-----:R-:W5:Y:S04]  /*11f50*/  LDL.LU R22, [R1+0x17c] ;  /* 0x00017c0001167983 */ /* 0x001f680000300800 */
[----:B------:R0:W-:Y:S04]  /*11f60*/  STS.U8 [R0+UR4+0x18c0], R25 ;  /* 0x0018c01900007988 */ /* 0x0001e80008000004 */
        /* <DEDUP_REMOVED lines=9> */
[----:B0-----:R-:W5:Y:S01]  /*12000*/  LDL.LU R27, [R1+0xec] ;  /* 0x0000ec00011b7983 */ /* 0x001f620000300800 */
[----:B------:R-:W-:-:S05]  /*12010*/  LOP3.LUT R4, R14, 0x10, RZ, 0x3c, !PT ;  /* 0x000000100e047812 */ /* 0x000fca00078e3cff */
[----:B--2---:R0:W-:Y:S04]  /*12020*/  STS.U8 [R4+UR4+0x100], R28 ;  /* 0x0001001c04007988 */ /* 0x0041e80008000004 */
[----:B0-----:R-:W2:Y:S04]  /*12030*/  LDL.LU R28, [R1+0xb0] ;  /* 0x0000b000011c7983 */ /* 0x001ea80000300800 */
[----:B---3--:R0:W-:Y:S04]  /*12040*/  STS.U8 [R4+UR4+0x140], R29 ;  /* 0x0001401d04007988 */ /* 0x0081e80008000004 */
[----:B0-----:R-:W3:Y:S04]  /*12050*/  LDL.LU R29, [R1+0xac] ;  /* 0x0000ac00011d7983 */ /* 0x001ee80000300800 */
[----:B------:R0:W-:Y:S01]  /*12060*/  STS.U8 [R4+UR4+0x900], R6 ;  /* 0x0009000604007988 */ /* 0x0001e20008000004 */
[----:B------:R-:W-:-:S03]  /*12070*/  LOP3.LUT R0, R14, 0x18, RZ, 0x3c, !PT ;  /* 0x000000180e007812 */ /* 0x000fc600078e3cff */
[----:B0-----:R-:W3:Y:S04]  /*12080*/  LDL.LU R6, [R1+0x70] ;  /* 0x0000700001067983 */ /* 0x001ee80000300800 */
[----:B------:R-:W-:Y:S04]  /*12090*/  STS.U8 [R4+UR4+0x500], R3 ;  /* 0x0005000304007988 */ /* 0x000fe80008000004 */
[----:B------:R-:W-:Y:S04]  /*120a0*/  STS.U8 [R4+UR4+0x540], R10 ;  /* 0x0005400a04007988 */ /* 0x000fe80008000004 */
[----:B------:R-:W-:Y:S04]  /*120b0*/  STS.U8 [R4+UR4+0x940], R11 ;  /* 0x0009400b04007988 */ /* 0x000fe80008000004 */
[----:B------:R-:W-:Y:S04]  /*120c0*/  STS.U8 [R4+UR4+0xd00], R12 ;  /* 0x000d000c04007988 */ /* 0x000fe80008000004 */
[----:B------:R-:W-:Y:S04]  /*120d0*/  STS.U8 [R4+UR4+0xd40], R13 ;  /* 0x000d400d04007988 */ /* 0x000fe80008000004 */
[----:B----4-:R0:W-:Y:S04]  /*120e0*/  STS.U8 [R4+UR4+0x1500], R20 ;  /* 0x0015001404007988 */ /* 0x0101e80008000004 */
[----:B------:R-:W-:Y:S04]  /*120f0*/  STS.U8 [R4+UR4+0x1100], R15 ;  /* 0x0011000f04007988 */ /* 0x000fe80008000004 */
[----:B------:R1:W-:Y:S04]  /*12100*/  STS.U8 [R4+UR4+0x1540], R23 ;  /* 0x0015401704007988 */ /* 0x0003e80008000004 */
[----:B0-----:R-:W4:Y:S04]  /*12110*/  LDL.LU R20, [R1+0x6c] ;  /* 0x00006c0001147983 */ /* 0x001f280000300800 */
[----:B------:R-:W-:Y:S04]  /*12120*/  STS.U8 [R4+UR4+0x1140], R18 ;  /* 0x0011401204007988 */ /* 0x000fe80008000004 */
[----:B-1----:R-:W4:Y:S04]  /*12130*/  LDL.LU R23, [R1+0x20] ;  /* 0x0000200001177983 */ /* 0x002f280000300800 */
[----:B------:R0:W-:Y:S04]  /*12140*/  STS.U8 [R4+UR4+0x1900], R24 ;  /* 0x0019001804007988 */ /* 0x0001e80008000004 */
[----:B------:R-:W-:Y:S04]  /*12150*/  STS.U8 [R4+UR4+0x1940], R19 ;  /* 0x0019401304007988 */ /* 0x000fe80008000004 */
[----:B------:R-:W-:Y:S04]  /*12160*/  STS.U8 [R4+UR4+0x1d00], R17 ;  /* 0x001d001104007988 */ /* 0x000fe80008000004 */
[----:B------:R-:W-:Y:S04]  /*12170*/  STS.U8 [R4+UR4+0x1d40], R16 ;  /* 0x001d401004007988 */ /* 0x000fe80008000004 */
[----:B0-----:R-:W4:Y:S04]  /*12180*/  LDL.LU R24, [R1+0x1c] ;  /* 0x00001c0001187983 */ /* 0x001f280000300800 */
[----:B-----5:R0:W-:Y:S04]  /*12190*/  STS.U8 [R0+UR4+0x5c0], R25 ;  /* 0x0005c01900007988 */ /* 0x0201e80008000004 */
[----:B0-----:R-:W5:Y:S04]  /*121a0*/  LDL.LU R25, [R1+0x18] ;  /* 0x0000180001197983 */ /* 0x001f680000300800 */
[----:B------:R0:W-:Y:S04]  /*121b0*/  STS.U8 [R0+UR4+0xdc0], R27 ;  /* 0x000dc01b00007988 */ /* 0x0001e80008000004 */
[----:B0-----:R-:W5:Y:S04]  /*121c0*/  LDL.LU R27, [R1+0x14] ;  /* 0x00001400011b7983 */ /* 0x001f680000300800 */
[----:B------:R-:W-:Y:S04]  /*121d0*/  STS.U8 [R0+UR4+0xd80], R26 ;  /* 0x000d801a00007988 */ /* 0x000fe80008000004 */
[----:B--2---:R0:W-:Y:S04]  /*121e0*/  STS.U8 [R0+UR4+0x1180], R28 ;  /* 0x0011801c00007988 */ /* 0x0041e80008000004 */
[----:B0-----:R-:W2:Y:S04]  /*121f0*/  LDL.LU R28, [R1+0x178] ;  /* 0x00017800011c7983 */ /* 0x001ea80000300800 */
[----:B---3--:R0:W-:Y:S04]  /*12200*/  STS.U8 [R0+UR4+0x11c0], R29 ;  /* 0x0011c01d00007988 */ /* 0x0081e80008000004 */
[----:B0-----:R-:W3:Y:S04]  /*12210*/  LDL.LU R29, [R1+0x174] ;  /* 0x00017400011d7983 */ /* 0x001ee80000300800 */
[----:B------:R-:W3:Y:S04]  /*12220*/  LDL.LU R26, [R1+0x134] ;  /* 0x00013400011a7983 */ /* 0x000ee80000300800 */
[----:B------:R-:W3:Y:S04]  /*12230*/  LDL.LU R8, [R1+0x100] ;  /* 0x0001000001087983 */ /* 0x000ee80000300800 */
[----:B------:R-:W3:Y:S04]  /*12240*/  LDL.LU R10, [R1+0xfc] ;  /* 0x0000fc00010a7983 */ /* 0x000ee80000300800 */
[----:B------:R0:W-:Y:S04]  /*12250*/  STS.U8 [R0+UR4+0x980], R7 ;  /* 0x0009800700007988 */ /* 0x0001e80008000004 */
[----:B------:R-:W3:Y:S04]  /*12260*/  LDL.LU R11, [R1+0xe8] ;  /* 0x0000e800010b7983 */ /* 0x000ee80000300800 */
[----:B------:R1:W-:Y:S04]  /*12270*/  STS.U8 [R0+UR4+0x9c0], R5 ;  /* 0x0009c00500007988 */ /* 0x0003e80008000004 */
[----:B0-----:R-:W3:Y:S04]  /*12280*/  LDL.LU R7, [R1+0xe4] ;  /* 0x0000e40001077983 */ /* 0x001ee80000300800 */
[----:B------:R0:W-:Y:S04]  /*12290*/  STS.U8 [R0+UR4+0x1580], R6 ;  /* 0x0015800600007988 */ /* 0x0001e80008000004 */
[----:B-1----:R-:W3:Y:S04]  /*122a0*/  LDL.LU R5, [R1+0xa8] ;  /* 0x0000a80001057983 */ /* 0x002ee80000300800 */
[----:B0-----:R-:W3:Y:S04]  /*122b0*/  LDL.LU R6, [R1+0xa4] ;  /* 0x0000a40001067983 */ /* 0x001ee80000300800 */
[----:B------:R-:W3:Y:S04]  /*122c0*/  LDL.LU R12, [R1+0x68] ;  /* 0x00006800010c7983 */ /* 0x000ee80000300800 */
[----:B------:R-:W3:Y:S04]  /*122d0*/  LDL.LU R13, [R1+0x64] ;  /* 0x00006400010d7983 */ /* 0x000ee80000300800 */
[----:B------:R-:W3:Y:S04]  /*122e0*/  LDL.LU R15, [R1+0x10] ;  /* 0x00001000010f7983 */ /* 0x000ee80000300800 */
        /* <DEDUP_REMOVED lines=9> */
[----:B----4-:R1:W-:Y:S04]  /*12380*/  STS.U8 [R0+UR4+0x15c0], R20 ;  /* 0x0015c01400007988 */ /* 0x0103e80008000004 */
[----:B0-----:R-:W4:Y:S04]  /*12390*/  LDL.LU R21, [R1+0x11c] ;  /* 0x00011c0001157983 */ /* 0x001f280000300800 */
[----:B------:R0:W-:Y:S04]  /*123a0*/  STS.U8 [R0+UR4+0x1980], R23 ;  /* 0x0019801700007988 */ /* 0x0001e80008000004 */
[----:B-1----:R-:W4:Y:S04]  /*123b0*/  LDL.LU R20, [R1+0x108] ;  /* 0x0001080001147983 */ /* 0x002f280000300800 */
[----:B------:R1:W-:Y:S04]  /*123c0*/  STS.U8 [R0+UR4+0x19c0], R24 ;  /* 0x0019c01800007988 */ /* 0x0003e80008000004 */
[----:B0-----:R-:W4:Y:S04]  /*123d0*/  LDL.LU R23, [R1+0x104] ;  /* 0x0001040001177983 */ /* 0x001f280000300800 */
[----:B-----5:R0:W-:Y:S04]  /*123e0*/  STS.U8 [R0+UR4+0x1d80], R25 ;  /* 0x001d801900007988 */ /* 0x0201e80008000004 */
[----:B-1----:R-:W5:Y:S04]  /*123f0*/  LDL.LU R24, [R1+0xe0] ;  /* 0x0000e00001187983 */ /* 0x002f680000300800 */
[----:B0-----:R-:W4:Y:S04]  /*12400*/  LDL.LU R25, [R1+0xdc] ;  /* 0x0000dc0001197983 */ /* 0x001f280000300800 */
[----:B------:R0:W-:Y:S04]  /*12410*/  STS.U8 [R0+UR4+0x1dc0], R27 ;  /* 0x001dc01b00007988 */ /* 0x0001e80008000004 */
[----:B0-----:R-:W4:Y:S04]  /*12420*/  LDL.LU R27, [R1+0x1768] ;  /* 0x00176800011b7983 */ /* 0x001f280000300800 */
[----:B------:R-:W4:Y:S01]  /*12430*/  LDL.LU R0, [R1+0x138] ;  /* 0x0001380001007983 */ /* 0x000f220000300800 */
[----:B------:R-:W-:-:S05]  /*12440*/  LOP3.LUT R3, R14, 0x20, RZ, 0x3c, !PT ;  /* 0x000000200e037812 */ /* 0x000fca00078e3cff */
[----:B--2---:R0:W-:Y:S04]  /*12450*/  STS.U8 [R3+UR4+0x200], R28 ;  /* 0x0002001c03007988 */ /* 0x0041e80008000004 */
[----:B0-----:R-:W2:Y:S04]  /*12460*/  LDL.LU R28, [R1+0x1764] ;  /* 0x00176400011c7983 */ /* 0x001ea80000300800 */
[----:B---3--:R0:W-:Y:S04]  /*12470*/  STS.U8 [R3+UR4+0x240], R29 ;  /* 0x0002401d03007988 */ /* 0x0081e80008000004 */
[----:B------:R1:W-:Y:S04]  /*12480*/  STS.U8 [R3+UR4+0x640], R26 ;  /* 0x0006401a03007988 */ /* 0x0003e80008000004 */
[----:B0-----:R-:W3:Y:S04]  /*12490*/  LDL.LU R29, [R1+0x1760] ;  /* 0x00176000011d7983 */ /* 0x001ee80000300800 */
[----:B-1----:R-:W2:Y:S04]  /*124a0*/  LDL.LU R26, [R1+0xa0] ;  /* 0x0000a000011a7983 */ /* 0x002ea80000300800 */
[----:B------:R0:W-:Y:S04]  /*124b0*/  STS.U8 [R3+UR4+0xe40], R7 ;  /* 0x000e400703007988 */ /* 0x0001e80008000004 */
[----:B------:R1:W-:Y:S04]  /*124c0*/  STS.U8 [R3+UR4+0x1200], R5 ;  /* 0x0012000503007988 */ /* 0x0003e80008000004 */
[----:B0-----:R-:W3:Y:S04]  /*124d0*/  LDL.LU R7, [R1+0x9c] ;  /* 0x00009c0001077983 */ /* 0x001ee80000300800 */
[----:B------:R0:W-:Y:S04]  /*124e0*/  STS.U8 [R3+UR4+0x1240], R6 ;  /* 0x0012400603007988 */ /* 0x0001e80008000004 */
[----:B-1----:R-:W3:Y:S04]  /*124f0*/  LDL.LU R5, [R1+0x60] ;  /* 0x0000600001057983 */ /* 0x002ee80000300800 */
[----:B0-----:R-:W3:Y:S04]  /*12500*/  LDL.LU R6, [R1+0x5c] ;  /* 0x00005c0001067983 */ /* 0x001ee80000300800 */
[----:B------:R-:W-:Y:S04]  /*12510*/  STS.U8 [R3+UR4+0xa40], R10 ;  /* 0x000a400a03007988 */ /* 0x000fe80008000004 */
[----:B------:R0:W-:Y:S04]  /*12520*/  STS.U8 [R3+UR4+0xa00], R8 ;  /* 0x000a000803007988 */ /* 0x0001e80008000004 */
[----:B------:R-:W-:Y:S04]  /*12530*/  STS.U8 [R3+UR4+0xe00], R11 ;  /* 0x000e000b03007988 */ /* 0x000fe80008000004 */
[----:B------:R-:W-:Y:S01]  /*12540*/  STS.U8 [R3+UR4+0x1600], R12 ;  /* 0x0016000c03007988 */ /* 0x000fe20008000004 */
[----:B0-----:R-:W-:-:S03]  /*12550*/  LOP3.LUT R8, R14, 0x28, RZ, 0x3c, !PT ;  /* 0x000000280e087812 */ /* 0x001fc600078e3cff */
[----:B------:R-:W-:Y:S04]  /*12560*/  STS.U8 [R3+UR4+0x1640], R13 ;  /* 0x0016400d03007988 */ /* 0x000fe80008000004 */
[----:B------:R-:W-:Y:S04]  /*12570*/  STS.U8 [R3+UR4+0x1a00], R15 ;  /* 0x001a000f03007988 */ /* 0x000fe80008000004 */
[----:B------:R-:W-:Y:S04]  /*12580*/  STS.U8 [R3+UR4+0x1a40], R18 ;  /* 0x001a401203007988 */ /* 0x000fe80008000004 */
[----:B------:R-:W-:Y:S04]  /*12590*/  STS.U8 [R3+UR4+0x1e00], R19 ;  /* 0x001e001303007988 */ /* 0x000fe80008000004 */
[----:B------:R-:W-:Y:S04]  /*125a0*/  STS.U8 [R3+UR4+0x1e40], R17 ;  /* 0x001e401103007988 */ /* 0x000fe80008000004 */
[----:B----4-:R0:W-:Y:S04]  /*125b0*/  STS.U8 [R3+UR4+0x600], R0 ;  /* 0x0006000003007988 */ /* 0x0101e80008000004 */
[----:B0-----:R-:W4:Y:S04]  /*125c0*/  LDL.LU R0, [R1] ;  /* 0x0000000001007983 */ /* 0x001f280000300800 */
[----:B------:R-:W4:Y:S04]  /*125d0*/  LDL.LU R10, [R1+0x168] ;  /* 0x00016800010a7983 */ /* 0x000f280000300800 */
[----:B------:R-:W4:Y:S04]  /*125e0*/  LDL.LU R11, [R1+0x164] ;  /* 0x00016400010b7983 */ /* 0x000f280000300800 */
[----:B------:R-:W4:Y:S04]  /*125f0*/  LDL.LU R12, [R1+0x124] ;  /* 0x00012400010c7983 */ /* 0x000f280000300800 */
[----:B------:R-:W4:Y:S04]  /*12600*/  LDL.LU R13, [R1+0x120] ;  /* 0x00012000010d7983 */ /* 0x000f280000300800 */
[----:B------:R-:W4:Y:S04]  /*12610*/  LDL.LU R14, [R1+0x118] ;  /* 0x00011800010e7983 */ /* 0x000f280000300800 */
[----:B------:R-:W4:Y:S04]  /*12620*/  LDL.LU R15, [R1+0xd8] ;  /* 0x0000d800010f7983 */ /* 0x000f280000300800 */
[----:B------:R0:W-:Y:S04]  /*12630*/  STS.U8 [R8+UR4+0xac0], R23 ;  /* 0x000ac01708007988 */ /* 0x0001e80008000004 */
[----:B------:R-:W4:Y:S04]  /*12640*/  LDL.LU R18, [R1+0xd4] ;  /* 0x0000d40001127983 */ /* 0x000f280000300800 */
[----:B-----5:R1:W-:Y:S04]  /*12650*/  STS.U8 [R8+UR4+0xe80], R24 ;  /* 0x000e801808007988 */ /* 0x0203e80008000004 */
[----:B0-----:R-:W5:Y:S04]  /*12660*/  LDL.LU R23, [R1+0x98] ;  /* 0x0000980001177983 */ /* 0x001f680000300800 */
[----:B------:R0:W-:Y:S04]  /*12670*/  STS.U8 [R8+UR4+0xec0], R25 ;  /* 0x000ec01908007988 */ /* 0x0001e80008000004 */
[----:B-1----:R-:W5:Y:S04]  /*12680*/  LDL.LU R24, [R1+0x94] ;  /* 0x0000940001187983 */ /* 0x002f680000300800 */
[----:B0-----:R-:W5:Y:S04]  /*12690*/  LDL.LU R25, [R1+0x58] ;  /* 0x0000580001197983 */ /* 0x001f680000300800 */
[----:B--2---:R0:W-:Y:S04]  /*126a0*/  STS.U8 [R8+UR4+0x1280], R26 ;  /* 0x0012801a08007988 */ /* 0x0041e80008000004 */
[----:B0-----:R-:W2:Y:S04]  /*126b0*/  LDL.LU R26, [R1+0x28] ;  /* 0x00002800011a7983 */ /* 0x001ea80000300800 */
[----:B------:R-:W2:Y:S04]  /*126c0*/  LDL.LU R19, [R1+0x160] ;  /* 0x0001600001137983 */ /* 0x000ea80000300800 */
[----:B------:R0:W-:Y:S04]  /*126d0*/  STS.U8 [R8+UR4+0x280], R16 ;  /* 0x0002801008007988 */ /* 0x0001e80008000004 */
[----:B------:R-:W2:Y:S04]  /*126e0*/  LDL.LU R17, [R1+0x15c] ;  /* 0x00015c0001117983 */ /* 0x000ea80000300800 */
[----:B------:R1:W-:Y:S04]  /*126f0*/  STS.U8 [R8+UR4+0x2c0], R2 ;  /* 0x0002c00208007988 */ /* 0x0003e80008000004 */
[----:B0-----:R-:W2:Y:S04]  /*12700*/  LDL.LU R16, [R1+0x12c] ;  /* 0x00012c0001107983 */ /* 0x001ea80000300800 */
[----:B------:R0:W-:Y:S04]  /*12710*/  STS.U8 [R8+UR4+0x680], R22 ;  /* 0x0006801608007988 */ /* 0x0001e80008000004 */
[----:B-1----:R-:W2:Y:S04]  /*12720*/  LDL.LU R2, [R1+0x128] ;  /* 0x0001280001027983 */ /* 0x002ea80000300800 */
[----:B------:R1:W-:Y:S04]  /*12730*/  STS.U8 [R8+UR4+0x6c0], R21 ;  /* 0x0006c01508007988 */ /* 0x0003e80008000004 */
[----:B0-----:R-:W2:Y:S04]  /*12740*/  LDL.LU R22, [R1+0x110] ;  /* 0x0001100001167983 */ /* 0x001ea80000300800 */
[----:B------:R0:W-:Y:S04]  /*12750*/  STS.U8 [R8+UR4+0xa80], R20 ;  /* 0x000a801408007988 */ /* 0x0001e80008000004 */
[----:B-1----:R-:W2:Y:S04]  /*12760*/  LDL.LU R21, [R1+0x10c] ;  /* 0x00010c0001157983 */ /* 0x002ea80000300800 */
[----:B---3--:R1:W-:Y:S04]  /*12770*/  STS.U8 [R8+UR4+0x12c0], R7 ;  /* 0x0012c00708007988 */ /* 0x0083e80008000004 */
[----:B0-----:R-:W3:Y:S04]  /*12780*/  LDL.LU R20, [R1+0xd0] ;  /* 0x0000d00001147983 */ /* 0x001ee80000300800 */
[----:B------:R0:W-:Y:S04]  /*12790*/  STS.U8 [R8+UR4+0x1680], R5 ;  /* 0x0016800508007988 */ /* 0x0001e80008000004 */
[----:B-1----:R-:W3:Y:S04]  /*127a0*/  LDL.LU R7, [R1+0xcc] ;  /* 0x0000cc0001077983 */ /* 0x002ee80000300800 */
[----:B------:R1:W-:Y:S04]  /*127b0*/  STS.U8 [R8+UR4+0x16c0], R6 ;  /* 0x0016c00608007988 */ /* 0x0003e80008000004 */
[----:B0-----:R-:W3:Y:S04]  /*127c0*/  LDL.LU R5, [R1+0x90] ;  /* 0x0000900001057983 */ /* 0x001ee80000300800 */
[----:B------:R-:W-:Y:S04]  /*127d0*/  STS.U8 [R8+UR4+0x1ac0], R29 ;  /* 0x001ac01d08007988 */ /* 0x000fe80008000004 */
[----:B-1----:R-:W3:Y:S04]  /*127e0*/  LDL.LU R6, [R1+0x8c] ;  /* 0x00008c0001067983 */ /* 0x002ee80000300800 */
[----:B------:R-:W-:Y:S04]  /*127f0*/  STS.U8 [R8+UR4+0x1e80], R28 ;  /* 0x001e801c08007988 */ /* 0x000fe80008000004 */
[----:B------:R-:W-:Y:S04]  /*12800*/  STS.U8 [R8+UR4+0x1ec0], R27 ;  /* 0x001ec01b08007988 */ /* 0x000fe80008000004 */
[----:B----4-:R0:W-:Y:S02]  /*12810*/  STS.U8 [R8+UR4+0x1a80], R0 ;  /* 0x001a800008007988 */ /* 0x0101e40008000004 */
[----:B0-----:R-:W0:Y:S02]  /*12820*/  S2R R0, SR_TID.X ;  /* 0x0000000000007919 */ /* 0x001e240000002100 */
[----:B------:R-:W4:Y:S01]  /*12830*/  LDL.LU R8, [R1+0x114] ;  /* 0x0001140001087983 */ /* 0x000f220000300800 */
[----:B0-----:R-:W-:-:S04]  /*12840*/  LOP3.LUT R0, R0, 0x3f, RZ, 0xc0, !PT ;  /* 0x0000003f00007812 */ /* 0x001fc800078ec0ff */
[----:B------:R-:W-:-:S05]  /*12850*/  LOP3.LUT R0, R0, 0x30, RZ, 0x3c, !PT ;  /* 0x0000003000007812 */ /* 0x000fca00078e3cff */
[----:B------:R0:W-:Y:S04]  /*12860*/  STS.U8 [R0+UR4+0x300], R10 ;  /* 0x0003000a00007988 */ /* 0x0001e80008000004 */
[----:B------:R1:W-:Y:S04]  /*12870*/  STS.U8 [R0+UR4+0x340], R11 ;  /* 0x0003400b00007988 */ /* 0x0003e80008000004 */
[----:B------:R5:W-:Y:S04]  /*12880*/  STS.U8 [R0+UR4+0x700], R12 ;  /* 0x0007000c00007988 */ /* 0x000be80008000004 */
[----:B0-----:R-:W3:Y:S04]  /*12890*/  LDL.LU R10, [R1+0x175c] ;  /* 0x00175c00010a7983 */ /* 0x001ee80000300800 */
[----:B-1----:R-:W3:Y:S04]  /*128a0*/  LDL.LU R11, [R1+0x1758] ;  /* 0x00175800010b7983 */ /* 0x002ee80000300800 */
[----:B-----5:R-:W5:Y:S04]  /*128b0*/  LDL.LU R12, [R1+0x1754] ;  /* 0x00175400010c7983 */ /* 0x020f680000300800 */
[----:B------:R0:W-:Y:S04]  /*128c0*/  STS.U8 [R0+UR4+0x740], R13 ;  /* 0x0007400d00007988 */ /* 0x0001e80008000004 */
[----:B------:R1:W-:Y:S04]  /*128d0*/  STS.U8 [R0+UR4+0xb00], R14 ;  /* 0x000b000e00007988 */ /* 0x0003e80008000004 */
[----:B------:R1:W-:Y:S04]  /*128e0*/  STS.U8 [R0+UR4+0xf00], R15 ;  /* 0x000f000f00007988 */ /* 0x0003e80008000004 */
[----:B0-----:R-:W3:Y:S04]  /*128f0*/  LDL.LU R13, [R1+0x1750] ;  /* 0x00175000010d7983 */ /* 0x001ee80000300800 */
[----:B-1----:R-:W3:Y:S04]  /*12900*/  LDL.LU R14, [R1+0x174c] ;  /* 0x00174c00010e7983 */ /* 0x002ee80000300800 */
[----:B------:R-:W3:Y:S04]  /*12910*/  LDL.LU R15, [R1+0x1748] ;  /* 0x00174800010f7983 */ /* 0x000ee80000300800 */
[----:B------:R0:W-:Y:S04]  /*12920*/  STS.U8 [R0+UR4+0xf40], R18 ;  /* 0x000f401200007988 */ /* 0x0001e80008000004 */
[----:B------:R1:W-:Y:S04]  /*12930*/  STS.U8 [R0+UR4+0x1300], R23 ;  /* 0x0013001700007988 */ /* 0x0003e80008000004 */
[----:B------:R1:W-:Y:S04]  /*12940*/  STS.U8 [R0+UR4+0x1340], R24 ;  /* 0x0013401800007988 */ /* 0x0003e80008000004 */
[----:B0-----:R-:W3:Y:S04]  /*12950*/  LDL.LU R18, [R1+0x1744] ;  /* 0x0017440001127983 */ /* 0x001ee80000300800 */
[----:B-1----:R-:W3:Y:S04]  /*12960*/  LDL.LU R23, [R1+0x1740] ;  /* 0x0017400001177983 */ /* 0x002ee80000300800 */
[----:B------:R-:W5:Y:S04]  /*12970*/  LDL.LU R24, [R1+0x173c] ;  /* 0x00173c0001187983 */ /* 0x000f680000300800 */
[----:B------:R0:W-:Y:S04]  /*12980*/  STS.U8 [R0+UR4+0x1700], R25 ;  /* 0x0017001900007988 */ /* 0x0001e80008000004 */
[----:B0-----:R-:W5:Y:S04]  /*12990*/  LDL.LU R25, [R1+0x1738] ;  /* 0x0017380001197983 */ /* 0x001f680000300800 */
[----:B--2---:R0:W-:Y:S04]  /*129a0*/  STS.U8 [R0+UR4+0x1740], R26 ;  /* 0x0017401a00007988 */ /* 0x0041e80008000004 */
[----:B0-----:R-:W2:Y:S04]  /*129b0*/  LDL.LU R26, [R1+0x1734] ;  /* 0x00173400011a7983 */ /* 0x001ea80000300800 */
[----:B----4-:R0:W-:Y:S02]  /*129c0*/  STS.U8 [R0+UR4+0xb40], R8 ;  /* 0x000b400800007988 */ /* 0x0101e40008000004 */
[----:B0-----:R-:W0:Y:S02]  /*129d0*/  S2R R8, SR_TID.X ;  /* 0x0000000000087919 */ /* 0x001e240000002100 */
[----:B0-----:R-:W-:-:S04]  /*129e0*/  LOP3.LUT R8, R8, 0x3f, RZ, 0xc0, !PT ;  /* 0x0000003f08087812 */ /* 0x001fc800078ec0ff */
[----:B------:R-:W-:Y:S01]  /*129f0*/  LOP3.LUT R8, R8, 0x38, RZ, 0x3c, !PT ;  /* 0x0000003808087812 */ /* 0x000fe200078e3cff */
[----:B---3--:R-:W-:Y:S04]  /*12a00*/  STS.U8 [R0+UR4+0x1f40], R23 ;  /* 0x001f401700007988 */ /* 0x008fe80008000004 */
[----:B-----5:R-:W-:Y:S04]  /*12a10*/  STS.U8 [R0+UR4+0x1f00], R24 ;  /* 0x001f001800007988 */ /* 0x020fe80008000004 */
[----:B------:R-:W-:Y:S04]  /*12a20*/  STS.U8 [R0+UR4+0x1b40], R25 ;  /* 0x001b401900007988 */ /* 0x000fe80008000004 */
[----:B--2---:R-:W-:Y:S04]  /*12a30*/  STS.U8 [R0+UR4+0x1b00], R26 ;  /* 0x001b001a00007988 */ /* 0x004fe80008000004 */
[----:B------:R0:W-:Y:S04]  /*12a40*/  STS.U8 [R8+UR4+0x380], R19 ;  /* 0x0003801308007988 */ /* 0x0001e80008000004 */
[----:B------:R1:W-:Y:S04]  /*12a50*/  STS.U8 [R8+UR4+0x3c0], R17 ;  /* 0x0003c01108007988 */ /* 0x0003e80008000004 */
[----:B------:R2:W-:Y:S04]  /*12a60*/  STS.U8 [R8+UR4+0x780], R16 ;  /* 0x0007801008007988 */ /* 0x0005e80008000004 */
[----:B0-----:R-:W3:Y:S04]  /*12a70*/  LDL.LU R19, [R1+0x1730] ;  /* 0x0017300001137983 */ /* 0x001ee80000300800 */
[----:B-1----:R-:W4:Y:S04]  /*12a80*/  LDL.LU R17, [R1+0x172c] ;  /* 0x00172c0001117983 */ /* 0x002f280000300800 */
[----:B--2---:R-:W2:Y:S04]  /*12a90*/  LDL.LU R16, [R1+0x1728] ;  /* 0x0017280001107983 */ /* 0x004ea80000300800 */
[----:B------:R0:W-:Y:S04]  /*12aa0*/  STS.U8 [R8+UR4+0x7c0], R2 ;  /* 0x0007c00208007988 */ /* 0x0001e80008000004 */
[----:B------:R1:W-:Y:S04]  /*12ab0*/  STS.U8 [R8+UR4+0xb80], R22 ;  /* 0x000b801608007988 */ /* 0x0003e80008000004 */
[----:B------:R5:W-:Y:S04]  /*12ac0*/  STS.U8 [R8+UR4+0xbc0], R21 ;  /* 0x000bc01508007988 */ /* 0x000be80008000004 */
[----:B0-----:R-:W2:Y:S04]  /*12ad0*/  LDL.LU R2, [R1+0x1724] ;  /* 0x0017240001027983 */ /* 0x001ea80000300800 */
[----:B-1----:R-:W2:Y:S04]  /*12ae0*/  LDL.LU R22, [R1+0x1720] ;  /* 0x0017200001167983 */ /* 0x002ea80000300800 */
[----:B-----5:R-:W5:Y:S04]  /*12af0*/  LDL.LU R21, [R1+0x171c] ;  /* 0x00171c0001157983 */ /* 0x020f680000300800 */
[----:B------:R0:W-:Y:S04]  /*12b00*/  STS.U8 [R8+UR4+0xf80], R20 ;  /* 0x000f801408007988 */ /* 0x0001e80008000004 */
[----:B------:R1:W-:Y:S04]  /*12b10*/  STS.U8 [R8+UR4+0xfc0], R7 ;  /* 0x000fc00708007988 */ /* 0x0003e80008000004 */
[----:B------:R1:W-:Y:S04]  /*12b20*/  STS.U8 [R8+UR4+0x1380], R5 ;  /* 0x0013800508007988 */ /* 0x0003e80008000004 */
[----:B0-----:R-:W2:Y:S04]  /*12b30*/  LDL.LU R20, [R1+0x1718] ;  /* 0x0017180001147983 */ /* 0x001ea80000300800 */
[----:B-1----:R-:W2:Y:S04]  /*12b40*/  LDL.LU R7, [R1+0x1714] ;  /* 0x0017140001077983 */ /* 0x002ea80000300800 */
[----:B------:R-:W3:Y:S04]  /*12b50*/  LDL.LU R5, [R1+0x1710] ;  /* 0x0017100001057983 */ /* 0x000ee80000300800 */
[----:B------:R0:W-:Y:S04]  /*12b60*/  STS.U8 [R8+UR4+0x13c0], R6 ;  /* 0x0013c00608007988 */ /* 0x0001e80008000004 */
[----:B0-----:R-:W3:Y:S04]  /*12b70*/  LDL.LU R6, [R1+0x170c] ;  /* 0x00170c0001067983 */ /* 0x001ee80000300800 */
[----:B--2---:R0:W-:Y:S04]  /*12b80*/  STS.U8 [R8+UR4+0x1b80], R7 ;  /* 0x001b800708007988 */ /* 0x0041e80008000004 */
[----:B0-----:R-:W2:Y:S04]  /*12b90*/  LDL R7, [R1+0xd94] ;  /* 0x000d940001077983 */ /* 0x001ea80000100800 */
[----:B---3--:R0:W-:Y:S04]  /*12ba0*/  STS.U8 [R8+UR4+0x1780], R6 ;  /* 0x0017800608007988 */ /* 0x0081e80008000004 */
[----:B0-----:R-:W2:Y:S04]  /*12bb0*/  LDL R6, [R1+0xdb0] ;  /* 0x000db00001067983 */ /* 0x001ea80000100800 */
[----:B------:R-:W-:Y:S04]  /*12bc0*/  STS.U8 [R8+UR4+0x17c0], R5 ;  /* 0x0017c00508007988 */ /* 0x000fe80008000004 */
[----:B------:R-:W-:Y:S04]  /*12bd0*/  STS.U8 [R8+UR4+0x1bc0], R20 ;  /* 0x001bc01408007988 */ /* 0x000fe80008000004 */
[----:B-----5:R-:W-:Y:S04]  /*12be0*/  STS.U8 [R8+UR4+0x1f80], R21 ;  /* 0x001f801508007988 */ /* 0x020fe80008000004 */
[----:B------:R-:W-:Y:S01]  /*12bf0*/  STS.U8 [R8+UR4+0x1fc0], R22 ;  /* 0x001fc01608007988 */ /* 0x000fe20008000004 */
[----:B------:R-:W-:Y:S01]  /*12c00*/  PRMT R16, RZ, 0x7610, R16 ;  /* 0x00007610ff107816 */ /* 0x000fe20000000010 */
[----:B------:R-:W-:Y:S06]  /*12c10*/  BAR.SYNC.DEFER_BLOCKING 0x0 ;  /* 0x0000000000007b1d */ /* 0x000fec0000010000 */
[----:B--2---:R-:W2:Y:S04]  /*12c20*/  @!P1 LDG.E.U8 R16, desc[UR6][R6.64] ;  /* 0x0000000606109981 */ /* 0x004ea8000c1e1100 */
[----:B--2---:R0:W-:Y:S04]  /*12c30*/  STL [R1+0x330], R16 ;  /* 0x0003301001007387 */ /* 0x0041e80000100800 */
[----:B0-----:R-:W2:Y:S04]  /*12c40*/  LDL.LU R16, [R1+0x1708] ;  /* 0x0017080001107983 */ /* 0x001ea80000300800 */
[----:B------:R-:W3:Y:S04]  /*12c50*/  LDL R6, [R1+0xd90] ;  /* 0x000d900001067983 */ /* 0x000ee80000100800 */
[----:B------:R-:W3:Y:S01]  /*12c60*/  LDL R7, [R1+0xda8] ;  /* 0x000da80001077983 */ /* 0x000ee20000100800 */
[----:B------:R-:W-:-:S02]  /*12c70*/  PRMT R2, RZ, 0x7610, R2 ;  /* 0x00007610ff027816 */ /* 0x000fc40000000002 */
[----:B---3--:R-:W-:-:S04]  /*12c80*/  @!P0 LOP3.LUT R7, R7, R6, RZ, 0x3c, !PT ;  /* 0x0000000607078212 */ /* 0x008fc800078e3cff */
[----:B------:R-:W-:-:S04]  /*12c90*/  @!P0 LOP3.LUT R6, R7, R6, RZ, 0x3c, !PT ;  /* 0x0000000607068212 */ /* 0x000fc800078e3cff */
[----:B------:R-:W-:-:S05]  /*12ca0*/  @!P0 LOP3.LUT R7, R7, R6, RZ, 0x3c, !PT ;  /* 0x0000000607078212 */ /* 0x000fca00078e3cff */
[----:B------:R-:W3:Y:S04]  /*12cb0*/  @!P0 LDG.E.U8 R2, desc[UR6][R6.64] ;  /* 0x0000000606028981 */ /* 0x000ee8000c1e1100 */
[----:B---3--:R0:W-:Y:S04]  /*12cc0*/  STL [R1+0x328], R2 ;  /* 0x0003280201007387 */ /* 0x0081e80000100800 */
[----:B0-----:R-:W3:Y:S04]  /*12cd0*/  LDL.LU R2, [R1+0x1704] ;  /* 0x0017040001027983 */ /* 0x001ee80000300800 */
[----:B------:R-:W5:Y:S04]  /*12ce0*/  LDL R6, [R1+0x5bc] ;  /* 0x0005bc0001067983 */ /* 0x000f680000100800 */
[----:B------:R-:W5:Y:S01]  /*12cf0*/  LDL R7, [R1+0x9cc] ;  /* 0x0009cc0001077983 */ /* 0x000f620000100800 */
[----:B--2---:R-:W-:-:S02]  /*12d00*/  PRMT R16, RZ, 0x7610, R16 ;  /* 0x00007610ff107816 */ /* 0x004fc40000000010 */
[----:B-----5:R-:W-:-:S04]  /*12d10*/  @!P0 LOP3.LUT R7, R7, R6, RZ, 0x3c, !PT ;  /* 0x0000000607078212 */ /* 0x020fc800078e3cff */
[----:B------:R-:W-:-:S04]  /*12d20*/  @!P0 LOP3.LUT R6, R7, R6, RZ, 0x3c, !PT ;  /* 0x0000000607068212 */ /* 0x000fc800078e3cff */
[----:B------:R-:W-:-:S05]  /*12d30*/  @!P0 LOP3.LUT R7, R7, R6, RZ, 0x3c, !PT ;  /* 0x0000000607078212 */ /* 0x000fca00078e3cff */
[----:B------:R-:W2:Y:S04]  /*12d40*/  @!P0 LDG.E.U8 R16, desc[UR6][R6.64] ;  /* 0x0000000606108981 */ /* 0x000ea8000c1e1100 */
[----:B--2---:R0:W-:Y:S04]  /*12d50*/  STL [R1+0x318], R16 ;  /* 0x0003181001007387 */ /* 0x0041e80000100800 */
[----:B0-----:R-:W2:Y:S04]  /*12d60*/  LDL.LU R16, [R1+0x1700] ;  /* 0x0017000001107983 */ /* 0x001ea80000300800 */
[----:B------:R-:W5:Y:S04]  /*12d70*/  LDL R6, [R1+0x9b8] ;  /* 0x0009b80001067983 */ /* 0x000f680000100800 */
[----:B------:R-:W5:Y:S01]  /*12d80*/  LDL R7, [R1+0x9d4] ;  /* 0x0009d40001077983 */ /* 0x000f620000100800 */
[----:B---3--:R-:W-:-:S02]  /*12d90*/  PRMT R2, RZ, 0x7610, R2 ;  /* 0x00007610ff027816 */ /* 0x008fc40000000002 */
[----:B-----5:R-:W-:-:S04]  /*12da0*/  @!P1 LOP3.LUT R7, R7, R6, RZ, 0x3c, !PT ;  /* 0x0000000607079212 */ /* 0x020fc800078e3cff */
        /* <DEDUP_REMOVED lines=655> */
[----:B------:R-:W-:-:S02]  /*156a0*/  PRMT R13, RZ, 0x7610, R13 ;  /* 0x00007610ff0d7816 */ /* 0x000fc4000000000d */
[----:B-----5:R-:W-:-:S04]  /*156b0*/  @!P0 LOP3.LUT R7, R7, R6, RZ, 0x3c, !PT ;  /* 0x0000000607078212 */ /* 0x020fc800078e3cff */
[----:B------:R-:W-:-:S04]  /*156c0*/  @!P0 LOP3.LUT R6, R7, R6, RZ, 0x3c, !PT ;  /* 0x0000000607068212 */ /* 0x000fc800078e3cff */
[----:B------:R-:W-:-:S05]  /*156d0*/  @!P0 LOP3.LUT R7, R7, R6, RZ, 0x3c, !PT ;  /* 0x0000000607078212 */ /* 0x000fca00078e3cff */
[----:B------:R0:W5:Y:S04]  /*156e0*/  @!P0 LDG.E.U8 R13, desc[UR6][R6.64] ;  /* 0x00000006060d8981 */ /* 0x000168000c1e1100 */
[----:B------:R-:W0:Y:S04]  /*156f0*/  LDL R6, [R1+0xa78] ;  /* 0x000a780001067983 */ /* 0x000e280000100800 */
[----:B------:R-:W0:Y:S01]  /*15700*/  LDL R7, [R1+0xa7c] ;  /* 0x000a7c0001077983 */ /* 0x000e220000100800 */
[----:B------:R-:W-:Y:S02]  /*15710*/  PRMT R29, RZ, 0x7610, R29 ;  /* 0x00007610ff1d7816 */ /* 0x000fe4000000001d */
[----:B0-----:R-:W-:-:S04]  /*15720*/  @!P1 LOP3.LUT R7, R7, R6, RZ, 0x3c, !PT ;  /* 0x0000000607079212 */ /* 0x001fc800078e3cff */
[----:B------:R-:W-:-:S04]  /*15730*/  @!P1 LOP3.LUT R6, R7, R6, RZ, 0x3c, !PT ;  /* 0x0000000607069212 */ /* 0x000fc800078e3cff */
[----:B------:R-:W-:Y:S01]  /*15740*/  @!P1 LOP3.LUT R7, R7, R6, RZ, 0x3c, !PT ;  /* 0x0000000607079212 */ /* 0x000fe200078e3cff */
[----:B-----5:R0:W-:Y:S04]  /*15750*/  STL [R1+0xd0], R13 ;  /* 0x0000d00d01007387 */ /* 0x0201e80000100800 */
[----:B------:R1:W5:Y:S01]  /*15760*/  @!P1 LDG.E.U8 R29, desc[UR6][R6.64] ;  /* 0x00000006061d9981 */ /* 0x000362000c1e1100 */
[----:B---3--:R-:W-:-:S03]  /*15770*/  PRMT R2, RZ, 0x7610, R2 ;  /* 0x00007610ff027816 */ /* 0x008fc60000000002 */
[----:B0-----:R-:W3:Y:S04]  /*15780*/  LDL R13, [R1+0xa54] ;  /* 0x000a5400010d7983 */ /* 0x001ee80000100800 */
[----:B------:R-:W1:Y:S04]  /*15790*/  LDL R6, [R1+0xa70] ;  /* 0x000a700001067983 */ /* 0x000e680000100800 */
[----:B------:R-:W1:Y:S02]  /*157a0*/  LDL R7, [R1+0xa74] ;  /* 0x000a740001077983 */ /* 0x000e640000100800 */
[----:B-1----:R-:W-:-:S04]  /*157b0*/  @!P0 LOP3.LUT R7, R7, R6, RZ, 0x3c, !PT ;  /* 0x0000000607078212 */ /* 0x002fc800078e3cff */
[----:B------:R-:W-:-:S04]  /*157c0*/  @!P0 LOP3.LUT R6, R7, R6, RZ, 0x3c, !PT ;  /* 0x0000000607068212 */ /* 0x000fc800078e3cff */
[----:B------:R-:W-:-:S05]  /*157d0*/  @!P0 LOP3.LUT R7, R7, R6, RZ, 0x3c, !PT ;  /* 0x0000000607078212 */ /* 0x000fca00078e3cff */
[----:B------:R-:W2:Y:S04]  /*157e0*/  @!P0 LDG.E.U8 R2, desc[UR6][R6.64] ;  /* 0x0000000606028981 */ /* 0x000ea8000c1e1100 */
[----:B-----5:R0:W-:Y:S04]  /*157f0*/  STL [R1+0xcc], R29 ;  /* 0x0000cc1d01007387 */ /* 0x0201e80000100800 */
[----:B0-----:R-:W5:Y:S04]  /*15800*/  LDL R29, [R1+0xa4c] ;  /* 0x000a4c00011d7983 */ /* 0x001f680000100800 */
[----:B--2---:R0:W-:Y:S04]  /*15810*/  STL [R1+0xc4], R2 ;  /* 0x0000c40201007387 */ /* 0x0041e80000100800 */
[----:B0-----:R-:W2:Y:S04]  /*15820*/  LDL.LU R2, [R1+0x15d8] ;  /* 0x0015d80001027983 */ /* 0x001ea80000300800 */
[----:B------:R-:W2:Y:S04]  /*15830*/  LDL R6, [R1+0xa68] ;  /* 0x000a680001067983 */ /* 0x000ea80000100800 */
[----:B------:R-:W2:Y:S01]  /*15840*/  LDL R7, [R1+0xa6c] ;  /* 0x000a6c0001077983 */ /* 0x000ea20000100800 */
[----:B------:R-:W-:-:S02]  /*15850*/  PRMT R16, RZ, 0x7610, R16 ;  /* 0x00007610ff107816 */ /* 0x000fc40000000010 */
[----:B--2---:R-:W-:-:S04]  /*15860*/  @!P1 LOP3.LUT R7, R7, R6, RZ, 0x3c, !PT ;  /* 0x0000000607079212 */ /* 0x004fc800078e3cff */
[----:B------:R-:W-:-:S04]  /*15870*/  @!P1 LOP3.LUT R6, R7, R6, RZ, 0x3c, !PT ;  /* 0x0000000607069212 */ /* 0x000fc800078e3cff */
[----:B------:R-:W-:-:S05]  /*15880*/  @!P1 LOP3.LUT R7, R7, R6, RZ, 0x3c, !PT ;  /* 0x0000000607079212 */ /* 0x000fca00078e3cff */
[----:B------:R-:W2:Y:S04]  /*15890*/  @!P1 LDG.E.U8 R16, desc[UR6][R6.64] ;  /* 0x0000000606109981 */ /* 0x000ea8000c1e1100 */
        /* <DEDUP_REMOVED lines=17> */
[----:B------:R-:W2:Y:S01]  /*159b0*/  @!P1 LDG.E.U8 R16, desc[UR6][R6.64] ;  /* 0x0000000606109981 */ /* 0x000ea2000c1e1100 */
[----:B------:R-:W-:-:S03]  /*159c0*/  PRMT R2, RZ, 0x7610, R2 ;  /* 0x00007610ff027816 */ /* 0x000fc60000000002 */
[----:B--2---:R0:W-:Y:S04]  /*159d0*/  STL [R1+0xac], R16 ;  /* 0x0000ac1001007387 */ /* 0x0041e80000100800 */
[----:B0-----:R-:W2:Y:S04]  /*159e0*/  LDL.LU R16, [R1+0x15cc] ;  /* 0x0015cc0001107983 */ /* 0x001ea80000300800 */
[----:B------:R-:W2:Y:S01]  /*159f0*/  LDL R7, [R1+0xa50] ;  /* 0x000a500001077983 */ /* 0x000ea20000100800 */
[----:B---3--:R-:W-:-:S03]  /*15a00*/  @!P0 IMAD.MOV.U32 R6, RZ, RZ, R13 ;  /* 0x000000ffff068224 */ /* 0x008fc600078e000d */
[----:B------:R-:W3:Y:S04]  /*15a10*/  LDL R13, [R1+0xa2c] ;  /* 0x000a2c00010d7983 */ /* 0x000ee80000100800 */
[----:B--2---:R-:W2:Y:S01]  /*15a20*/  @!P0 LDG.E.U8 R2, desc[UR6][R6.64] ;  /* 0x0000000606028981 */ /* 0x004ea2000c1e1100 */
[----:B------:R-:W-:-:S03]  /*15a30*/  PRMT R11, RZ, 0x7610, R11 ;  /* 0x00007610ff0b7816 */ /* 0x000fc6000000000b */
[----:B--2---:R0:W-:Y:S04]  /*15a40*/  STL [R1+0x18], R2 ;  /* 0x0000180201007387 */ /* 0x0041e80000100800 */
[----:B0-----:R-:W2:Y:S04]  /*15a50*/  LDL.LU R2, [R1+0x15c8] ;  /* 0x0015c80001027983 */ /* 0x001ea80000300800 */
[----:B------:R-:W2:Y:S01]  /*15a60*/  LDL R7, [R1+0xa48] ;  /* 0x000a480001077983 */ /* 0x000ea20000100800 */
[----:B-----5:R-:W-:Y:S01]  /*15a70*/  @!P1 IMAD.MOV.U32 R6, RZ, RZ, R29 ;  /* 0x000000ffff069224 */ /* 0x020fe200078e001d */
[----:B------:R-:W-:-:S02]  /*15a80*/  PRMT R16, RZ, 0x7610, R16 ;  /* 0x00007610ff107816 */ /* 0x000fc40000000010 */
[----:B------:R-:W5:Y:S04]  /*15a90*/  LDL R29, [R1+0xa18] ;  /* 0x000a1800011d7983 */ /* 0x000f680000100800 */
[----:B--2---:R0:W2:Y:S04]  /*15aa0*/  @!P1 LDG.E.U8 R11, desc[UR6][R6.64] ;  /* 0x00000006060b9981 */ /* 0x0040a8000c1e1100 */
[----:B------:R-:W0:Y:S04]  /*15ab0*/  LDL R6, [R1+0xa40] ;  /* 0x000a400001067983 */ /* 0x000e280000100800 */
[----:B------:R-:W0:Y:S02]  /*15ac0*/  LDL R7, [R1+0xa44] ;  /* 0x000a440001077983 */ /* 0x000e240000100800 */
[----:B0-----:R-:W-:-:S04]  /*15ad0*/  @!P0 LOP3.LUT R7, R7, R6, RZ, 0x3c, !PT ;  /* 0x0000000607078212 */ /* 0x001fc800078e3cff */
[----:B------:R-:W-:-:S04]  /*15ae0*/  @!P0 LOP3.LUT R6, R7, R6, RZ, 0x3c, !PT ;  /* 0x0000000607068212 */ /* 0x000fc800078e3cff */
[----:B------:R-:W-:-:S05]  /*15af0*/  @!P0 LOP3.LUT R7, R7, R6, RZ, 0x3c, !PT ;  /* 0x0000000607078212 */ /* 0x000fca00078e3cff */
[----:B------:R-:W3:Y:S04]  /*15b00*/  @!P0 LDG.E.U8 R16, desc[UR6][R6.64] ;  /* 0x0000000606108981 */ /* 0x000ee8000c1e1100 */
[----:B--2---:R0:W-:Y:S04]  /*15b10*/  STL [R1+0x14], R11 ;  /* 0x0000140b01007387 */ /* 0x0041e80000100800 */
[----:B0-----:R-:W2:Y:S04]  /*15b20*/  LDL R11, [R1+0xa1c] ;  /* 0x000a1c00010b7983 */ /* 0x001ea80000100800 */
[----:B---3--:R0:W-:Y:S04]  /*15b30*/  STL [R1+0x98], R16 ;  /* 0x0000981001007387 */ /* 0x0081e80000100800 */
[----:B0-----:R-:W3:Y:S04]  /*15b40*/  LDL.LU R16, [R1+0x15c4] ;  /* 0x0015c40001107983 */ /* 0x001ee80000300800 */
        /* <DEDUP_REMOVED lines=11> */
[----:B---3--:R-:W-:-:S02]  /*15c00*/  PRMT R16, RZ, 0x7610, R16 ;  /* 0x00007610ff107816 */ /* 0x008fc40000000010 */
[----:B--2---:R-:W-:-:S04]  /*15c10*/  @!P0 LOP3.LUT R7, R7, R6, RZ, 0x3c, !PT ;  /* 0x0000000607078212 */ /* 0x004fc800078e3cff */
[----:B------:R-:W-:-:S04]  /*15c20*/  @!P0 LOP3.LUT R6, R7, R6, RZ, 0x3c, !PT ;  /* 0x0000000607068212 */ /* 0x000fc800078e3cff */
[----:B------:R-:W-:-:S05]  /*15c30*/  @!P0 LOP3.LUT R7, R7, R6, RZ, 0x3c, !PT ;  /* 0x0000000607078212 */ /* 0x000fca00078e3cff */
[----:B------:R-:W2:Y:S01]  /*15c40*/  @!P0 LDG.E.U8 R16, desc[UR6][R6.64] ;  /* 0x0000000606108981 */ /* 0x000ea2000c1e1100 */
[----:B------:R-:W-:-:S03]  /*15c50*/  PRMT R2, RZ, 0x7610, R2 ;  /* 0x00007610ff027816 */ /* 0x000fc60000000002 */
[----:B--2---:R0:W-:Y:S04]  /*15c60*/  STL [R1+0x90], R16 ;  /* 0x0000901001007387 */ /* 0x0041e80000100800 */
[----:B0-----:R-:W2:Y:S04]  /*15c70*/  LDL.LU R16, [R1+0x15bc] ;  /* 0x0015bc0001107983 */ /* 0x001ea80000300800 */
[----:B------:R-:W3:Y:S01]  /*15c80*/  LDL R7, [R1+0xa28] ;  /* 0x000a280001077983 */ /* 0x000ee20000100800 */
[----:B------:R-:W-:-:S03]  /*15c90*/  @!P1 IMAD.MOV.U32 R6, RZ, RZ, R13 ;  /* 0x000000ffff069224 */ /* 0x000fc600078e000d */
[----:B------:R-:W2:Y:S04]  /*15ca0*/  LDL R13, [R1+0xa04] ;  /* 0x000a0400010d7983 */ /* 0x000ea80000100800 */
[----:B---3--:R-:W3:Y:S04]  /*15cb0*/  @!P1 LDG.E.U8 R2, desc[UR6][R6.64] ;  /* 0x0000000606029981 */ /* 0x008ee8000c1e1100 */
[----:B---3--:R0:W-:Y:S04]  /*15cc0*/  STL [R1+0x8c], R2 ;  /* 0x00008c0201007387 */ /* 0x0081e80000100800 */
[----:B0-----:R-:W3:Y:S04]  /*15cd0*/  LDL.LU R2, [R1+0x15b8] ;  /* 0x0015b80001027983 */ /* 0x001ee80000300800 */
[----:B------:R-:W3:Y:S04]  /*15ce0*/  LDL R6, [R1+0xa20] ;  /* 0x000a200001067983 */ /* 0x000ee80000100800 */
[----:B------:R-:W3:Y:S01]  /*15cf0*/  LDL R7, [R1+0xa24] ;  /* 0x000a240001077983 */ /* 0x000ee20000100800 */
[----:B--2---:R-:W-:-:S02]  /*15d00*/  PRMT R16, RZ, 0x7610, R16 ;  /* 0x00007610ff107816 */ /* 0x004fc40000000010 */
[----:B---3--:R-:W-:-:S04]  /*15d10*/  @!P0 LOP3.LUT R7, R7, R6, RZ, 0x3c, !PT ;  /* 0x0000000607078212 */ /* 0x008fc800078e3cff */
[----:B------:R-:W-:-:S04]  /*15d20*/  @!P0 LOP3.LUT R6, R7, R6, RZ, 0x3c, !PT ;  /* 0x0000000607068212 */ /* 0x000fc800078e3cff */
[----:B------:R-:W-:Y:S02]  /*15d30*/  @!P0 LOP3.LUT R7, R7, R6, RZ, 0x3c, !PT ;  /* 0x0000000607078212 */ /* 0x000fe400078e3cff */
[----:B------:R-:W-:-:S03]  /*15d40*/  PRMT R2, RZ, 0x7610, R2 ;  /* 0x00007610ff027816 */ /* 0x000fc60000000002 */
[----:B------:R0:W2:Y:S02]  /*15d50*/  @!P0 LDG.E.U8 R16, desc[UR6][R6.64] ;  /* 0x0000000606108981 */ /* 0x0000a4000c1e1100 */
[----:B0-----:R-:W-:Y:S02]  /*15d60*/  @!P1 IMAD.MOV.U32 R6, RZ, RZ, R11 ;  /* 0x000000ffff069224 */ /* 0x001fe400078e000b */
[----:B-----5:R-:W-:-:S05]  /*15d70*/  @!P1 IMAD.MOV.U32 R7, RZ, RZ, R29 ;  /* 0x000000ffff079224 */ /* 0x020fca00078e001d */
[----:B------:R-:W3:Y:S04]  /*15d80*/  @!P1 LDG.E.U8 R2, desc[UR6][R6.64] ;  /* 0x0000000606029981 */ /* 0x000ee8000c1e1100 */
[----:B--2---:R0:W-:Y:S04]  /*15d90*/  STL [R1+0x88], R16 ;  /* 0x0000881001007387 */ /* 0x0041e80000100800 */
[----:B0-----:R-:W2:Y:S04]  /*15da0*/  LDL.LU R16, [R1+0x15b4] ;  /* 0x0015b40001107983 */ /* 0x001ea80000300800 */
[----:B------:R-:W5:Y:S04]  /*15db0*/  LDL R29, [R1+0x9f0] ;  /* 0x0009f000011d7983 */ /* 0x000f680000100800 */
[----:B------:R-:W4:Y:S04]  /*15dc0*/  LDL R11, [R1+0x9f4] ;  /* 0x0009f400010b7983 */ /* 0x000f280000100800 */
[----:B---3--:R0:W-:Y:S04]  /*15dd0*/  STL [R1+0x84], R2 ;  /* 0x0000840201007387 */ /* 0x0081e80000100800 */
[----:B0-----:R-:W3:Y:S04]  /*15de0*/  LDL.LU R2, [R1+0x15b0] ;  /* 0x0015b00001027983 */ /* 0x001ee80000300800 */
[----:B------:R-:W3:Y:S04]  /*15df0*/  LDL R6, [R1+0xa10] ;  /* 0x000a100001067983 */ /* 0x000ee80000100800 */
[----:B------:R-:W3:Y:S01]  /*15e00*/  LDL R7, [R1+0xa14] ;  /* 0x000a140001077983 */ /* 0x000ee20000100800 */
[----:B--2---:R-:W-:-:S02]  /*15e10*/  PRMT R16, RZ, 0x7610, R16 ;  /* 0x00007610ff107816 */ /* 0x004fc40000000010 */
[----:B---3--:R-:W-:-:S04]  /*15e20*/  @!P0 LOP3.LUT R7, R7, R6, RZ, 0x3c, !PT ;  /* 0x0000000607078212 */ /* 0x008fc800078e3cff */
[----:B------:R-:W-:-:S04]  /*15e30*/  @!P0 LOP3.LUT R6, R7, R6, RZ, 0x3c, !PT ;  /* 0x0000000607068212 */ /* 0x000fc800078e3cff */
[----:B------:R-:W-:-:S05]  /*15e40*/  @!P0 LOP3.LUT R7, R7, R6, RZ, 0x3c, !PT ;  /* 0x0000000607078212 */ /* 0x000fca00078e3cff */
[----:B------:R-:W2:Y:S04]  /*15e50*/  @!P0 LDG.E.U8 R16, desc[UR6][R6.64] ;  /* 0x0000000606108981 */ /* 0x000ea8000c1e1100 */
        /* <DEDUP_REMOVED lines=8> */
[----:B------:R-:W3:Y:S01]  /*15ee0*/  @!P1 LDG.E.U8 R2, desc[UR6][R6.64] ;  /* 0x0000000606029981 */ /* 0x000ee2000c1e1100 */
[----:B------:R-:W-:-:S03]  /*15ef0*/  PRMT R8, RZ, 0x7610, R8 ;  /* 0x00007610ff087816 */ /* 0x000fc60000000008 */
[----:B---3--:R0:W-:Y:S04]  /*15f00*/  STL [R1+0xc], R2 ;  /* 0x00000c0201007387 */ /* 0x0081e80000100800 */
[----:B0-----:R-:W3:Y:S04]  /*15f10*/  LDL.LU R2, [R1+0x15a8] ;  /* 0x0015a80001027983 */ /* 0x001ee80000300800 */
[----:B------:R-:W2:Y:S01]  /*15f20*/  LDL R7, [R1+0xa00] ;  /* 0x000a000001077983 */ /* 0x000ea20000100800 */
[----:B------:R-:W-:Y:S01]  /*15f30*/  @!P0 IMAD.MOV.U32 R6, RZ, RZ, R13 ;  /* 0x000000ffff068224 */ /* 0x000fe200078e000d */
[----:B------:R-:W-:-:S02]  /*15f40*/  PRMT R10, RZ, 0x7610, R10 ;  /* 0x00007610ff0a7816 */ /* 0x000fc4000000000a */
[----:B------:R-:W3:Y:S04]  /*15f50*/  LDL R13, [R1+0x9e4] ;  /* 0x0009e400010d7983 */ /* 0x000ee80000100800 */
[----:B--2---:R0:W2:Y:S04]  /*15f60*/  @!P0 LDG.E.U8 R8, desc[UR6][R6.64] ;  /* 0x0000000606088981 */ /* 0x0040a8000c1e1100 */
[----:B------:R-:W0:Y:S04]  /*15f70*/  LDL R6, [R1+0x9f8] ;  /* 0x0009f80001067983 */ /* 0x000e280000100800 */
[----:B------:R-:W0:Y:S01]  /*15f80*/  LDL R7, [R1+0x9fc] ;  /* 0x0009fc0001077983 */ /* 0x000e220000100800 */
[----:B---3--:R-:W-:-:S02]  /*15f90*/  PRMT R2, RZ, 0x7610, R2 ;  /* 0x00007610ff027816 */ /* 0x008fc40000000002 */
[----:B0-----:R-:W-:-:S04]  /*15fa0*/  @!P1 LOP3.LUT R7, R7, R6, RZ, 0x3c, !PT ;  /* 0x0000000607079212 */ /* 0x001fc800078e3cff */
[----:B------:R-:W-:-:S04]  /*15fb0*/  @!P1 LOP3.LUT R6, R7, R6, RZ, 0x3c, !PT ;  /* 0x0000000607069212 */ /* 0x000fc800078e3cff */
[----:B------:R-:W-:-:S05]  /*15fc0*/  @!P1 LOP3.LUT R7, R7, R6, RZ, 0x3c, !PT ;  /* 0x0000000607079212 */ /* 0x000fca00078e3cff */
[----:B------:R4:W3:Y:S04]  /*15fd0*/  @!P1 LDG.E.U8 R2, desc[UR6][R6.64] ;  /* 0x0000000606029981 */ /* 0x0008e8000c1e1100 */
[----:B--2---:R0:W-:Y:S01]  /*15fe0*/  STL [R1+0x78], R8 ;  /* 0x0000780801007387 */ /* 0x0041e20000100800 */
[----:B----4-:R-:W-:Y:S02]  /*15ff0*/  @!P0 IMAD.MOV.U32 R6, RZ, RZ, R11 ;  /* 0x000000ffff068224 */ /* 0x010fe400078e000b */
[----:B-----5:R-:W-:Y:S01]  /*16000*/  @!P0 IMAD.MOV.U32 R7, RZ, RZ, R29 ;  /* 0x000000ffff078224 */ /* 0x020fe200078e001d */
[----:B0-----:R-:W2:Y:S04]  /*16010*/  LDL R8, [R1+0xcd0] ;  /* 0x000cd00001087983 */ /* 0x001ea80000100800 */
[----:B------:R0:W4:Y:S04]  /*16020*/  @!P0 LDG.E.U8 R10, desc[UR6][R6.64] ;  /* 0x00000006060a8981 */ /* 0x000128000c1e1100 */
[----:B---3--:R1:W-:Y:S04]  /*16030*/  STL [R1+0x74], R2 ;  /* 0x0000740201007387 */ /* 0x0083e80000100800 */
[----:B-1----:R-:W3:Y:S04]  /*16040*/  LDL.LU R2, [R1+0x15a4] ;  /* 0x0015a40001027983 */ /* 0x002ee80000300800 */
[----:B------:R-:W0:Y:S04]  /*16050*/  LDL R6, [R1+0x9ec] ;  /* 0x0009ec0001067983 */ /* 0x000e280000100800 */
[----:B------:R-:W0:Y:S04]  /*16060*/  LDL R7, [R1+0xcc0] ;  /* 0x000cc00001077983 */ /* 0x000e280000100800 */
[----:B------:R-:W5:Y:S04]  /*16070*/  LDL R29, [R1+0xccc] ;  /* 0x000ccc00011d7983 */ /* 0x000f680000100800 */
[----:B------:R-:W2:Y:S01]  /*16080*/  LDL R11, [R1+0x9dc] ;  /* 0x0009dc00010b7983 */ /* 0x000ea20000100800 */
[----:B0-----:R-:W-:-:S02]  /*16090*/  @!P1 LOP3.LUT R7, R7, R6, RZ, 0x3c, !PT ;  /* 0x0000000607079212 */ /* 0x001fc400078e3cff */
[----:B---3--:R-:W-:Y:S02]  /*160a0*/  PRMT R2, RZ, 0x7610, R2 ;  /* 0x00007610ff027816 */ /* 0x008fe40000000002 */
[----:B------:R-:W-:-:S04]  /*160b0*/  @!P1 LOP3.LUT R6, R7, R6, RZ, 0x3c, !PT ;  /* 0x0000000607069212 */ /* 0x000fc800078e3cff */
[----:B------:R-:W-:-:S05]  /*160c0*/  @!P1 LOP3.LUT R7, R7, R6, RZ, 0x3c, !PT ;  /* 0x0000000607079212 */ /* 0x000fca00078e3cff */
[----:B------:R-:W3:Y:S04]  /*160d0*/  @!P1 LDG.E.U8 R2, desc[UR6][R6.64] ;  /* 0x0000000606029981 */ /* 0x000ee8000c1e1100 */
[----:B----4-:R0:W-:Y:S04]  /*160e0*/  STL [R1+0x70], R10 ;  /* 0x0000700a01007387 */ /* 0x0101e80000100800 */
[----:B0-----:R-:W4:Y:S04]  /*160f0*/  LDL R10, [R1+0xce0] ;  /* 0x000ce000010a7983 */ /* 0x001f280000100800 */
[----:B---3--:R0:W-:Y:S04]  /*16100*/  STL [R1+0x6c], R2 ;  /* 0x00006c0201007387 */ /* 0x0081e80000100800 */
[----:B0-----:R-:W3:Y:S04]  /*16110*/  LDL.LU R2, [R1+0x15a0] ;  /* 0x0015a00001027983 */ /* 0x001ee80000300800 */
[----:B------:R-:W2:Y:S04]  /*16120*/  LDL R6, [R1+0x9e8] ;  /* 0x0009e80001067983 */ /* 0x000ea80000100800 */
[----:B------:R-:W2:Y:S01]  /*16130*/  LDL R7, [R1+0xcbc] ;  /* 0x000cbc0001077983 */ /* 0x000ea20000100800 */
[----:B------:R-:W-:-:S02]  /*16140*/  PRMT R15, RZ, 0x7610, R15 ;  /* 0x00007610ff0f7816 */ /* 0x000fc4000000000f */
[----:B------:R-:W-:Y:S02]  /*16150*/  PRMT R16, RZ, 0x7610, R16 ;  /* 0x00007610ff107816 */ /* 0x000fe40000000010 */
[----:B--2---:R-:W-:-:S04]  /*16160*/  @!P0 LOP3.LUT R7, R7, R6, RZ, 0x3c, !PT ;  /* 0x0000000607078212 */ /* 0x004fc800078e3cff */
[----:B------:R-:W-:-:S04]  /*16170*/  @!P0 LOP3.LUT R6, R7, R6, RZ, 0x3c, !PT ;  /* 0x0000000607068212 */ /* 0x000fc800078e3cff */
[----:B------:R-:W-:-:S05]  /*16180*/  @!P0 LOP3.LUT R7, R7, R6, RZ, 0x3c, !PT ;  /* 0x0000000607078212 */ /* 0x000fca00078e3cff */
[----:B------:R0:W2:Y:S02]  /*16190*/  @!P0 LDG.E.U8 R15, desc[UR6][R6.64] ;  /* 0x00000006060f8981 */ /* 0x0000a4000c1e1100 */
[----:B0-----:R-:W-:Y:S02]  /*161a0*/  @!P1 IMAD.MOV.U32 R6, RZ, RZ, R8 ;  /* 0x000000ffff069224 */ /* 0x001fe400078e0008 */
[----:B------:R-:W-:-:S05]  /*161b0*/  @!P1 IMAD.MOV.U32 R7, RZ, RZ, R13 ;  /* 0x000000ffff079224 */ /* 0x000fca00078e000d */
[----:B------:R-:W3:Y:S04]  /*161c0*/  @!P1 LDG.E.U8 R16, desc[UR6][R6.64] ;  /* 0x0000000606109981 */ /* 0x000ee8000c1e1100 */
[----:B--2---:R0:W-:Y:S04]  /*161d0*/  STL [R1+0x68], R15 ;  /* 0x0000680f01007387 */ /* 0x0041e80000100800 */
[----:B------:R-:W2:Y:S04]  /*161e0*/  LDL R13, [R1+0xcb8] ;  /* 0x000cb800010d7983 */ /* 0x000ea80000100800 */
[----:B------:R-:W2:Y:S04]  /*161f0*/  LDL R8, [R1+0xcf0] ;  /* 0x000cf00001087983 */ /* 0x000ea80000100800 */
[----:B0-----:R-:W2:Y:S04]  /*16200*/  LDL R15, [R1+0xcdc] ;  /* 0x000cdc00010f7983 */ /* 0x001ea80000100800 */
[----:B---3--:R0:W-:Y:S04]  /*16210*/  STL [R1+0x64], R16 ;  /* 0x0000641001007387 */ /* 0x0081e80000100800 */
[----:B0-----:R-:W3:Y:S04]  /*16220*/  LDL.LU R16, [R1+0x159c] ;  /* 0x00159c0001107983 */ /* 0x001ee80000300800 */
[----:B------:R-:W2:Y:S01]  /*16230*/  LDL R7, [R1+0x9e0] ;  /* 0x0009e00001077983 */ /* 0x000ea20000100800 */
[----:B------:R-:W-:Y:S01]  /*16240*/  PRMT R12, RZ, 0x7610, R12 ;  /* 0x00007610ff0c7816 */ /* 0x000fe2000000000c */
[----:B-----5:R-:W-:Y:S01]  /*16250*/  @!P0 IMAD.MOV.U32 R6, RZ, RZ, R29 ;  /* 0x000000ffff068224 */ /* 0x020fe200078e001d */
[----:B------:R-:W-:-:S04]  /*16260*/  PRMT R4, RZ, 0x7610, R4 ;  /* 0x00007610ff047816 */ /* 0x000fc80000000004 */
[----:B--2---:R4:W2:Y:S02]  /*16270*/  @!P0 LDG.E.U8 R12, desc[UR6][R6.64] ;  /* 0x00000006060c8981 */ /* 0x0048a4000c1e1100 */
[----:B----4-:R-:W-:Y:S02]  /*16280*/  @!P1 IMAD.MOV.U32 R6, RZ, RZ, R10 ;  /* 0x000000ffff069224 */ /* 0x010fe400078e000a */
[----:B------:R-:W-:-:S05]  /*16290*/  @!P1 IMAD.MOV.U32 R7, RZ, RZ, R11 ;  /* 0x000000ffff079224 */ /* 0x000fca00078e000b */
[----:B------:R0:W4:Y:S04]  /*162a0*/  @!P1 LDG.E.U8 R4, desc[UR6][R6.64] ;  /* 0x0000000606049981 */ /* 0x000128000c1e1100 */
[----:B--2---:R1:W-:Y:S04]  /*162b0*/  STL [R1+0x8], R12 ;  /* 0x0000080c01007387 */ /* 0x0043e80000100800 */
[----:B------:R-:W2:Y:S01]  /*162c0*/  LDL R7, [R1+0x9d8] ;  /* 0x0009d80001077983 */ /* 0x000ea20000100800 */
[----:B------:R-:W-:Y:S01]  /*162d0*/  PRMT R14, RZ, 0x7610, R14 ;  /* 0x00007610ff0e7816 */ /* 0x000fe2000000000e */
[----:B0-----:R-:W-:-:S02]  /*162e0*/  @!P0 IMAD.MOV.U32 R6, RZ, RZ, R15 ;  /* 0x000000ffff068224 */ /* 0x001fc400078e000f */
[----:B------:R-:W5:Y:S01]  /*162f0*/  LDL R11, [R1+0xcec] ;  /* 0x000cec00010b7983 */ /* 0x000f620000100800 */
[----:B------:R-:W-:-:S03]  /*16300*/  PRMT R3, RZ, 0x7610, R3 ;  /* 0x00007610ff037816 */ /* 0x000fc60000000003 */
[----:B------:R-:W3:Y:S04]  /*16310*/  LDL R29, [R1+0xcc8] ;  /* 0x000cc800011d7983 */ /* 0x000ee80000100800 */
[----:B------:R-:W3:Y:S04]  /*16320*/  LDL R10, [R1+0xcfc] ;  /* 0x000cfc00010a7983 */ /* 0x000ee80000100800 */
[----:B-1----:R-:W3:Y:S04]  /*16330*/  LDL R12, [R1+0xcb4] ;  /* 0x000cb400010c7983 */ /* 0x002ee80000100800 */
[----:B--2---:R0:W2:Y:S04]  /*16340*/  @!P0 LDG.E.U8 R14, desc[UR6][R6.64] ;  /* 0x00000006060e8981 */ /* 0x0040a8000c1e1100 */
[----:B----4-:R1:W-:Y:S04]  /*16350*/  STL [R1+0x1580], R4 ;  /* 0x0015800401007387 */ /* 0x0103e80000100800 */
[----:B------:R-:W4:Y:S01]  /*16360*/  LDL R15, [R1+0xcc4] ;  /* 0x000cc400010f7983 */ /* 0x000f220000100800 */
[----:B0-----:R-:W-:-:S02]  /*16370*/  @!P1 IMAD.MOV.U32 R6, RZ, RZ, R8 ;  /* 0x000000ffff069224 */ /* 0x001fc400078e0008 */
[----:B------:R-:W-:-:S05]  /*16380*/  @!P1 IMAD.MOV.U32 R7, RZ, RZ, R13 ;  /* 0x000000ffff079224 */ /* 0x000fca00078e000d */
[----:B------:R5:W4:Y:S04]  /*16390*/  @!P1 LDG.E.U8 R3, desc[UR6][R6.64] ;  /* 0x0000000606039981 */ /* 0x000b28000c1e1100 */
[----:B--2---:R0:W-:Y:S01]  /*163a0*/  STL [R1+0x58], R14 ;  /* 0x0000580e01007387 */ /* 0x0041e20000100800 */
[----:B-1----:R-:W-:Y:S01]  /*163b0*/  PRMT R4, RZ, 0x7610, R4 ;  /* 0x00007610ff047816 */ /* 0x002fe20000000004 */
[----:B-----5:R-:W-:Y:S02]  /*163c0*/  @!P0 IMAD.MOV.U32 R6, RZ, RZ, R11 ;  /* 0x000000ffff068224 */ /* 0x020fe400078e000b */
[----:B---3--:R-:W-:Y:S01]  /*163d0*/  @!P0 IMAD.MOV.U32 R7, RZ, RZ, R12 ;  /* 0x000000ffff078224 */ /* 0x008fe200078e000c */
[----:B------:R-:W-:Y:S01]  /*163e0*/  PRMT R0, RZ, 0x7610, R0 ;  /* 0x00007610ff007816 */ /* 0x000fe20000000000 */
[----:B------:R-:W2:Y:S04]  /*163f0*/  LDL R13, [R1+0xcd8] ;  /* 0x000cd800010d7983 */ /* 0x000ea80000100800 */
[----:B------:R1:W3:Y:S04]  /*16400*/  @!P0 LDG.E.U8 R4, desc[UR6][R6.64] ;  /* 0x0000000606048981 */ /* 0x0002e8000c1e1100 */
[----:B------:R-:W5:Y:S04]  /*16410*/  LDL R8, [R1+0xd0c] ;  /* 0x000d0c0001087983 */ /* 0x000f680000100800 */
[----:B0-----:R-:W2:Y:S01]  /*16420*/  LDL R14, [R1+0xcf8] ;  /* 0x000cf800010e7983 */ /* 0x001ea20000100800 */
[----:B-1----:R-:W-:-:S02]  /*16430*/  @!P1 IMAD.MOV.U32 R6, RZ, RZ, R10 ;  /* 0x000000ffff069224 */ /* 0x002fc400078e000a */
[----:B------:R-:W-:Y:S01]  /*16440*/  @!P1 IMAD.MOV.U32 R7, RZ, RZ, R29 ;  /* 0x000000ffff079224 */ /* 0x000fe200078e001d */
[----:B----4-:R0:W-:Y:S04]  /*16450*/  STL [R1+0x1564], R3 ;  /* 0x0015640301007387 */ /* 0x0101e80000100800 */
[----:B------:R-:W4:Y:S04]  /*16460*/  LDL R12, [R1+0xcd4] ;  /* 0x000cd400010c7983 */ /* 0x000f280000100800 */
[----:B------:R-:W4:Y:S04]  /*16470*/  LDL R11, [R1+0xd08] ;  /* 0x000d0800010b7983 */ /* 0x000f280000100800 */
[----:B------:R-:W4:Y:S04]  /*16480*/  LDL R10, [R1+0xce8] ;  /* 0x000ce800010a7983 */ /* 0x000f280000100800 */
[----:B------:R1:W4:Y:S01]  /*16490*/  @!P1 LDG.E.U8 R0, desc[UR6][R6.64] ;  /* 0x0000000606009981 */ /* 0x000322000c1e1100 */
[----:B0-----:R-:W-:Y:S01]  /*164a0*/  PRMT R3, RZ, 0x7610, R3 ;  /* 0x00007610ff037816 */ /* 0x001fe20000000003 */
[----:B-1----:R-:W-:-:S02]  /*164b0*/  @!P0 IMAD.MOV.U32 R7, RZ, RZ, R15 ;  /* 0x000000ffff078224 */ /* 0x002fc400078e000f */
[----:B--2---:R-:W-:-:S05]  /*164c0*/  @!P0 IMAD.MOV.U32 R6, RZ, RZ, R14 ;  /* 0x000000ffff068224 */ /* 0x004fca00078e000e */
[----:B------:R5:W2:Y:S04]  /*164d0*/  @!P0 LDG.E.U8 R3, desc[UR6][R6.64] ;  /* 0x0000000606038981 */ /* 0x000aa8000c1e1100 */
[----:B---3--:R0:W-:Y:S01]  /*164e0*/  STL [R1+0x50], R4 ;  /* 0x0000500401007387 */ /* 0x0081e20000100800 */
[----:B------:R-:W-:-:S03]  /*164f0*/  PRMT R9, RZ, 0x7610, R9 ;  /* 0x00007610ff097816 */ /* 0x000fc60000000009 */
[----:B0-----:R-:W3:Y:S04]  /*16500*/  LDL R4, [R1+0xd1c] ;  /* 0x000d1c0001047983 */ /* 0x001ee80000100800 */
[----:B----4-:R0:W-:Y:S01]  /*16510*/  STL [R1+0x1540], R0 ;  /* 0x0015400001007387 */ /* 0x0101e20000100800 */
[----:B-----5:R-:W-:Y:S02]  /*16520*/  @!P1 IMAD.MOV.U32 R6, RZ, RZ, R8 ;  /* 0x000000ffff069224 */ /* 0x020fe400078e0008 */
[----:B------:R-:W-:-:S05]  /*16530*/  @!P1 IMAD.MOV.U32 R7, RZ, RZ, R13 ;  /* 0x000000ffff079224 */ /* 0x000fca00078e000d */
[----:B------:R1:W4:Y:S01]  /*16540*/  @!P1 LDG.E.U8 R9, desc[UR6][R6.64] ;  /* 0x0000000606099981 */ /* 0x000322000c1e1100 */
[----:B------:R-:W-:Y:S01]  /*16550*/  PRMT R28, RZ, 0x7610, R28 ;  /* 0x00007610ff1c7816 */ /* 0x000fe2000000001c */
[----:B-1----:R-:W-:Y:S02]  /*16560*/  @!P0 IMAD.MOV.U32 R6, RZ, RZ, R11 ;  /* 0x000000ffff068224 */ /* 0x002fe400078e000b */
[----:B------:R-:W-:-:S05]  /*16570*/  @!P0 IMAD.MOV.U32 R7, RZ, RZ, R12 ;  /* 0x000000ffff078224 */ /* 0x000fca00078e000c */
[----:B------:R1:W5:Y:S04]  /*16580*/  @!P0 LDG.E.U8 R28, desc[UR6][R6.64] ;  /* 0x00000006061c8981 */ /* 0x000368000c1e1100 */
[----:B--2---:R2:W-:Y:S04]  /*16590*/  STL [R1+0x48], R3 ;  /* 0x0000480301007387 */ /* 0x0045e80000100800 */
[----:B0-----:R-:W5:Y:S01]  /*165a0*/  LDL R0, [R1+0xd18] ;  /* 0x000d180001007983 */ /* 0x001f620000100800 */
[----:B------:R-:W-:Y:S01]  /*165b0*/  PRMT R27, RZ, 0x7610, R27 ;  /* 0x00007610ff1b7816 */ /* 0x000fe2000000001b */
[----:B-1----:R-:W-:Y:S01]  /*165c0*/  @!P1 IMAD.MOV.U32 R7, RZ, RZ, R10 ;  /* 0x000000ffff079224 */ /* 0x002fe200078e000a */
[----:B------:R-:W-:Y:S01]  /*165d0*/  PRMT R26, RZ, 0x7610, R26 ;  /* 0x00007610ff1a7816 */ /* 0x000fe2000000001a */
[----:B------:R-:W5:Y:S04]  /*165e0*/  LDL R8, [R1+0xd2c] ;  /* 0x000d2c0001087983 */ /* 0x000f680000100800 */
[----:B--2---:R-:W2:Y:S01]  /*165f0*/  LDL R3, [R1+0xce4] ;  /* 0x000ce40001037983 */ /* 0x004ea20000100800 */
[----:B---3--:R-:W-:-:S05]  /*16600*/  @!P1 IMAD.MOV.U32 R6, RZ, RZ, R4 ;  /* 0x000000ffff069224 */ /* 0x008fca00078e0004 */
[----:B------:R0:W3:Y:S04]  /*16610*/  @!P1 LDG.E.U8 R27, desc[UR6][R6.64] ;  /* 0x00000006061b9981 */ /* 0x0000e8000c1e1100 */
[----:B----4-:R1:W-:Y:S04]  /*16620*/  STL [R1], R9 ;  /* 0x0000000901007387 */ /* 0x0103e80000100800 */
[----:B-1----:R-:W4:Y:S04]  /*16630*/  LDL R9, [R1+0xcf4] ;  /* 0x000cf40001097983 */ /* 0x002f280000100800 */
[----:B-----5:R-:W-:Y:S04]  /*16640*/  STL [R1+0x1584], R28 ;  /* 0x0015841c01007387 */ /* 0x020fe80000100800 */
[----:B------:R-:W5:Y:S04]  /*16650*/  LDL R10, [R1+0xd00] ;  /* 0x000d0000010a7983 */ /* 0x000f680000100800 */
[----:B------:R-:W5:Y:S01]  /*16660*/  LDL R4, [R1+0xd28] ;  /* 0x000d280001047983 */ /* 0x000f620000100800 */
[----:B0-----:R-:W-:-:S02]  /*16670*/  @!P0 IMAD.MOV.U32 R6, RZ, RZ, R0 ;  /* 0x000000ffff068224 */ /* 0x001fc400078e0000 */
[----:B--2---:R-:W-:-:S05]  /*16680*/  @!P0 IMAD.MOV.U32 R7, RZ, RZ, R3 ;  /* 0x000000ffff078224 */ /* 0x004fca00078e0003 */
[----:B------:R0:W2:Y:S04]  /*16690*/  @!P0 LDG.E.U8 R26, desc[UR6][R6.64] ;  /* 0x00000006061a8981 */ /* 0x0000a8000c1e1100 */
[----:B---3--:R-:W-:Y:S04]  /*166a0*/  STL [R1+0x1588], R27 ;  /* 0x0015881b01007387 */ /* 0x008fe80000100800 */
[----:B------:R-:W3:Y:S04]  /*166b0*/  LDL R3, [R1+0xd04] ;  /* 0x000d040001037983 */ /* 0x000ee80000100800 */
[----:B------:R-:W3:Y:S01]  /*166c0*/  LDL R0, [R1+0xd3c] ;  /* 0x000d3c0001007983 */ /* 0x000ee20000100800 */
[----:B------:R-:W-:Y:S01]  /*166d0*/  PRMT R22, RZ, 0x7610, R22 ;  /* 0x00007610ff167816 */ /* 0x000fe20000000016 */
[----:B0-----:R-:W-:-:S02]  /*166e0*/  @!P1 IMAD.MOV.U32 R6, RZ, RZ, R8 ;  /* 0x000000ffff069224 */ /* 0x001fc400078e0008 */
[----:B----4-:R-:W-:-:S05]  /*166f0*/  @!P1 IMAD.MOV.U32 R7, RZ, RZ, R9 ;  /* 0x000000ffff079224 */ /* 0x010fca00078e0009 */
[----:B------:R5:W4:Y:S01]  /*16700*/  @!P1 LDG.E.U8 R22, desc[UR6][R6.64] ;  /* 0x0000000606169981 */ /* 0x000b22000c1e1100 */
[----:B------:R-:W-:Y:S01]  /*16710*/  PRMT R20, RZ, 0x7610, R20 ;  /* 0x00007610ff147816 */ /* 0x000fe20000000014 */
[----:B-----5:R-:W-:Y:S02]  /*16720*/  @!P0 IMAD.MOV.U32 R6, RZ, RZ, R4 ;  /* 0x000000ffff068224 */ /* 0x020fe400078e0004 */
[----:B------:R-:W-:-:S05]  /*16730*/  @!P0 IMAD.MOV.U32 R7, RZ, RZ, R10 ;  /* 0x000000ffff078224 */ /* 0x000fca00078e000a */
[----:B------:R3:W5:Y:S04]  /*16740*/  @!P0 LDG.E.U8 R20, desc[UR6][R6.64] ;  /* 0x0000000606148981 */ /* 0x000768000c1e1100 */
[----:B--2---:R-:W-:Y:S04]  /*16750*/  STL [R1+0x1568], R26 ;  /* 0x0015681a01007387 */ /* 0x004fe80000100800 */
[----:B------:R-:W2:Y:S04]  /*16760*/  LDL R12, [R1+0xd10] ;  /* 0x000d1000010c7983 */ /* 0x000ea80000100800 */
[----:B------:R-:W2:Y:S04]  /*16770*/  LDL R11, [R1+0xd38] ;  /* 0x000d3800010b7983 */ /* 0x000ea80000100800 */
[----:B------:R-:W2:Y:S04]  /*16780*/  LDL R9, [R1+0xd14] ;  /* 0x000d140001097983 */ /* 0x000ea80000100800 */
[----:B------:R-:W2:Y:S01]  /*16790*/  LDL R8, [R1+0xd4c] ;  /* 0x000d4c0001087983 */ /* 0x000ea20000100800 */
[----:B------:R-:W-:Y:S01]  /*167a0*/  PRMT R18, RZ, 0x7610, R18 ;  /* 0x00007610ff127816 */ /* 0x000fe20000000012 */
[----:B---3--:R-:W-:-:S02]  /*167b0*/  @!P1 IMAD.MOV.U32 R6, RZ, RZ, R0 ;  /* 0x000000ffff069224 */ /* 0x008fc400078e0000 */
[----:B------:R-:W-:Y:S01]  /*167c0*/  @!P1 IMAD.MOV.U32 R7, RZ, RZ, R3 ;  /* 0x000000ffff079224 */ /* 0x000fe200078e0003 */
[----:B------:R-:W-:Y:S02]  /*167d0*/  PRMT R16, RZ, 0x7610, R16 ;  /* 0x00007610ff107816 */ /* 0x000fe40000000010 */
[----:B------:R-:W-:Y:S02]  /*167e0*/  PRMT R5, RZ, 0x7610, R5 ;  /* 0x00007610ff057816 */ /* 0x000fe40000000005 */
[----:B------:R2:W3:Y:S04]  /*167f0*/  @!P1 LDG.E.U8 R18, desc[UR6][R6.64] ;  /* 0x0000000606129981 */ /* 0x0004e8000c1e1100 */
[----:B----4-:R-:W-:Y:S04]  /*16800*/  STL [R1+0x156c], R22 ;  /* 0x00156c1601007387 */ /* 0x010fe80000100800 */
[----:B------:R-:W4:Y:S04]  /*16810*/  LDL R10, [R1+0xd20] ;  /* 0x000d2000010a7983 */ /* 0x000f280000100800 */
[----:B------:R-:W4:Y:S04]  /*16820*/  LDL R4, [R1+0xd48] ;  /* 0x000d480001047983 */ /* 0x000f280000100800 */
[----:B-----5:R-:W-:Y:S04]  /*16830*/  STL [R1+0x1544], R20 ;  /* 0x0015441401007387 */ /* 0x020fe80000100800 */
[----:B------:R-:W5:Y:S04]  /*16840*/  LDL R3, [R1+0xd24] ;  /* 0x000d240001037983 */ /* 0x000f680000100800 */
[----:B------:R-:W5:Y:S01]  /*16850*/  LDL R0, [R1+0xd5c] ;  /* 0x000d5c0001007983 */ /* 0x000f620000100800 */
[----:B--2---:R-:W-:-:S02]  /*16860*/  @!P0 IMAD.MOV.U32 R7, RZ, RZ, R12 ;  /* 0x000000ffff078224 */ /* 0x004fc400078e000c */
[----:B------:R-:W-:Y:S01]  /*16870*/  @!P0 IMAD.MOV.U32 R6, RZ, RZ, R11 ;  /* 0x000000ffff068224 */ /* 0x000fe200078e000b */
[----:B------:R-:W2:Y:S04]  /*16880*/  @!P1 LDG.E.U8 R5, desc[UR6][R8.64] ;  /* 0x0000000608059981 */ /* 0x000ea8000c1e1100 */
[----:B------:R0:W2:Y:S04]  /*16890*/  @!P0 LDG.E.U8 R16, desc[UR6][R6.64] ;  /* 0x0000000606108981 */ /* 0x0000a8000c1e1100 */
[----:B---3--:R-:W-:Y:S01]  /*168a0*/  STL [R1+0x1548], R18 ;  /* 0x0015481201007387 */ /* 0x008fe20000100800 */
[----:B0-----:R-:W-:Y:S01]  /*168b0*/  PRMT R6, RZ, 0x7610, R6 ;  /* 0x00007610ff067816 */ /* 0x001fe20000000006 */
[----:B----4-:R-:W-:-:S02]  /*168c0*/  @!P0 IMAD.MOV.U32 R9, RZ, RZ, R10 ;  /* 0x000000ffff098224 */ /* 0x010fc400078e000a */
[----:B------:R-:W-:-:S05]  /*168d0*/  @!P0 IMAD.MOV.U32 R8, RZ, RZ, R4 ;  /* 0x000000ffff088224 */ /* 0x000fca00078e0004 */
[----:B------:R0:W3:Y:S01]  /*168e0*/  @!P0 LDG.E.U8 R6, desc[UR6][R8.64] ;  /* 0x0000000608068981 */ /* 0x0000e2000c1e1100 */
[----:B------:R-:W-:Y:S01]  /*168f0*/  PRMT R7, RZ, 0x7610, R7 ;  /* 0x00007610ff077816 */ /* 0x000fe20000000007 */
[----:B-----5:R-:W-:Y:S02]  /*16900*/  @!P1 IMAD.MOV.U32 R11, RZ, RZ, R3 ;  /* 0x000000ffff0b9224 */ /* 0x020fe400078e0003 */
[----:B------:R-:W-:-:S05]  /*16910*/  @!P1 IMAD.MOV.U32 R10, RZ, RZ, R0 ;  /* 0x000000ffff0a9224 */ /* 0x000fca00078e0000 */
[----:B------:R-:W4:Y:S04]  /*16920*/  @!P1 LDG.E.U8 R7, desc[UR6][R10.64] ;  /* 0x000000060a079981 */ /* 0x000f28000c1e1100 */
[----:B--2---:R-:W-:Y:S04]  /*16930*/  STL [R1+0x154c], R16 ;  /* 0x00154c1001007387 */ /* 0x004fe80000100800 */
[----:B------:R-:W2:Y:S04]  /*16940*/  LDL R15, [R1+0xd30] ;  /* 0x000d3000010f7983 */ /* 0x000ea80000100800 */
[----:B------:R-:W5:Y:S04]  /*16950*/  LDL R13, [R1+0xd58] ;  /* 0x000d5800010d7983 */ /* 0x000f680000100800 */
[----:B------:R1:W-:Y:S04]  /*16960*/  STL [R1+0x1550], R5 ;  /* 0x0015500501007387 */ /* 0x0003e80000100800 */
[----:B------:R-:W5:Y:S04]  /*16970*/  LDL R12, [R1+0xd34] ;  /* 0x000d3400010c7983 */ /* 0x000f680000100800 */
[----:B------:R-:W5:Y:S01]  /*16980*/  LDL R4, [R1+0xd6c] ;  /* 0x000d6c0001047983 */ /* 0x000f620000100800 */
[----:B0-----:R-:W-:-:S02]  /*16990*/  PRMT R8, RZ, 0x7610, R8 ;  /* 0x00007610ff087816 */ /* 0x001fc40000000008 */
[----:B------:R-:W-:Y:S01]  /*169a0*/  PRMT R9, RZ, 0x7610, R9 ;  /* 0x00007610ff097816 */ /* 0x000fe20000000009 */
[----:B---3--:R0:W-:Y:S04]  /*169b0*/  STL [R1+0x158c], R6 ;  /* 0x00158c0601007387 */ /* 0x0081e80000100800 */
[----:B------:R-:W3:Y:S04]  /*169c0*/  LDL R14, [R1+0xd40] ;  /* 0x000d4000010e7983 */ /* 0x000ee80000100800 */
[----:B-1----:R-:W3:Y:S04]  /*169d0*/  LDL R5, [R1+0xd68] ;  /* 0x000d680001057983 */ /* 0x002ee80000100800 */
[----:B------:R-:W3:Y:S04]  /*169e0*/  LDL R3, [R1+0xd44] ;  /* 0x000d440001037983 */ /* 0x000ee80000100800 */
[----:B------:R-:W3:Y:S04]  /*169f0*/  LDL R0, [R1+0xd7c] ;  /* 0x000d7c0001007983 */ /* 0x000ee80000100800 */
[----:B----4-:R1:W-:Y:S04]  /*16a00*/  STL [R1+0x1590], R7 ;  /* 0x0015900701007387 */ /* 0x0103e80000100800 */
[----:B0-----:R-:W4:Y:S04]  /*16a10*/  LDL R6, [R1+0xd78] ;  /* 0x000d780001067983 */ /* 0x001f280000100800 */
[----:B-1----:R-:W4:Y:S01]  /*16a20*/  LDL R7, [R1+0xd50] ;  /* 0x000d500001077983 */ /* 0x002f220000100800 */
[----:B--2---:R-:W-:-:S02]  /*16a30*/  @!P0 IMAD.MOV.U32 R11, RZ, RZ, R15 ;  /* 0x000000ffff0b8224 */ /* 0x004fc400078e000f */
[----:B-----5:R-:W-:Y:S02]  /*16a40*/  @!P0 IMAD.MOV.U32 R10, RZ, RZ, R13 ;  /* 0x000000ffff0a8224 */ /* 0x020fe400078e000d */
[----:B------:R-:W-:Y:S02]  /*16a50*/  @!P1 IMAD.MOV.U32 R13, RZ, RZ, R12 ;  /* 0x000000ffff0d9224 */ /* 0x000fe400078e000c */
[----:B------:R-:W-:Y:S01]  /*16a60*/  @!P1 IMAD.MOV.U32 R12, RZ, RZ, R4 ;  /* 0x000000ffff0c9224 */ /* 0x000fe200078e0004 */
[----:B------:R0:W2:Y:S04]  /*16a70*/  @!P0 LDG.E.U8 R8, desc[UR6][R10.64] ;  /* 0x000000060a088981 */ /* 0x0000a8000c1e1100 */
[----:B------:R3:W5:Y:S01]  /*16a80*/  @!P1 LDG.E.U8 R9, desc[UR6][R12.64] ;  /* 0x000000060c099981 */ /* 0x000762000c1e1100 */
[----:B0-----:R-:W-:Y:S01]  /*16a90*/  PRMT R10, RZ, 0x7610, R10 ;  /* 0x00007610ff0a7816 */ /* 0x001fe2000000000a */
[----:B---3--:R-:W-:-:S02]  /*16aa0*/  @!P0 IMAD.MOV.U32 R13, RZ, RZ, R14 ;  /* 0x000000ffff0d8224 */ /* 0x008fc400078e000e */
[----:B------:R-:W-:-:S05]  /*16ab0*/  @!P0 IMAD.MOV.U32 R12, RZ, RZ, R5 ;  /* 0x000000ffff0c8224 */ /* 0x000fca00078e0005 */
[----:B------:R0:W3:Y:S01]  /*16ac0*/  @!P0 LDG.E.U8 R10, desc[UR6][R12.64] ;  /* 0x000000060c0a8981 */ /* 0x0000e2000c1e1100 */
[----:B------:R-:W-:Y:S01]  /*16ad0*/  PRMT R11, RZ, 0x7610, R11 ;  /* 0x00007610ff0b7816 */ /* 0x000fe2000000000b */
[----:B------:R-:W-:Y:S02]  /*16ae0*/  @!P1 IMAD.MOV.U32 R14, RZ, RZ, R0 ;  /* 0x000000ffff0e9224 */ /* 0x000fe400078e0000 */
[----:B------:R-:W-:-:S05]  /*16af0*/  @!P1 IMAD.MOV.U32 R15, RZ, RZ, R3 ;  /* 0x000000ffff0f9224 */ /* 0x000fca00078e0003 */
[----:B------:R4:W3:Y:S01]  /*16b00*/  @!P1 LDG.E.U8 R11, desc[UR6][R14.64] ;  /* 0x000000060e0b9981 */ /* 0x0008e2000c1e1100 */
[----:B0-----:R-:W-:Y:S01]  /*16b10*/  PRMT R12, RZ, 0x7610, R12 ;  /* 0x00007610ff0c7816 */ /* 0x001fe2000000000c */
[----:B----4-:R-:W-:Y:S02]  /*16b20*/  @!P0 IMAD.MOV.U32 R14, RZ, RZ, R6 ;  /* 0x000000ffff0e8224 */ /* 0x010fe400078e0006 */
[----:B------:R-:W-:-:S05]  /*16b30*/  @!P0 IMAD.MOV.U32 R15, RZ, RZ, R7 ;  /* 0x000000ffff0f8224 */ /* 0x000fca00078e0007 */
[----:B------:R-:W4:Y:S04]  /*16b40*/  @!P0 LDG.E.U8 R12, desc[UR6][R14.64] ;  /* 0x000000060e0c8981 */ /* 0x000f28000c1e1100 */
[----:B--2---:R-:W-:Y:S04]  /*16b50*/  STL [R1+0x1570], R8 ;  /* 0x0015700801007387 */ /* 0x004fe80000100800 */
[----:B------:R-:W2:Y:S04]  /*16b60*/  LDL R4, [R1+0xd8c] ;  /* 0x000d8c0001047983 */ /* 0x000ea80000100800 */
[----:B-----5:R-:W-:Y:S04]  /*16b70*/  STL [R1+0x1574], R9 ;  /* 0x0015740901007387 */ /* 0x020fe80000100800 */
[----:B------:R-:W5:Y:S01]  /*16b80*/  LDL R5, [R1+0xd54] ;  /* 0x000d540001057983 */ /* 0x000f620000100800 */
[----:B------:R-:W-:-:S03]  /*16b90*/  PRMT R13, RZ, 0x7610, R13 ;  /* 0x00007610ff0d7816 */ /* 0x000fc6000000000d */
[----:B---3--:R0:W-:Y:S04]  /*16ba0*/  STL [R1+0x1554], R10 ;  /* 0x0015540a01007387 */ /* 0x0081e80000100800 */
[----:B------:R-:W3:Y:S04]  /*16bb0*/  LDL R3, [R1+0xd60] ;  /* 0x000d600001037983 */ /* 0x000ee80000100800 */
[----:B------:R-:W3:Y:S04]  /*16bc0*/  LDL R0, [R1+0xd88] ;  /* 0x000d880001007983 */ /* 0x000ee80000100800 */
[----:B------:R1:W-:Y:S04]  /*16bd0*/  STL [R1+0x1558], R11 ;  /* 0x0015580b01007387 */ /* 0x0003e80000100800 */
[----:B0-----:R-:W3:Y:S04]  /*16be0*/  LDL R10, [R1+0xd9c] ;  /* 0x000d9c00010a7983 */ /* 0x001ee80000100800 */
[----:B------:R-:W3:Y:S04]  /*16bf0*/  LDL R8, [R1+0xd98] ;  /* 0x000d980001087983 */ /* 0x000ee80000100800 */
[----:B-1----:R-:W3:Y:S04]  /*16c00*/  LDL R11, [R1+0xd64] ;  /* 0x000d6400010b7983 */ /* 0x002ee80000100800 */
[----:B----4-:R-:W-:Y:S04]  /*16c10*/  STL [R1+0x155c], R12 ;  /* 0x00155c0c01007387 */ /* 0x010fe80000100800 */
[----:B------:R-:W4:Y:S04]  /*16c20*/  LDL R9, [R1+0xd70] ;  /* 0x000d700001097983 */ /* 0x000f280000100800 */
[----:B------:R-:W4:Y:S04]  /*16c30*/  LDL R7, [R1+0xd74] ;  /* 0x000d740001077983 */ /* 0x000f280000100800 */
[----:B------:R-:W4:Y:S01]  /*16c40*/  LDL R6, [R1+0xda4] ;  /* 0x000da40001067983 */ /* 0x000f220000100800 */
[----:B--2---:R-:W-:-:S02]  /*16c50*/  @!P1 IMAD.MOV.U32 R14, RZ, RZ, R4 ;  /* 0x000000ffff0e9224 */ /* 0x004fc400078e0004 */
[----:B-----5:R-:W-:Y:S01]  /*16c60*/  @!P1 IMAD.MOV.U32 R15, RZ, RZ, R5 ;  /* 0x000000ffff0f9224 */ /* 0x020fe200078e0005 */
[----:B------:R-:W2:Y:S04]  /*16c70*/  LDL R4, [R1+0xda0] ;  /* 0x000da00001047983 */ /* 0x000ea80000100800 */
[----:B------:R-:W5:Y:S04]  /*16c80*/  LDL R5, [R1+0xd80] ;  /* 0x000d800001057983 */ /* 0x000f680000100800 */
[----:B------:R3:W2:Y:S02]  /*16c90*/  @!P1 LDG.E.U8 R13, desc[UR6][R14.64] ;  /* 0x000000060e0d9981 */ /* 0x0006a4000c1e1100 */
[----:B---3--:R-:W-:-:S02]  /*16ca0*/  @!P0 IMAD.MOV.U32 R15, RZ, RZ, R3 ;  /* 0x000000ffff0f8224 */ /* 0x008fc400078e0003 */
[----:B------:R-:W-:Y:S01]  /*16cb0*/  @!P0 IMAD.MOV.U32 R14, RZ, RZ, R0 ;  /* 0x000000ffff0e8224 */ /* 0x000fe200078e0000 */
[----:B------:R-:W-:Y:S02]  /*16cc0*/  PRMT R17, RZ, 0x7610, R17 ;  /* 0x00007610ff117816 */ /* 0x000fe40000000011 */
[----:B------:R-:W-:-:S04]  /*16cd0*/  PRMT R19, RZ, 0x7610, R19 ;  /* 0x00007610ff137816 */ /* 0x000fc80000000013 */
[----:B------:R0:W3:Y:S01]  /*16ce0*/  @!P0 LDG.E.U8 R17, desc[UR6][R14.64] ;  /* 0x000000060e118981 */ /* 0x0000e2000c1e1100 */
[----:B------:R-:W-:Y:S01]  /*16cf0*/  PRMT R21, RZ, 0x7610, R21 ;  /* 0x00007610ff157816 */ /* 0x000fe20000000015 */
[----:B0-----:R-:W-:Y:S02]  /*16d00*/  @!P1 IMAD.MOV.U32 R14, RZ, RZ, R10 ;  /* 0x000000ffff0e9224 */ /* 0x001fe400078e000a */
[----:B------:R-:W-:-:S05]  /*16d10*/  @!P1 IMAD.MOV.U32 R15, RZ, RZ, R11 ;  /* 0x000000ffff0f9224 */ /* 0x000fca00078e000b */
[----:B------:R0:W3:Y:S01]  /*16d20*/  @!P1 LDG.E.U8 R19, desc[UR6][R14.64] ;  /* 0x000000060e139981 */ /* 0x0000e2000c1e1100 */
[----:B------:R-:W-:Y:S01]  /*16d30*/  PRMT R23, RZ, 0x7610, R23 ;  /* 0x00007610ff177816 */ /* 0x000fe20000000017 */
[----:B0-----:R-:W-:Y:S02]  /*16d40*/  @!P0 IMAD.MOV.U32 R14, RZ, RZ, R8 ;  /* 0x000000ffff0e8224 */ /* 0x001fe400078e0008 */
[----:B----4-:R-:W-:-:S05]  /*16d50*/  @!P0 IMAD.MOV.U32 R15, RZ, RZ, R9 ;  /* 0x000000ffff0f8224 */ /* 0x010fca00078e0009 */
[----:B------:R0:W4:Y:S02]  /*16d60*/  @!P0 LDG.E.U8 R21, desc[UR6][R14.64] ;  /* 0x000000060e158981 */ /* 0x000124000c1e1100 */
[----:B0-----:R-:W-:Y:S02]  /*16d70*/  @!P1 IMAD.MOV.U32 R14, RZ, RZ, R6 ;  /* 0x000000ffff0e9224 */ /* 0x001fe400078e0006 */
[----:B------:R-:W-:-:S05]  /*16d80*/  @!P1 IMAD.MOV.U32 R15, RZ, RZ, R7 ;  /* 0x000000ffff0f9224 */ /* 0x000fca00078e0007 */
[----:B------:R0:W4:Y:S04]  /*16d90*/  @!P1 LDG.E.U8 R23, desc[UR6][R14.64] ;  /* 0x000000060e179981 */ /* 0x000128000c1e1100 */
[----:B--2---:R-:W-:Y:S04]  /*16da0*/  STL [R1+0x1560], R13 ;  /* 0x0015600d01007387 */ /* 0x004fe80000100800 */
[----:B------:R-:W2:Y:S04]  /*16db0*/  LDL R3, [R1+0xd84] ;  /* 0x000d840001037983 */ /* 0x000ea80000100800 */
[----:B------:R-:W2:Y:S01]  /*16dc0*/  LDL R0, [R1+0xdac] ;  /* 0x000dac0001007983 */ /* 0x000ea20000100800 */
[----:B------:R-:W-:Y:S01]  /*16dd0*/  PRMT R24, RZ, 0x7610, R24 ;  /* 0x00007610ff187816 */ /* 0x000fe20000000018 */
[----:B0-----:R-:W-:-:S02]  /*16de0*/  @!P0 IMAD.MOV.U32 R14, RZ, RZ, R4 ;  /* 0x000000ffff0e8224 */ /* 0x001fc400078e0004 */
[----:B-----5:R-:W-:Y:S01]  /*16df0*/  @!P0 IMAD.MOV.U32 R15, RZ, RZ, R5 ;  /* 0x000000ffff0f8224 */ /* 0x020fe200078e0005 */
[----:B------:R-:W-:Y:S04]  /*16e00*/  LDS.U8 R4, [R2+UR4+0x40] ;  /* 0x0000400402047984 */ /* 0x000fe80008000000 */
[----:B------:R2:W5:Y:S04]  /*16e10*/  @!P0 LDG.E.U8 R24, desc[UR6][R14.64] ;  /* 0x000000060e188981 */ /* 0x000568000c1e1100 */
[----:B---3--:R-:W-:Y:S04]  /*16e20*/  STL [R1+0x1594], R17 ;  /* 0x0015941101007387 */ /* 0x008fe80000100800 */
[----:B------:R-:W-:Y:S04]  /*16e30*/  STL [R1+0x1598], R19 ;  /* 0x0015981301007387 */ /* 0x000fe80000100800 */
[----:B----4-:R-:W-:Y:S04]  /*16e40*/  STL [R1+0x1578], R21 ;  /* 0x0015781501007387 */ /* 0x010fe80000100800 */
[----:B------:R-:W-:Y:S01]  /*16e50*/  STL [R1+0x157c], R23 ;  /* 0x00157c1701007387 */ /* 0x000fe20000100800 */
[----:B--2---:R-:W-:-:S03]  /*16e60*/  @!P1 IMAD.MOV.U32 R15, RZ, RZ, R3 ;  /* 0x000000ffff0f9224 */ /* 0x004fc600078e0003 */
[----:B------:R-:W0:Y:S01]  /*16e70*/  LDS.U8 R3, [R2+UR4] ;  /* 0x0000000402037984 */ /* 0x000e220008000000 */
[----:B------:R-:W-:-:S03]  /*16e80*/  @!P1 IMAD.MOV.U32 R14, RZ, RZ, R0 ;  /* 0x000000ffff0e9224 */ /* 0x000fc600078e0000 */
[----:B------:R-:W1:Y:S04]  /*16e90*/  LDS.U8 R0, [R2+UR4+0x88] ;  /* 0x0000880402007984 */ /* 0x000e680008000000 */
[----:B0-----:R-:W-:Y:S04]  /*16ea0*/  STL [R1+0x40], R3 ;  /* 0x0000400301007387 */ /* 0x001fe80000100800 */
[----:B------:R-:W0:Y:S04]  /*16eb0*/  LDS.U8 R3, [R2+UR4+0xc8] ;  /* 0x0000c80402037984 */ /* 0x000e280008000000 */
[----:B------:R-:W-:Y:S04]  /*16ec0*/  STL [R1+0x3c], R4 ;  /* 0x00003c0401007387 */ /* 0x000fe80000100800 */
[----:B------:R-:W2:Y:S04]  /*16ed0*/  LDS.U8 R4, [R2+UR4+0x8] ;  /* 0x0000080402047984 */ /* 0x000ea80008000000 */
[----:B-1----:R-:W-:Y:S04]  /*16ee0*/  STL [R1+0x338], R0 ;  /* 0x0003380001007387 */ /* 0x002fe80000100800 */
[----:B------:R-:W1:Y:S04]  /*16ef0*/  LDS.U8 R0, [R2+UR4+0x48] ;  /* 0x0000480402007984 */ /* 0x000e680008000000 */
[----:B0-----:R-:W-:Y:S04]  /*16f00*/  STL [R1+0x334], R3 ;  /* 0x0003340301007387 */ /* 0x001fe80000100800 */
[----:B------:R-:W0:Y:S04]  /*16f10*/  LDS.U8 R3, [R2+UR4+0x80] ;  /* 0x0000800402037984 */ /* 0x000e280008000000 */
[----:B--2---:R-:W-:Y:S04]  /*16f20*/  STL [R1+0x38], R4 ;  /* 0x0000380401007387 */ /* 0x004fe80000100800 */
        /* <DEDUP_REMOVED lines=110> */
[----:B------:R-:W1:Y:S01]  /*17610*/  LDS.U8 R0, [R2+UR4+0x1c80] ;  /* 0x001c800402007984 */ /* 0x000e620008000000 */
[----:B------:R-:W-:-:S02]  /*17620*/  PRMT R25, RZ, 0x7610, R25 ;  /* 0x00007610ff197816 */ /* 0x000fc40000000019 */
[----:B------:R-:W-:-:S04]  /*17630*/  LOP3.LUT R29, R2, 0x10, RZ, 0x3c, !PT ;  /* 0x00000010021d7812 */ /* 0x000fc800078e3cff */
[----:B------:R3:W4:Y:S02]  /*17640*/  @!P1 LDG.E.U8 R25, desc[UR6][R14.64] ;  /* 0x000000060e199981 */ /* 0x000724000c1e1100 */
[C---:B---3--:R-:W-:Y:S02]  /*17650*/  LOP3.LUT R14, R2.reuse, 0x20, RZ, 0x3c, !PT ;  /* 0x00000020020e7812 */ /* 0x048fe400078e3cff */
[----:B------:R-:W-:-:S05]  /*17660*/  LOP3.LUT R15, R2, 0x30, RZ, 0x3c, !PT ;  /* 0x00000030020f7812 */ /* 0x000fca00078e3cff */
[----:B------:R-:W-:Y:S04]  /*17670*/  LDS.U8 R19, [R15+UR4+0x1c08] ;  /* 0x001c08040f137984 */ /* 0x000fe80008000000 */
[----:B0-----:R-:W-:Y:S04]  /*17680*/  STL [R1+0xdd0], R3 ;  /* 0x000dd00301007387 */ /* 0x001fe80000100800 */
[----:B------:R-:W0:Y:S04]  /*17690*/  LDS.U8 R3, [R2+UR4+0x1cc0] ;  /* 0x001cc00402037984 */ /* 0x000e280008000000 */
[----:B--2---:R-:W-:Y:S04]  /*176a0*/  STL [R1+0xdcc], R4 ;  /* 0x000dcc0401007387 */ /* 0x004fe80000100800 */
[----:B------:R-:W2:Y:S04]  /*176b0*/  LDS.U8 R2, [R29+UR4] ;  /* 0x000000041d027984 */ /* 0x000ea80008000000 */
        /* <DEDUP_REMOVED lines=127> */
[----:B------:R-:W1:Y:S04]  /*17eb0*/  LDS.U8 R0, [R14+UR4] ;  /* 0x000000040e007984 */ /* 0x000e680008000000 */
        /* <DEDUP_REMOVED lines=127> */
[----:B------:R-:W0:Y:S04]  /*186b0*/  LDS.U8 R3, [R15+UR4] ;  /* 0x000000040f037984 */ /* 0x000e280008000000 */
        /* <DEDUP_REMOVED lines=119> */
[----:B------:R-:W3:Y:S04]  /*18e30*/  LDL.LU R17, [R1+0x318] ;  /* 0x0003180001117983 */ /* 0x000ee80000300800 */
[----:B--2---:R0:W-:Y:S04]  /*18e40*/  STL [R1+0xeac], R2 ;  /* 0x000eac0201007387 */ /* 0x0041e80000100800 */
[----:B------:R-:W2:Y:S04]  /*18e50*/  LDL.LU R7, [R1+0x310] ;  /* 0x0003100001077983 */ /* 0x000ea80000300800 */
[----:B-1----:R1:W-:Y:S04]  /*18e60*/  STL [R1+0xea8], R0 ;  /* 0x000ea80001007387 */ /* 0x0023e80000100800 */
[----:B------:R-:W4:Y:S04]  /*18e70*/  LDL.LU R6, [R1+0x2dc] ;  /* 0x0002dc0001067983 */ /* 0x000f280000300800 */
[----:B------:R-:W5:Y:S04]  /*18e80*/  LDL.LU R27, [R1+0x2d8] ;  /* 0x0002d800011b7983 */ /* 0x000f680000300800 */
[----:B------:R-:W5:Y:S04]  /*18e90*/  LDL.LU R28, [R1+0x2bc] ;  /* 0x0002bc00011c7983 */ /* 0x000f680000300800 */
[----:B------:R-:W5:Y:S04]  /*18ea0*/  LDL.LU R4, [R1+0x2b8] ;  /* 0x0002b80001047983 */ /* 0x000f680000300800 */
[----:B------:R-:W5:Y:S04]  /*18eb0*/  LDL.LU R14, [R1+0x17c] ;  /* 0x00017c00010e7983 */ /* 0x000f680000300800 */
[----:B------:R-:W5:Y:S04]  /*18ec0*/  LDL.LU R29, [R1+0x160] ;  /* 0x00016000011d7983 */ /* 0x000f680000300800 */
[----:B0-----:R-:W5:Y:S04]  /*18ed0*/  LDL.LU R2, [R1+0xd8] ;  /* 0x0000d80001027983 */ /* 0x001f680000300800 */
[----:B------:R-:W5:Y:S04]  /*18ee0*/  LDL.LU R23, [R1+0xd4] ;  /* 0x0000d40001177983 */ /* 0x000f680000300800 */
        /* <DEDUP_REMOVED lines=13> */
[----:B-1----:R-:W5:Y:S04]  /*18fc0*/  LDL.LU R0, [R1+0x8] ;  /* 0x0000080001007983 */ /* 0x002f680000300800 */
[----:B------:R-:W-:Y:S04]  /*18fd0*/  STL [R1+0xe30], R19 ;  /* 0x000e301301007387 */ /* 0x000fe80000100800 */
[----:B------:R-:W0:Y:S01]  /*18fe0*/  LDS.U8 R19, [R15+UR4+0x1c48] ;  /* 0x001c48040f137984 */ /* 0x000e220008000000 */
[----:B------:R-:W1:Y:S03]  /*18ff0*/  S2R R3, SR_TID.X ;  /* 0x0000000000037919 */ /* 0x000e660000002100 */
[----:B0-----:R-:W-:Y:S04]  /*19000*/  STL [R1+0xe2c], R19 ;  /* 0x000e2c1301007387 */ /* 0x001fe80000100800 */
[----:B------:R-:W0:Y:S04]  /*19010*/  LDS.U8 R19, [R15+UR4+0x1c80] ;  /* 0x001c80040f137984 */ /* 0x000e280008000000 */
[----:B------:R-:W0:Y:S01]  /*19020*/  LDS.U8 R15, [R15+UR4+0x1cc0] ;  /* 0x001cc0040f0f7984 */ /* 0x000e220008000000 */
[----:B------:R-:W-:Y:S01]  /*19030*/  BAR.SYNC.DEFER_BLOCKING 0x0 ;  /* 0x0000000000007b1d */ /* 0x000fe20000010000 */
[----:B-1----:R-:W-:-:S05]  /*19040*/  LOP3.LUT R3, R3, 0x3f, RZ, 0xc0, !PT ;  /* 0x0000003f03037812 */ /* 0x002fca00078ec0ff */
[----:B0-----:R0:W-:Y:S04]  /*19050*/  STL [R1+0xeb0], R19 ;  /* 0x000eb01301007387 */ /* 0x0011e80000100800 */
[----:B0-----:R-:W5:Y:S04]  /*19060*/  LDL.LU R19, [R1+0x1598] ;  /* 0x0015980001137983 */ /* 0x001f680000300800 */
[----:B------:R0:W-:Y:S04]  /*19070*/  STL [R1+0xea4], R15 ;  /* 0x000ea40f01007387 */ /* 0x0001e80000100800 */
[----:B0-----:R-:W5:Y:S04]  /*19080*/  LDL.LU R15, [R1+0x29c] ;  /* 0x00029c00010f7983 */ /* 0x001f680000300800 */
[----:B---3--:R0:W-:Y:S04]  /*19090*/  STS.U8 [R3+UR4], R17 ;  /* 0x0000001103007988 */ /* 0x0081e80008000004 */
[----:B--2---:R1:W-:Y:S04]  /*190a0*/  STS.U8 [R3+UR4+0x40], R7 ;  /* 0x0000400703007988 */ /* 0x0043e80008000004 */
[----:B----4-:R2:W-:Y:S04]  /*190b0*/  STS.U8 [R3+UR4+0x240], R6 ;  /* 0x0002400603007988 */ /* 0x0105e80008000004 */
[----:B-----5:R3:W-:Y:S04]  /*190c0*/  STS.U8 [R3+UR4+0x200], R27 ;  /* 0x0002001b03007988 */ /* 0x0207e80008000004 */
[----:B------:R4:W-:Y:S04]  /*190d0*/  STS.U8 [R3+UR4+0x400], R28 ;  /* 0x0004001c03007988 */ /* 0x0009e80008000004 */
[----:B0-----:R-:W5:Y:S04]  /*190e0*/  LDL.LU R17, [R1+0x1594] ;  /* 0x0015940001117983 */ /* 0x001f680000300800 */
[----:B-1----:R-:W5:Y:S04]  /*190f0*/  LDL.LU R7, [R1+0x1590] ;  /* 0x0015900001077983 */ /* 0x002f680000300800 */
[----:B------:R0:W-:Y:S04]  /*19100*/  STS.U8 [R3+UR4+0x440], R4 ;  /* 0x0004400403007988 */ /* 0x0001e80008000004 */
[----:B--2---:R-:W2:Y:S04]  /*19110*/  LDL.LU R6, [R1+0x158c] ;  /* 0x00158c0001067983 */ /* 0x004ea80000300800 */
[----:B---3--:R-:W3:Y:S04]  /*19120*/  LDL.LU R27, [R1+0x1588] ;  /* 0x00158800011b7983 */ /* 0x008ee80000300800 */
[----:B----4-:R-:W4:Y:S04]  /*19130*/  LDL.LU R28, [R1+0x1584] ;  /* 0x00158400011c7983 */ /* 0x010f280000300800 */
[----:B0-----:R-:W2:Y:S04]  /*19140*/  LDL.LU R4, [R1+0x1580] ;  /* 0x0015800001047983 */ /* 0x001ea80000300800 */
[----:B------:R-:W-:Y:S04]  /*19150*/  STS.U8 [R3+UR4+0x640], R15 ;  /* 0x0006400f03007988 */ /* 0x000fe80008000004 */
[----:B------:R-:W-:Y:S04]  /*19160*/  STS.U8 [R3+UR4+0x600], R14 ;  /* 0x0006000e03007988 */ /* 0x000fe80008000004 */
[----:B------:R-:W-:Y:S04]  /*19170*/  STS.U8 [R3+UR4+0x800], R29 ;  /* 0x0008001d03007988 */ /* 0x000fe80008000004 */
[----:B------:R-:W-:Y:S04]  /*19180*/  STS.U8 [R3+UR4+0x840], R2 ;  /* 0x0008400203007988 */ /* 0x000fe80008000004 */
[----:B------:R0:W-:Y:S04]  /*19190*/  STS.U8 [R3+UR4+0xa40], R23 ;  /* 0x000a401703007988 */ /* 0x0001e80008000004 */
[----:B------:R1:W-:Y:S04]  /*191a0*/  STS.U8 [R3+UR4+0xa00], R21 ;  /* 0x000a001503007988 */ /* 0x0003e80008000004 */
        /* <DEDUP_REMOVED lines=10> */
[----:B0-----:R-:W5:Y:S04]  /*19250*/  LDL.LU R23, [R1+0x30c] ;  /* 0x00030c0001177983 */ /* 0x001f680000300800 */
[----:B------:R0:W-:Y:S04]  /*19260*/  STS.U8 [R3+UR4+0x1640], R22 ;  /* 0x0016401603007988 */ /* 0x0001e80008000004 */
[----:B-1----:R-:W5:Y:S04]  /*19270*/  LDL.LU R21, [R1+0x304] ;  /* 0x0003040001157983 */ /* 0x002f680000300800 */
[----:B------:R1:W-:Y:S04]  /*19280*/  STS.U8 [R3+UR4+0x1600], R26 ;  /* 0x0016001a03007988 */ /* 0x0003e80008000004 */
[----:B------:R-:W5:Y:S04]  /*19290*/  LDL.LU R9, [R1+0x2d4] ;  /* 0x0002d40001097983 */ /* 0x000f680000300800 */
[----:B------:R-:W-:Y:S04]  /*192a0*/  STS.U8 [R3+UR4+0x1800], R0 ;  /* 0x0018000003007988 */ /* 0x000fe80008000004 */
[----:B------:R-:W5:Y:S04]  /*192b0*/  LDL.LU R8, [R1+0x2d0] ;  /* 0x0002d00001087983 */ /* 0x000f680000300800 */
[----:B0-----:R-:W5:Y:S04]  /*192c0*/  LDL.LU R22, [R1+0x2b4] ;  /* 0x0002b40001167983 */ /* 0x001f680000300800 */
[----:B-1----:R-:W5:Y:S04]  /*192d0*/  LDL.LU R26, [R1+0x2b0] ;  /* 0x0002b000011a7983 */ /* 0x002f680000300800 */
[----:B--2---:R-:W-:Y:S04]  /*192e0*/  STS.U8 [R3+UR4+0x1840], R4 ;  /* 0x0018400403007988 */ /* 0x004fe80008000004 */
[----:B----4-:R-:W-:Y:S04]  /*192f0*/  STS.U8 [R3+UR4+0x1a40], R28 ;  /* 0x001a401c03007988 */ /* 0x010fe80008000004 */
[----:B---3--:R-:W-:Y:S04]  /*19300*/  STS.U8 [R3+UR4+0x1a00], R27 ;  /* 0x001a001b03007988 */ /* 0x008fe80008000004 */
[----:B------:R-:W-:Y:S04]  /*19310*/  STS.U8 [R3+UR4+0x1c00], R6 ;  /* 0x001c000603007988 */ /* 0x000fe80008000004 */
[----:B-----5:R-:W-:Y:S04]  /*19320*/  STS.U8 [R3+UR4+0x1c40], R7 ;  /* 0x001c400703007988 */ /* 0x020fe80008000004 */
[----:B------:R-:W-:Y:S04]  /*19330*/  STS.U8 [R3+UR4+0x1e40], R17 ;  /* 0x001e401103007988 */ /* 0x000fe80008000004 */
[----:B------:R0:W-:Y:S04]  /*19340*/  STS.U8 [R3+UR4+0x1e00], R19 ;  /* 0x001e001303007988 */ /* 0x0001e80008000004 */
[----:B0-----:R-:W2:Y:S01]  /*19350*/  LDL.LU R3, [R1+0x178] ;  /* 0x0001780001037983 */ /* 0x001ea20000300800 */
[----:B------:R-:W0:Y:S03]  /*19360*/  S2R R29, SR_TID.X ;  /* 0x00000000001d7919 */ /* 0x000e260000002100 */
[----:B------:R-:W3:Y:S04]  /*19370*/  LDL.LU R19, [R1+0x158] ;  /* 0x0001580001137983 */ /* 0x000ee80000300800 */
[----:B------:R-:W4:Y:S04]  /*19380*/  LDL.LU R17, [R1+0x144] ;  /* 0x0001440001117983 */ /* 0x000f280000300800 */
[----:B------:R-:W5:Y:S04]  /*19390*/  LDL.LU R7, [R1+0x140] ;  /* 0x0001400001077983 */ /* 0x000f680000300800 */
[----:B------:R-:W3:Y:S01]  /*193a0*/  LDL.LU R27, [R1+0x128] ;  /* 0x00012800011b7983 */ /* 0x000ee20000300800 */
[----:B------:R-:W1:Y:S03]  /*193b0*/  S2R R4, SR_TID.X ;  /* 0x0000000000047919 */ /* 0x000e660000002100 */
[----:B------:R-:W3:Y:S04]  /*193c0*/  LDL.LU R28, [R1+0x124] ;  /* 0x00012400011c7983 */ /* 0x000ee80000300800 */
[----:B------:R-:W3:Y:S04]  /*193d0*/  LDL.LU R15, [R1+0x110] ;  /* 0x00011000010f7983 */ /* 0x000ee80000300800 */
[----:B------:R-:W3:Y:S04]  /*193e0*/  LDL.LU R14, [R1+0x10c] ;  /* 0x00010c00010e7983 */ /* 0x000ee80000300800 */
[----:B------:R-:W3:Y:S04]  /*193f0*/  LDL.LU R13, [R1+0xf8] ;  /* 0x0000f800010d7983 */ /* 0x000ee80000300800 */
[----:B------:R-:W4:Y:S04]  /*19400*/  LDL.LU R12, [R1+0xf4] ;  /* 0x0000f400010c7983 */ /* 0x000f280000300800 */
[----:B------:R-:W5:Y:S04]  /*19410*/  LDL.LU R11, [R1+0xd0] ;  /* 0x0000d000010b7983 */ /* 0x000f680000300800 */
[----:B------:R-:W5:Y:S04]  /*19420*/  LDL.LU R10, [R1+0xcc] ;  /* 0x0000cc00010a7983 */ /* 0x000f680000300800 */
[----:B------:R-:W5:Y:S04]  /*19430*/  LDL.LU R5, [R1+0x98] ;  /* 0x0000980001057983 */ /* 0x000f680000300800 */
[----:B------:R-:W5:Y:S04]  /*19440*/  LDL.LU R16, [R1+0x94] ;  /* 0x0000940001107983 */ /* 0x000f680000300800 */
[----:B------:R-:W5:Y:S04]  /*19450*/  LDL.LU R18, [R1+0x78] ;  /* 0x0000780001127983 */ /* 0x000f680000300800 */
[----:B------:R-:W5:Y:S04]  /*19460*/  LDL.LU R20, [R1+0x74] ;  /* 0x0000740001147983 */ /* 0x000f680000300800 */
[----:B------:R-:W5:Y:S01]  /*19470*/  LDL.LU R0, [R1+0x58] ;  /* 0x0000580001007983 */ /* 0x000f620000300800 */
[C---:B0-----:R-:W-:Y:S01]  /*19480*/  LOP3.LUT R2, R29.reuse, 0x7, RZ, 0xc0, !PT ;  /* 0x000000071d027812 */ /* 0x041fe200078ec0ff */
[----:B------:R-:W-:-:S02]  /*19490*/  IMAD.SHL.U32 R6, R29, 0x2, RZ ;  /* 0x000000021d067824 */ /* 0x000fc400078e00ff */
[----:B------:R-:W-:Y:S02]  /*194a0*/  IMAD.SHL.U32 R29, R29, 0x20, RZ ;  /* 0x000000201d1d7824 */ /* 0x000fe400078e00ff */
[----:B------:R-:W-:Y:S01]  /*194b0*/  IMAD R2, R2, 0x90, RZ ;  /* 0x0000009002027824 */ /* 0x000fe200078e02ff */
[----:B-1----:R-:W-:Y:S02]  /*194c0*/  LOP3.LUT R4, R4, 0x3f, RZ, 0xc0, !PT ;  /* 0x0000003f04047812 */ /* 0x002fe400078ec0ff */
[----:B------:R-:W-:Y:S02]  /*194d0*/  LOP3.LUT R29, R29, 0x400, RZ, 0xc0, !PT ;  /* 0x000004001d1d7812 */ /* 0x000fe400078ec0ff */
[----:B------:R-:W-:Y:S02]  /*194e0*/  LOP3.LUT R2, R2, 0x30, R6, 0x78, !PT ;  /* 0x0000003002027812 */ /* 0x000fe400078e7806 */
[----:B------:R-:W-:Y:S01]  /*194f0*/  LOP3.LUT R4, R4, 0x10, RZ, 0x3c, !PT ;  /* 0x0000001004047812 */ /* 0x000fe200078e3cff */
[----:B------:R-:W5:Y:S01]  /*19500*/  LDL.LU R6, [R1+0x15c] ;  /* 0x00015c0001067983 */ /* 0x000f620000300800 */
[----:B------:R-:W-:-:S03]  /*19510*/  LOP3.LUT R29, R2, R29, RZ, 0xfc, !PT ;  /* 0x0000001d021d7212 */ /* 0x000fc600078efcff */
[----:B------:R-:W5:Y:S04]  /*19520*/  LDL.LU R2, [R1+0x174] ;  /* 0x0001740001027983 */ /* 0x000f680000300800 */
[----:B------:R0:W-:Y:S04]  /*19530*/  STS.U8 [R4+UR4+0x80], R23 ;  /* 0x0000801704007988 */ /* 0x0001e80008000004 */
[----:B------:R1:W-:Y:S04]  /*19540*/  STS.U8 [R4+UR4+0xc0], R21 ;  /* 0x0000c01504007988 */ /* 0x0003e80008000004 */
[----:B------:R0:W-:Y:S04]  /*19550*/  STS.U8 [R4+UR4+0x2c0], R9 ;  /* 0x0002c00904007988 */ /* 0x0001e80008000004 */
[----:B------:R1:W-:Y:S04]  /*19560*/  STS.U8 [R4+UR4+0x280], R8 ;  /* 0x0002800804007988 */ /* 0x0003e80008000004 */
[----:B0-----:R-:W5:Y:S04]  /*19570*/  LDL.LU R23, [R1+0x157c] ;  /* 0x00157c0001177983 */ /* 0x001f680000300800 */
[----:B-1----:R-:W5:Y:S04]  /*19580*/  LDL.LU R21, [R1+0x1578] ;  /* 0x0015780001157983 */ /* 0x002f680000300800 */
[----:B------:R-:W5:Y:S04]  /*19590*/  LDL.LU R9, [R1+0x1574] ;  /* 0x0015740001097983 */ /* 0x000f680000300800 */
[----:B------:R0:W-:Y:S04]  /*195a0*/  STS.U8 [R4+UR4+0x480], R22 ;  /* 0x0004801604007988 */ /* 0x0001e80008000004 */
[----:B------:R-:W5:Y:S04]  /*195b0*/  LDL.LU R8, [R1+0x1570] ;  /* 0x0015700001087983 */ /* 0x000f680000300800 */
[----:B------:R1:W-:Y:S04]  /*195c0*/  STS.U8 [R4+UR4+0x4c0], R26 ;  /* 0x0004c01a04007988 */ /* 0x0003e80008000004 */
[----:B0-----:R-:W5:Y:S04]  /*195d0*/  LDL.LU R22, [R1+0x156c] ;  /* 0x00156c0001167983 */ /* 0x001f680000300800 */
[----:B-1----:R-:W5:Y:S04]  /*195e0*/  LDL.LU R26, [R1+0x1568] ;  /* 0x00156800011a7983 */ /* 0x002f680000300800 */
[----:B--2---:R0:W-:Y:S04]  /*195f0*/  STS.U8 [R4+UR4+0x6c0], R3 ;  /* 0x0006c00304007988 */ /* 0x0041e80008000004 */
[----:B0-----:R-:W2:Y:S04]  /*19600*/  LDL.LU R3, [R1+0x1564] ;  /* 0x0015640001037983 */ /* 0x001ea80000300800 */
[----:B---3--:R0:W-:Y:S04]  /*19610*/  STS.U8 [R4+UR4+0x1080], R13 ;  /* 0x0010800d04007988 */ /* 0x0081e80008000004 */
[----:B----4-:R1:W-:Y:S04]  /*19620*/  STS.U8 [R4+UR4+0x10c0], R12 ;  /* 0x0010c00c04007988 */ /* 0x0103e80008000004 */
[----:B-----5:R3:W-:Y:S04]  /*19630*/  STS.U8 [R4+UR4+0x12c0], R11 ;  /* 0x0012c00b04007988 */ /* 0x0207e80008000004 */
[----:B------:R4:W-:Y:S04]  /*19640*/  STS.U8 [R4+UR4+0x1280], R10 ;  /* 0x0012800a04007988 */ /* 0x0009e80008000004 */
[----:B------:R5:W-:Y:S04]  /*19650*/  STS.U8 [R4+UR4+0x1480], R5 ;  /* 0x0014800504007988 */ /* 0x000be80008000004 */
[----:B------:R3:W-:Y:S04]  /*19660*/  STS.U8 [R4+UR4+0x14c0], R16 ;  /* 0x0014c01004007988 */ /* 0x0007e80008000004 */
[----:B0-----:R-:W2:Y:S04]  /*19670*/  LDL.LU R13, [R1+0x2fc] ;  /* 0x0002fc00010d7983 */ /* 0x001ea80000300800 */
[----:B-1----:R-:W2:Y:S04]  /*19680*/  LDL.LU R12, [R1+0x2f0] ;  /* 0x0002f000010c7983 */ /* 0x002ea80000300800 */
[----:B---3--:R-:W3:Y:S04]  /*19690*/  LDL.LU R11, [R1+0x2cc] ;  /* 0x0002cc00010b7983 */ /* 0x008ee80000300800 */
[----:B----4-:R-:W4:Y:S04]  /*196a0*/  LDL.LU R10, [R1+0x2c8] ;  /* 0x0002c800010a7983 */ /* 0x010f280000300800 */
[----:B-----5:R-:W5:Y:S04]  /*196b0*/  LDL.LU R5, [R1+0x2ac] ;  /* 0x0002ac0001057983 */ /* 0x020f680000300800 */
[----:B------:R0:W-:Y:S04]  /*196c0*/  STS.U8 [R4+UR4+0x16c0], R18 ;  /* 0x0016c01204007988 */ /* 0x0001e80008000004 */
[----:B------:R-:W5:Y:S04]  /*196d0*/  LDL.LU R16, [R1+0x2a8] ;  /* 0x0002a80001107983 */ /* 0x000f680000300800 */
[----:B------:R1:W-:Y:S04]  /*196e0*/  STS.U8 [R4+UR4+0x1680], R20 ;  /* 0x0016801404007988 */ /* 0x0003e80008000004 */
[----:B------:R1:W-:Y:S04]  /*196f0*/  STS.U8 [R4+UR4+0x1880], R0 ;  /* 0x0018800004007988 */ /* 0x0003e80008000004 */
[----:B0-----:R-:W5:Y:S04]  /*19700*/  LDL.LU R18, [R1+0x170] ;  /* 0x0001700001127983 */ /* 0x001f680000300800 */
[----:B-1----:R-:W5:Y:S04]  /*19710*/  LDL.LU R20, [R1+0x16c] ;  /* 0x00016c0001147983 */ /* 0x002f680000300800 */
[----:B------:R-:W5:Y:S04]  /*19720*/  LDL.LU R0, [R1+0x154] ;  /* 0x0001540001007983 */ /* 0x000f680000300800 */
[----:B------:R-:W-:Y:S04]  /*19730*/  STS.U8 [R4+UR4+0x8c0], R19 ;  /* 0x0008c01304007988 */ /* 0x000fe80008000004 */
[----:B------:R-:W-:Y:S04]  /*19740*/  STS.U8 [R4+UR4+0xac0], R17 ;  /* 0x000ac01104007988 */ /* 0x000fe80008000004 */
[----:B------:R-:W-:Y:S04]  /*19750*/  STS.U8 [R4+UR4+0xa80], R7 ;  /* 0x000a800704007988 */ /* 0x000fe80008000004 */
[----:B------:R-:W-:Y:S04]  /*19760*/  STS.U8 [R4+UR4+0x880], R6 ;  /* 0x0008800604007988 */ /* 0x000fe80008000004 */
[----:B------:R0:W-:Y:S04]  /*19770*/  STS.U8 [R4+UR4+0x680], R2 ;  /* 0x0006800204007988 */ /* 0x0001e80008000004 */
[----:B------:R1:W-:Y:S04]  /*19780*/  STS.U8 [R4+UR4+0xc80], R27 ;  /* 0x000c801b04007988 */ /* 0x0003e80008000004 */
[----:B------:R1:W-:Y:S04]  /*19790*/  STS.U8 [R4+UR4+0xcc0], R28 ;  /* 0x000cc01c04007988 */ /* 0x0003e80008000004 */
[----:B------:R1:W-:Y:S04]  /*197a0*/  STS.U8 [R4+UR4+0xec0], R15 ;  /* 0x000ec00f04007988 */ /* 0x0003e80008000004 */
[----:B0-----:R-:W5:Y:S04]  /*197b0*/  LDL.LU R2, [R1+0xf0] ;  /* 0x0000f00001027983 */ /* 0x001f680000300800 */
[----:B------:R-:W5:Y:S04]  /*197c0*/  LDL.LU R6, [R1+0xec] ;  /* 0x0000ec0001067983 */ /* 0x000f680000300800 */
[----:B------:R-:W5:Y:S04]  /*197d0*/  LDL.LU R19, [R1+0xc4] ;  /* 0x0000c40001137983 */ /* 0x000f680000300800 */
[----:B------:R-:W5:Y:S04]  /*197e0*/  LDL.LU R17, [R1+0xbc] ;  /* 0x0000bc0001117983 */ /* 0x000f680000300800 */
[----:B------:R-:W5:Y:S04]  /*197f0*/  LDL.LU R7, [R1+0x90] ;  /* 0x0000900001077983 */ /* 0x000f680000300800 */
[----:B-1----:R-:W5:Y:S04]  /*19800*/  LDL.LU R27, [R1+0x8c] ;  /* 0x00008c00011b7983 */ /* 0x002f680000300800 */
[----:B------:R-:W5:Y:S04]  /*19810*/  LDL.LU R28, [R1+0x70] ;  /* 0x00007000011c7983 */ /* 0x000f680000300800 */
[----:B------:R0:W-:Y:S04]  /*19820*/  STS.U8 [R4+UR4+0xe80], R14 ;  /* 0x000e800e04007988 */ /* 0x0001e80008000004 */
[----:B------:R-:W5:Y:S04]  /*19830*/  LDL.LU R15, [R1+0x6c] ;  /* 0x00006c00010f7983 */ /* 0x000f680000300800 */
[----:B0-----:R-:W5:Y:S04]  /*19840*/  LDL.LU R14, [R1+0x50] ;  /* 0x00005000010e7983 */ /* 0x001f680000300800 */
[----:B------:R-:W-:Y:S04]  /*19850*/  STS.U8 [R4+UR4+0x1e80], R23 ;  /* 0x001e801704007988 */ /* 0x000fe80008000004 */
[----:B------:R-:W-:Y:S04]  /*19860*/  STS.U8 [R4+UR4+0x1cc0], R9 ;  /* 0x001cc00904007988 */ /* 0x000fe80008000004 */
[----:B------:R-:W-:Y:S04]  /*19870*/  STS.U8 [R4+UR4+0x1c80], R8 ;  /* 0x001c800804007988 */ /* 0x000fe80008000004 */
[----:B------:R-:W-:Y:S04]  /*19880*/  STS.U8 [R4+UR4+0x1ec0], R21 ;  /* 0x001ec01504007988 */ /* 0x000fe80008000004 */
[----:B------:R-:W-:Y:S04]  /*19890*/  STS.U8 [R4+UR4+0x1a80], R22 ;  /* 0x001a801604007988 */ /* 0x000fe80008000004 */
[----:B------:R0:W-:Y:S04]  /*198a0*/  STS.U8 [R4+UR4+0x1ac0], R26 ;  /* 0x001ac01a04007988 */ /* 0x0001e80008000004 */
[----:B0-----:R-:W5:Y:S04]  /*198b0*/  LDL.LU R26, [R1+0x104] ;  /* 0x00010400011a7983 */ /* 0x001f680000300800 */
[----:B------:R-:W5:Y:S04]  /*198c0*/  LDL.LU R22, [R1+0x108] ;  /* 0x0001080001167983 */ /* 0x000f680000300800 */
[----:B------:R-:W5:Y:S04]  /*198d0*/  LDL.LU R8, [R1+0x11c] ;  /* 0x00011c0001087983 */ /* 0x000f680000300800 */
[----:B------:R-:W5:Y:S04]  /*198e0*/  LDL.LU R9, [R1+0x120] ;  /* 0x0001200001097983 */ /* 0x000f680000300800 */
[----:B------:R-:W5:Y:S04]  /*198f0*/  LDL.LU R21, [R1+0x134] ;  /* 0x0001340001157983 */ /* 0x000f680000300800 */
[----:B------:R-:W5:Y:S04]  /*19900*/  LDL.LU R23, [R1+0x150] ;  /* 0x0001500001177983 */ /* 0x000f680000300800 */
[----:B--2---:R0:W-:Y:S04]  /*19910*/  STS.U8 [R4+UR4+0x18c0], R3 ;  /* 0x0018c00304007988 */ /* 0x0041e80008000004 */
[----:B0-----:R-:W2:Y:S01]  /*19920*/  LDL.LU R4, [R1+0x138] ;  /* 0x0001380001047983 */ /* 0x001ea20000300800 */
[----:B------:R-:W0:Y:S02]  /*19930*/  S2R R3, SR_TID.X ;  /* 0x0000000000037919 */ /* 0x000e240000002100 */
[----:B0-----:R-:W-:-:S04]  /*19940*/  LOP3.LUT R3, R3, 0x3f, RZ, 0xc0, !PT ;  /* 0x0000003f03037812 */ /* 0x001fc800078ec0ff */
[----:B------:R-:W-:-:S05]  /*19950*/  LOP3.LUT R3, R3, 0x20, RZ, 0x3c, !PT ;  /* 0x0000002003037812 */ /* 0x000fca00078e3cff */
[----:B------:R0:W-:Y:S04]  /*19960*/  STS.U8 [R3+UR4+0x100], R13 ;  /* 0x0001000d03007988 */ /* 0x0001e80008000004 */
[----:B------:R1:W-:Y:S04]  /*19970*/  STS.U8 [R3+UR4+0x140], R12 ;  /* 0x0001400c03007988 */ /* 0x0003e80008000004 */
[----:B---3--:R3:W-:Y:S04]  /*19980*/  STS.U8 [R3+UR4+0x340], R11 ;  /* 0x0003400b03007988 */ /* 0x0087e80008000004 */
[----:B----4-:R4:W-:Y:S04]  /*19990*/  STS.U8 [R3+UR4+0x300], R10 ;  /* 0x0003000a03007988 */ /* 0x0109e80008000004 */
[----:B-----5:R5:W-:Y:S04]  /*199a0*/  STS.U8 [R3+UR4+0x500], R5 ;  /* 0x0005000503007988 */ /* 0x020be80008000004 */
[----:B------:R3:W-:Y:S04]  /*199b0*/  STS.U8 [R3+UR4+0x540], R16 ;  /* 0x0005401003007988 */ /* 0x0007e80008000004 */
[----:B0-----:R-:W2:Y:S04]  /*199c0*/  LDL.LU R13, [R1+0x1560] ;  /* 0x00156000010d7983 */ /* 0x001ea80000300800 */
[----:B-1----:R-:W2:Y:S04]  /*199d0*/  LDL.LU R12, [R1+0x155c] ;  /* 0x00155c00010c7983 */ /* 0x002ea80000300800 */
[----:B---3--:R-:W3:Y:S04]  /*199e0*/  LDL.LU R11, [R1+0x1558] ;  /* 0x00155800010b7983 */ /* 0x008ee80000300800 */
[----:B----4-:R-:W4:Y:S04]  /*199f0*/  LDL.LU R10, [R1+0x1554] ;  /* 0x00155400010a7983 */ /* 0x010f280000300800 */
[----:B-----5:R-:W5:Y:S04]  /*19a00*/  LDL.LU R5, [R1+0x1550] ;  /* 0x0015500001057983 */ /* 0x020f680000300800 */
[----:B------:R-:W3:Y:S04]  /*19a10*/  LDL.LU R16, [R1+0x154c] ;  /* 0x00154c0001107983 */ /* 0x000ee80000300800 */
[----:B------:R0:W-:Y:S04]  /*19a20*/  STS.U8 [R3+UR4+0x740], R18 ;  /* 0x0007401203007988 */ /* 0x0001e80008000004 */
[----:B------:R1:W-:Y:S04]  /*19a30*/  STS.U8 [R3+UR4+0x700], R20 ;  /* 0x0007001403007988 */ /* 0x0003e80008000004 */
[----:B------:R1:W-:Y:S04]  /*19a40*/  STS.U8 [R3+UR4+0x900], R0 ;  /* 0x0009000003007988 */ /* 0x0003e80008000004 */
[----:B0-----:R-:W3:Y:S04]  /*19a50*/  LDL.LU R18, [R1+0x1548] ;  /* 0x0015480001127983 */ /* 0x001ee80000300800 */
[----:B-1----:R-:W3:Y:S04]  /*19a60*/  LDL.LU R20, [R1+0x1544] ;  /* 0x0015440001147983 */ /* 0x002ee80000300800 */
[----:B------:R-:W3:Y:S04]  /*19a70*/  LDL.LU R0, [R1+0x1540] ;  /* 0x0015400001007983 */ /* 0x000ee80000300800 */
[----:B------:R-:W-:Y:S04]  /*19a80*/  STS.U8 [R3+UR4+0x1140], R6 ;  /* 0x0011400603007988 */ /* 0x000fe80008000004 */
        /* <DEDUP_REMOVED lines=13> */
[----:B--2---:R0:W-:Y:S04]  /*19b60*/  STS.U8 [R3+UR4+0xb40], R4 ;  /* 0x000b400403007988 */ /* 0x0041e80008000004 */
[----:B0-----:R-:W2:Y:S04]  /*19b70*/  LDL.LU R4, [R1+0x2ec] ;  /* 0x0002ec0001047983 */ /* 0x001ea80000300800 */
        /* <DEDUP_REMOVED lines=14> */
[----:B------:R-:W-:Y:S04]  /*19c60*/  STS.U8 [R3+UR4+0x1f40], R24 ;  /* 0x001f401803007988 */ /* 0x000fe80008000004 */
[----:B------:R-:W-:Y:S04]  /*19c70*/  STS.U8 [R3+UR4+0x940], R23 ;  /* 0x0009401703007988 */ /* 0x000fe80008000004 */
[----:B------:R-:W-:Y:S04]  /*19c80*/  STS.U8 [R3+UR4+0x1f00], R25 ;  /* 0x001f001903007988 */ /* 0x000fe80008000004 */
[----:B---3--:R0:W-:Y:S02]  /*19c90*/  STS.U8 [R3+UR4+0x1940], R0 ;  /* 0x0019400003007988 */ /* 0x0081e40008000004 */
[----:B0-----:R-:W0:Y:S02]  /*19ca0*/  S2R R0, SR_TID.X ;  /* 0x0000000000007919 */ /* 0x001e240000002100 */
[----:B----4-:R1:W-:Y:S04]  /*19cb0*/  STS.U8 [R3+UR4+0x1d00], R10 ;  /* 0x001d000a03007988 */ /* 0x0103e80008000004 */
[----:B------:R3:W-:Y:S04]  /*19cc0*/  STS.U8 [R3+UR4+0x1d40], R11 ;  /* 0x001d400b03007988 */ /* 0x0007e80008000004 */
[----:B------:R4:W-:Y:S04]  /*19cd0*/  STS.U8 [R3+UR4+0x1b00], R18 ;  /* 0x001b001203007988 */ /* 0x0009e80008000004 */
[----:B------:R0:W-:Y:S04]  /*19ce0*/  STS.U8 [R3+UR4+0x1b40], R20 ;  /* 0x001b401403007988 */ /* 0x0001e80008000004 */
[----:B-1----:R-:W5:Y:S04]  /*19cf0*/  LDL.LU R10, [R1+0x148] ;  /* 0x00014800010a7983 */ /* 0x002f680000300800 */
[----:B---3--:R-:W3:Y:S04]  /*19d00*/  LDL.LU R11, [R1+0x168] ;  /* 0x00016800010b7983 */ /* 0x008ee80000300800 */
[----:B------:R-:W3:Y:S04]  /*19d10*/  LDL.LU R24, [R1+0x2a0] ;  /* 0x0002a00001187983 */ /* 0x000ee80000300800 */
[----:B----4-:R-:W4:Y:S04]  /*19d20*/  LDL.LU R18, [R1+0xb0] ;  /* 0x0000b00001127983 */ /* 0x010f280000300800 */
[----:B0-----:R-:W3:Y:S04]  /*19d30*/  LDL.LU R20, [R1+0xac] ;  /* 0x0000ac0001147983 */ /* 0x001ee80000300800 */
[----:B------:R-:W4:Y:S01]  /*19d40*/  LDL.LU R23, [R1+0x88] ;  /* 0x0000880001177983 */ /* 0x000f220000300800 */
[----:B------:R-:W-:-:S04]  /*19d50*/  LOP3.LUT R0, R0, 0x3f, RZ, 0xc0, !PT ;  /* 0x0000003f00007812 */ /* 0x000fc800078ec0ff */
[----:B------:R-:W-:-:S05]  /*19d60*/  LOP3.LUT R0, R0, 0x30, RZ, 0x3c, !PT ;  /* 0x0000003000007812 */ /* 0x000fca00078e3cff */
[----:B--2---:R0:W-:Y:S04]  /*19d70*/  STS.U8 [R0+UR4+0x180], R4 ;  /* 0x0001800400007988 */ /* 0x0041e80008000004 */
[----:B-----5:R1:W-:Y:S04]  /*19d80*/  STS.U8 [R0+UR4+0x1c0], R21 ;  /* 0x0001c01500007988 */ /* 0x0203e80008000004 */
[----:B------:R2:W-:Y:S04]  /*19d90*/  STS.U8 [R0+UR4+0x3c0], R9 ;  /* 0x0003c00900007988 */ /* 0x0005e80008000004 */
[----:B------:R5:W-:Y:S04]  /*19da0*/  STS.U8 [R0+UR4+0x380], R8 ;  /* 0x0003800800007988 */ /* 0x000be80008000004 */
[----:B------:R1:W-:Y:S04]  /*19db0*/  STS.U8 [R0+UR4+0x580], R22 ;  /* 0x0005801600007988 */ /* 0x0003e80008000004 */
[----:B------:R2:W-:Y:S04]  /*19dc0*/  STS.U8 [R0+UR4+0x780], R6 ;  /* 0x0007800600007988 */ /* 0x0005e80008000004 */
[----:B0-----:R-:W4:Y:S04]  /*19dd0*/  LDL.LU R4, [R1+0x84] ;  /* 0x0000840001047983 */ /* 0x001f280000300800 */
[----:B-1----:R-:W4:Y:S04]  /*19de0*/  LDL.LU R21, [R1+0x68] ;  /* 0x0000680001157983 */ /* 0x002f280000300800 */
[----:B--2---:R-:W2:Y:S04]  /*19df0*/  LDL.LU R9, [R1+0x64] ;  /* 0x0000640001097983 */ /* 0x004ea80000300800 */
[----:B-----5:R-:W5:Y:S04]  /*19e00*/  LDL.LU R8, [R1+0x48] ;  /* 0x0000480001087983 */ /* 0x020f680000300800 */
[----:B------:R-:W5:Y:S04]  /*19e10*/  LDL.LU R22, [R1] ;  /* 0x0000000001167983 */ /* 0x000f680000300800 */
[----:B------:R0:W-:Y:S04]  /*19e20*/  STS.U8 [R0+UR4+0x980], R7 ;  /* 0x0009800700007988 */ /* 0x0001e80008000004 */
[----:B------:R-:W5:Y:S04]  /*19e30*/  LDL.LU R6, [R1+0x328] ;  /* 0x0003280001067983 */ /* 0x000f680000300800 */
[----:B0-----:R-:W5:Y:S04]  /*19e40*/  LDL.LU R7, [R1+0x330] ;  /* 0x0003300001077983 */ /* 0x001f680000300800 */
[----:B------:R0:W-:Y:S04]  /*19e50*/  STS.U8 [R0+UR4+0xbc0], R26 ;  /* 0x000bc01a00007988 */ /* 0x0001e80008000004 */
[----:B------:R1:W-:Y:S04]  /*19e60*/  STS.U8 [R0+UR4+0xb80], R2 ;  /* 0x000b800200007988 */ /* 0x0003e80008000004 */
[----:B------:R0:W-:Y:S04]  /*19e70*/  STS.U8 [R0+UR4+0xd80], R19 ;  /* 0x000d801300007988 */ /* 0x0001e80008000004 */
[----:B------:R1:W-:Y:S04]  /*19e80*/  STS.U8 [R0+UR4+0xdc0], R17 ;  /* 0x000dc01100007988 */ /* 0x0003e80008000004 */
[----:B------:R1:W-:Y:S04]  /*19e90*/  STS.U8 [R0+UR4+0xfc0], R27 ;  /* 0x000fc01b00007988 */ /* 0x0003e80008000004 */
[----:B0-----:R-:W5:Y:S04]  /*19ea0*/  LDL.LU R26, [R1+0x40] ;  /* 0x00004000011a7983 */ /* 0x001f680000300800 */
[----:B-1----:R-:W5:Y:S04]  /*19eb0*/  LDL.LU R2, [R1+0x3c] ;  /* 0x00003c0001027983 */ /* 0x002f680000300800 */
[----:B------:R-:W5:Y:S04]  /*19ec0*/  LDL.LU R19, [R1+0x38] ;  /* 0x0000380001137983 */ /* 0x000f680000300800 */
[----:B------:R-:W5:Y:S04]  /*19ed0*/  LDL.LU R17, [R1+0x30] ;  /* 0x0000300001117983 */ /* 0x000f680000300800 */
        /* <DEDUP_REMOVED lines=11> */
[----:B------:R-:W-:Y:S04]  /*19f90*/  STS.U8 [R0+UR4+0x9c0], R10 ;  /* 0x0009c00a00007988 */ /* 0x000fe80008000004 */
[----:B---3--:R-:W-:Y:S04]  /*19fa0*/  STS.U8 [R0+UR4+0x5c0], R24 ;  /* 0x0005c01800007988 */ /* 0x008fe80008000004 */
[----:B------:R-:W-:Y:S04]  /*19fb0*/  STS.U8 [R0+UR4+0x7c0], R11 ;  /* 0x0007c00b00007988 */ /* 0x000fe80008000004 */
[----:B----4-:R-:W-:Y:S04]  /*19fc0*/  STS.U8 [R0+UR4+0x13c0], R18 ;  /* 0x0013c01200007988 */ /* 0x010fe80008000004 */
[----:B------:R-:W-:Y:S04]  /*19fd0*/  STS.U8 [R0+UR4+0x1380], R20 ;  /* 0x0013801400007988 */ /* 0x000fe80008000004 */
[----:B------:R-:W-:Y:S04]  /*19fe0*/  STS.U8 [R0+UR4+0x1580], R23 ;  /* 0x0015801700007988 */ /* 0x000fe80008000004 */
[----:B------:R-:W-:Y:S04]  /*19ff0*/  STS.U8 [R0+UR4+0x15c0], R4 ;  /* 0x0015c00400007988 */ /* 0x000fe80008000004 */
[----:B------:R-:W-:Y:S04]  /*1a000*/  STS.U8 [R0+UR4+0x17c0], R21 ;  /* 0x0017c01500007988 */ /* 0x000fe80008000004 */
[----:B--2---:R-:W-:Y:S04]  /*1a010*/  STS.U8 [R0+UR4+0x1780], R9 ;  /* 0x0017800900007988 */ /* 0x004fe80008000004 */
[----:B-----5:R-:W-:Y:S04]  /*1a020*/  STS.U8 [R0+UR4+0x1980], R8 ;  /* 0x0019800800007988 */ /* 0x020fe80008000004 */
[----:B------:R-:W-:Y:S04]  /*1a030*/  STS.U8 [R0+UR4+0x19c0], R22 ;  /* 0x0019c01600007988 */ /* 0x000fe80008000004 */
[----:B------:R-:W-:Y:S04]  /*1a040*/  STS.U8 [R0+UR4+0x1fc0], R6 ;  /* 0x001fc00600007988 */ /* 0x000fe80008000004 */
[----:B------:R-:W-:Y:S01]  /*1a050*/  STS.U8 [R0+UR4+0x1f80], R7 ;  /* 0x001f800700007988 */ /* 0x000fe20008000004 */
[----:B------:R-:W-:Y:S06]  /*1a060*/  BAR.SYNC.DEFER_BLOCKING 0x0 ;  /* 0x0000000000007b1d */ /* 0x000fec0000010000 */
[----:B------:R-:W0:Y:S04]  /*1a070*/  LDSM.16.M88.4 R4, [R29+UR4] ;  /* 0x000000041d04783b */ /* 0x000e280008000200 */
[----:B------:R-:W1:Y:S04]  /*1a080*/  LDSM.16.M88.4 R20, [R29+UR4+0x800] ;  /* 0x000800041d14783b */ /* 0x000e680008000200 */
[----:B0-----:R-:W-:Y:S04]  /*1a090*/  STL.64 [R1+0x140], R4 ;  /* 0x0001400401007387 */ /* 0x001fe80000100a00 */
[----:B------:R0:W-:Y:S04]  /*1a0a0*/  STL.64 [R1+0x148], R6 ;  /* 0x0001480601007387 */ /* 0x0001e80000100a00 */
[----:B-1----:R-:W-:Y:S04]  /*1a0b0*/  STL.64 [R1+0x150], R20 ;  /* 0x0001501401007387 */ /* 0x002fe80000100a00 */
[----:B------:R-:W-:Y:S01]  /*1a0c0*/  STL.64 [R1+0x158], R22 ;  /* 0x0001581601007387 */ /* 0x000fe20000100a00 */
[----:B0-----:R-:W-:-:S02]  /*1a0d0*/  IMAD.MOV.U32 R6, RZ, RZ, R20 ;  /* 0x000000ffff067224 */ /* 0x001fc400078e0014 */
[----:B------:R-:W-:Y:S02]  /*1a0e0*/  IMAD.MOV.U32 R7, RZ, RZ, R21 ;  /* 0x000000ffff077224 */ /* 0x000fe400078e0015 */
[----:B------:R-:W0:Y:S01]  /*1a0f0*/  LDSM.16.M88.4 R20, [R29+UR4+0x1000] ;  /* 0x001000041d14783b */ /* 0x000e220008000200 */
[----:B------:R-:W-:-:S03]  /*1a100*/  IMAD.MOV.U32 R8, RZ, RZ, R5 ;  /* 0x000000ffff087224 */ /* 0x000fc600078e0005 */
[----:B0-----:R-:W-:Y:S04]  /*1a110*/  STL.64 [R1+0x160], R20 ;  /* 0x0001601401007387 */ /* 0x001fe80000100a00 */
[----:B------:R-:W-:Y:S01]  /*1a120*/  STL.64 [R1+0x168], R22 ;  /* 0x0001681601007387 */ /* 0x000fe20000100a00 */
[----:B------:R-:W-:-:S03]  /*1a130*/  IMAD.MOV.U32 R5, RZ, RZ, R21 ;  /* 0x000000ffff057224 */ /* 0x000fc600078e0015 */
[----:B------:R-:W0:Y:S01]  /*1a140*/  LDSM.16.M88.4 R20, [R29+UR4+0x1800] ;  /* 0x001800041d14783b */ /* 0x000e220008000200 */
[----:B------:R-:W-:Y:S02]  /*1a150*/  IMAD R0, R2, 0x100, R26 ;  /* 0x0000010002007824 */ /* 0x000fe400078e021a */
[----:B------:R-:W-:Y:S02]  /*1a160*/  IMAD R2, R17, 0x100, R19 ;  /* 0x0000010011027824 */ /* 0x000fe400078e0213 */
[----:B------:R-:W-:Y:S01]  /*1a170*/  IMAD.MOV.U32 R9, RZ, RZ, R4 ;  /* 0x000000ffff097224 */ /* 0x000fe200078e0004 */
[----:B------:R-:W-:Y:S02]  /*1a180*/  F2FP.F16.E4M3.UNPACK_B R24, R0 ;  /* 0x00000000ff18723e */ /* 0x000fe400020006ff */
[----:B------:R-:W-:Y:S01]  /*1a190*/  F2FP.F16.E4M3.UNPACK_B R25, R2 ;  /* 0x00000002ff19723e */ /* 0x000fe200020006ff */
[----:B------:R-:W-:Y:S01]  /*1a1a0*/  IMAD R4, R14, 0x100, R15 ;  /* 0x000001000e047824 */ /* 0x000fe200078e020f */
[----:B0-----:R-:W-:Y:S04]  /*1a1b0*/  STL.64 [R1+0x170], R20 ;  /* 0x0001701401007387 */ /* 0x001fe80000100a00 */
[----:B------:R-:W-:Y:S04]  /*1a1c0*/  STL.64 [R1+0x178], R22 ;  /* 0x0001781601007387 */ /* 0x000fe80000100a00 */
[----:B------:R0:W-:Y:S01]  /*1a1d0*/  STL [R1+0x12f8], R29 ;  /* 0x0012f81d01007387 */ /* 0x0001e20000100800 */
[----:B------:R-:W-:-:S03]  /*1a1e0*/  IMAD.MOV.U32 R11, RZ, RZ, R21 ;  /* 0x000000ffff0b7224 */ /* 0x000fc600078e0015 */
[----:B0-----:R-:W2:Y:S04]  /*1a1f0*/  LDL R29, [R1+0x170] ;  /* 0x00017000011d7983 */ /* 0x001ea80000100800 */
[----:B------:R-:W3:Y:S04]  /*1a200*/  LDL.LU.64 R20, [R1+0x240] ;  /* 0x0002400001147983 */ /* 0x000ee80000300a00 */
[----:B------:R-:W3:Y:S04]  /*1a210*/  LDL.LU.64 R22, [R1+0x248] ;  /* 0x0002480001167983 */ /* 0x000ee80000300a00 */
[----:B------:R-:W4:Y:S04]  /*1a220*/  LDL.LU R0, [R1+0xa4] ;  /* 0x0000a40001007983 */ /* 0x000f280000300800 */
[----:B------:R-:W5:Y:S04]  /*1a230*/  LDL R2, [R1+0x160] ;  /* 0x0001600001027983 */ /* 0x000f680000100800 */
[----:B------:R-:W2:Y:S04]  /*1a240*/  LDL.LU.64 R12, [R1+0x220] ;  /* 0x00022000010c7983 */ /* 0x000ea80000300a00 */
[----:B------:R-:W2:Y:S01]  /*1a250*/  LDL.LU.64 R14, [R1+0x228] ;  /* 0x00022800010e7983 */ /* 0x000ea20000300a00 */
[----:B------:R-:W-:Y:S01]  /*1a260*/  IMAD R3, R28, 0x100, R27 ;  /* 0x000001001c037824 */ /* 0x000fe200078e021b */
[----:B------:R-:W-:-:S02]  /*1a270*/  F2FP.F16.E4M3.UNPACK_B R27, R4 ;  /* 0x00000004ff1b723e */ /* 0x000fc400020006ff */
[----:B------:R-:W-:Y:S02]  /*1a280*/  F2FP.F16.E4M3.UNPACK_B R16, R9 ;  /* 0x00000009ff10723e */ /* 0x000fe400020006ff */
[----:B------:R-:W-:Y:S02]  /*1a290*/  F2FP.F16.E4M3.UNPACK_B R17, R8 ;  /* 0x00000008ff11723e */ /* 0x000fe400020006ff */
[----:B------:R-:W-:Y:S01]  /*1a2a0*/  F2FP.F16.E4M3.UNPACK_B R26, R3 ;  /* 0x00000003ff1a723e */ /* 0x000fe200020006ff */
[----:B--2---:R-:W-:Y:S04]  /*1a2b0*/  STL.64 [R1+0x1538], R14 ;  /* 0x0015380e01007387 */ /* 0x004fe80000100a00 */
[----:B------:R0:W-:Y:S04]  /*1a2c0*/  STL.64 [R1+0x1530], R12 ;  /* 0x0015300c01007387 */ /* 0x0001e80000100a00 */
[----:B0-----:R-:W2:Y:S04]  /*1a2d0*/  LDL.LU.64 R12, [R1+0x230] ;  /* 0x00023000010c7983 */ /* 0x001ea80000300a00 */
[----:B------:R-:W2:Y:S01]  /*1a2e0*/  LDL.LU.64 R14, [R1+0x238] ;  /* 0x00023800010e7983 */ /* 0x000ea20000300a00 */
[----:B------:R-:W-:-:S02]  /*1a2f0*/  F2FP.F16.E4M3.UNPACK_B R6, R6 ;  /* 0x00000006ff06723e */ /* 0x000fc400020006ff */
[----:B------:R-:W-:Y:S01]  /*1a300*/  F2FP.F16.E4M3.UNPACK_B R7, R7 ;  /* 0x00000007ff07723e */ /* 0x000fe200020006ff */
[C---:B---3--:R-:W-:Y:S01]  /*1a310*/  HMMA.16816.F32 R20, R24.reuse, R16, R20 ;  /* 0x000000101814723c */ /* 0x048fe20000001814 */
[----:B------:R-:W3:Y:S04]  /*1a320*/  LDL.LU R10, [R1+0xb8] ;  /* 0x0000b800010a7983 */ /* 0x000ee80000300800 */
[----:B------:R-:W3:Y:S04]  /*1a330*/  LDL.LU R8, [R1+0xb4] ;  /* 0x0000b40001087983 */ /* 0x000ee80000300800 */
[----:B------:R-:W3:Y:S04]  /*1a340*/  LDL.LU R18, [R1+0xc8] ;  /* 0x0000c80001127983 */ /* 0x000ee80000300800 */
[----:B------:R-:W3:Y:S04]  /*1a350*/  LDL.LU R9, [R1+0xc0] ;  /* 0x0000c00001097983 */ /* 0x000ee80000300800 */
[----:B------:R-:W3:Y:S04]  /*1a360*/  LDL.LU R19, [R1+0xe4] ;  /* 0x0000e40001137983 */ /* 0x000ee80000300800 */
[----:B------:R-:W3:Y:S04]  /*1a370*/  LDL.LU R28, [R1+0xe0] ;  /* 0x0000e000011c7983 */ /* 0x000ee80000300800 */
[----:B------:R0:W-:Y:S04]  /*1a380*/  STL.64 [R1+0x14e8], R22 ;  /* 0x0014e81601007387 */ /* 0x0001e80000100a00 */
[----:B0-----:R-:W4:Y:S04]  /*1a390*/  LDL.LU R23, [R1+0xa8] ;  /* 0x0000a80001177983 */ /* 0x001f280000300800 */
[----:B------:R-:W-:Y:S01]  /*1a3a0*/  STL.64 [R1+0x14e0], R20 ;  /* 0x0014e01401007387 */ /* 0x000fe20000100a00 */
[----:B--2---:R-:W-:-:S15]  /*1a3b0*/  HMMA.16816.F32 R12, R24, R6, R12 ;  /* 0x00000006180c723c */ /* 0x004fde000000180c */
[----:B------:R-:W-:-:S04]  /*1a3c0*/  NOP ;  /* 0x0000000000007918 */ /* 0x000fc80000000000 */
[----:B------:R-:W-:Y:S04]  /*1a3d0*/  STL.64 [R1], R12 ;  /* 0x0000000c01007387 */ /* 0x000fe80000100a00 */
[----:B------:R0:W-:Y:S04]  /*1a3e0*/  STL.64 [R1+0x8], R14 ;  /* 0x0000080e01007387 */ /* 0x0001e80000100a00 */
[----:B0-----:R-:W2:Y:S04]  /*1a3f0*/  LDL.LU.64 R14, [R1+0x1538] ;  /* 0x00153800010e7983 */ /* 0x001ea80000300a00 */
[----:B------:R-:W2:Y:S01]  /*1a400*/  LDL.LU.64 R12, [R1+0x1530] ;  /* 0x00153000010c7983 */ /* 0x000ea20000300a00 */
[----:B-----5:R-:W-:-:S02]  /*1a410*/  F2FP.F16.E4M3.UNPACK_B R4, R2 ;  /* 0x00000002ff04723e */ /* 0x020fc400020006ff */
[----:B------:R-:W-:Y:S02]  /*1a420*/  F2FP.F16.E4M3.UNPACK_B R5, R5 ;  /* 0x00000005ff05723e */ /* 0x000fe400020006ff */
[----:B------:R-:W-:Y:S02]  /*1a430*/  F2FP.F16.E4M3.UNPACK_B R2, R29 ;  /* 0x0000001dff02723e */ /* 0x000fe400020006ff */
[----:B------:R-:W-:-:S03]  /*1a440*/  F2FP.F16.E4M3.UNPACK_B R3, R11 ;  /* 0x0000000bff03723e */ /* 0x000fc600020006ff */
[----:B--2---:R-:W-:-:S15]  /*1a450*/  HMMA.16816.F32 R12, R24, R4, R12 ;  /* 0x00000004180c723c */ /* 0x004fde000000180c */
[----:B------:R-:W-:-:S04]  /*1a460*/  NOP ;  /* 0x0000000000007918 */ /* 0x000fc80000000000 */
[----:B------:R0:W-:Y:S04]  /*1a470*/  STL.64 [R1+0x40], R12 ;  /* 0x0000400c01007387 */ /* 0x0001e80000100a00 */
[----:B------:R1:W-:Y:S01]  /*1a480*/  STL [R1+0x48], R14 ;  /* 0x0000480e01007387 */ /* 0x0003e20000100800 */
[----:B------:R-:W-:-:S03]  /*1a490*/  IMAD.MOV.U32 R29, RZ, RZ, R15 ;  /* 0x000000ffff1d7224 */ /* 0x000fc600078e000f */
[----:B0-----:R-:W2:Y:S04]  /*1a4a0*/  LDL.LU.64 R12, [R1+0x270] ;  /* 0x00027000010c7983 */ /* 0x001ea80000300a00 */
[----:B-1----:R-:W2:Y:S04]  /*1a4b0*/  LDL.LU.64 R14, [R1+0x278] ;  /* 0x00027800010e7983 */ /* 0x002ea80000300a00 */
[----:B------:R-:W-:Y:S04]  /*1a4c0*/  STL.64 [R1+0x1528], R6 ;  /* 0x0015280601007387 */ /* 0x000fe80000100a00 */
[----:B------:R0:W-:Y:S04]  /*1a4d0*/  STL.64 [R1+0x1520], R4 ;  /* 0x0015200401007387 */ /* 0x0001e80000100a00 */
[----:B------:R-:W-:Y:S04]  /*1a4e0*/  STL [R1+0x1510], R29 ;  /* 0x0015101d01007387 */ /* 0x000fe80000100800 */
[----:B------:R-:W5:Y:S01]  /*1a4f0*/  LDL.LU R11, [R1+0x294] ;  /* 0x00029400010b7983 */ /* 0x000f620000300800 */
[----:B----4-:R-:W-:-:S02]  /*1a500*/  IMAD R0, R0, 0x100, R23 ;  /* 0x0000010000007824 */ /* 0x010fc400078e0217 */
[----:B---3--:R-:W-:Y:S02]  /*1a510*/  IMAD R8, R8, 0x100, R10 ;  /* 0x0000010008087824 */ /* 0x008fe400078e020a */
[----:B------:R-:W-:Y:S02]  /*1a520*/  IMAD R9, R9, 0x100, R18 ;  /* 0x0000010009097824 */ /* 0x000fe400078e0212 */
[----:B------:R-:W-:Y:S01]  /*1a530*/  IMAD R10, R28, 0x100, R19 ;  /* 0x000001001c0a7824 */ /* 0x000fe200078e0213 */
[----:B-----5:R1:W-:Y:S04]  /*1a540*/  STL [R1+0x1514], R11 ;  /* 0x0015140b01007387 */ /* 0x0203e80000100800 */
[----:B0-----:R-:W3:Y:S04]  /*1a550*/  LDL.LU.64 R4, [R1+0x210] ;  /* 0x0002100001047983 */ /* 0x001ee80000300a00 */
[----:B------:R-:W3:Y:S04]  /*1a560*/  LDL.LU.64 R6, [R1+0x218] ;  /* 0x0002180001067983 */ /* 0x000ee80000300a00 */
[----:B------:R-:W4:Y:S04]  /*1a570*/  LDL.LU.64 R20, [R1+0x1f0] ;  /* 0x0001f00001147983 */ /* 0x000f280000300a00 */
[----:B------:R-:W4:Y:S04]  /*1a580*/  LDL.LU.64 R22, [R1+0x1f8] ;  /* 0x0001f80001167983 */ /* 0x000f280000300a00 */
[----:B-1----:R-:W5:Y:S01]  /*1a590*/  LDL.LU R11, [R1+0x288] ;  /* 0x00028800010b7983 */ /* 0x002f620000300800 */
[----:B--2---:R-:W-:Y:S01]  /*1a5a0*/  HMMA.16816.F32 R24, R24, R2, R12 ;  /* 0x000000021818723c */ /* 0x004fe2000000180c */
[----:B------:R-:W-:-:S02]  /*1a5b0*/  F2FP.F16.E4M3.UNPACK_B R12, R0 ;  /* 0x00000000ff0c723e */ /* 0x000fc400020006ff */
[----:B------:R-:W-:Y:S02]  /*1a5c0*/  F2FP.F16.E4M3.UNPACK_B R13, R8 ;  /* 0x00000008ff0d723e */ /* 0x000fe400020006ff */
[----:B------:R-:W-:Y:S02]  /*1a5d0*/  F2FP.F16.E4M3.UNPACK_B R14, R9 ;  /* 0x00000009ff0e723e */ /* 0x000fe400020006ff */
[----:B------:R-:W-:-:S07]  /*1a5e0*/  F2FP.F16.E4M3.UNPACK_B R15, R10 ;  /* 0x0000000aff0f723e */ /* 0x000fce00020006ff */
[C---:B---3--:R-:W-:Y:S01]  /*1a5f0*/  HMMA.16816.F32 R4, R12.reuse, R16, R4 ;  /* 0x000000100c04723c */ /* 0x048fe20000001804 */
[----:B-----5:R0:W-:Y:S04]  /*1a600*/  STL [R1+0x1518], R11 ;  /* 0x0015180b01007387 */ /* 0x0201e80000100800 */
[----:B0-----:R-:W2:Y:S04]  /*1a610*/  LDL.LU R11, [R1+0x280] ;  /* 0x00028000010b7983 */ /* 0x001ea80000300800 */
[----:B------:R-:W3:Y:S04]  /*1a620*/  LDL.LU R29, [R1+0x290] ;  /* 0x00029000011d7983 */ /* 0x000ee80000300800 */
[----:B------:R-:W-:Y:S04]  /*1a630*/  STL.64 [R1+0x14d0], R26 ;  /* 0x0014d01a01007387 */ /* 0x000fe80000100a00 */
[----:B------:R0:W-:Y:S04]  /*1a640*/  STL.64 [R1+0x14c8], R24 ;  /* 0x0014c81801007387 */ /* 0x0001e80000100a00 */
[----:B0-----:R-:W5:Y:S04]  /*1a650*/  LDL.LU.64 R24, [R1+0x200] ;  /* 0x0002000001187983 */ /* 0x001f680000300a00 */
[----:B------:R-:W5:Y:S04]  /*1a660*/  LDL.LU.64 R26, [R1+0x208] ;  /* 0x00020800011a7983 */ /* 0x000f680000300a00 */
[----:B------:R-:W2:Y:S04]  /*1a670*/  LDL.LU R0, [R1+0x13c] ;  /* 0x00013c0001007983 */ /* 0x000ea80000300800 */
[----:B------:R-:W2:Y:S04]  /*1a680*/  LDL.LU R8, [R1+0x298] ;  /* 0x0002980001087983 */ /* 0x000ea80000300800 */
[----:B------:R-:W2:Y:S04]  /*1a690*/  LDL.LU R9, [R1+0x284] ;  /* 0x0002840001097983 */ /* 0x000ea80000300800 */
[----:B------:R-:W3:Y:S04]  /*1a6a0*/  LDL.LU R10, [R1+0x28c] ;  /* 0x00028c00010a7983 */ /* 0x000ee80000300800 */
[----:B------:R-:W-:Y:S04]  /*1a6b0*/  STL.64 [R1+0x30], R4 ;  /* 0x0000300401007387 */ /* 0x000fe80000100a00 */
[----:B------:R0:W-:Y:S04]  /*1a6c0*/  STL.64 [R1+0x38], R6 ;  /* 0x0000380601007387 */ /* 0x0001e80000100a00 */
[----:B0-----:R-:W5:Y:S04]  /*1a6d0*/  LDL.LU.64 R6, [R1+0x1528] ;  /* 0x0015280001067983 */ /* 0x001f680000300a00 */
[----:B------:R-:W4:Y:S01]  /*1a6e0*/  LDL.LU.64 R4, [R1+0x1520] ;  /* 0x0015200001047983 */ /* 0x000f220000300a00 */
[C---:B-----5:R-:W-:Y:S08]  /*1a6f0*/  HMMA.16816.F32 R24, R12.reuse, R6, R24 ;  /* 0x000000060c18723c */ /* 0x060ff00000001818 */
[----:B----4-:R-:W-:Y:S01]  /*1a700*/  HMMA.16816.F32 R20, R12, R4, R20 ;  /* 0x000000040c14723c */ /* 0x010fe20000001814 */
[----:B------:R-:W-:Y:S01]  /*1a710*/  STL.64 [R1+0x1508], R6 ;  /* 0x0015080601007387 */ /* 0x000fe20000100a00 */
[----:B--2---:R-:W-:-:S09]  /*1a720*/  IMAD R0, R0, 0x100, R11 ;  /* 0x0000010000007824 */ /* 0x004fd200078e020b */
[----:B------:R-:W-:Y:S04]  /*1a730*/  STL.64 [R1+0x20], R24 ;  /* 0x0000201801007387 */ /* 0x000fe80000100a00 */
[----:B------:R-:W-:Y:S04]  /*1a740*/  STL.64 [R1+0x28], R26 ;  /* 0x0000281a01007387 */ /* 0x000fe80000100a00 */
[----:B------:R0:W-:Y:S04]  /*1a750*/  STL.64 [R1+0x1500], R4 ;  /* 0x0015000401007387 */ /* 0x0001e80000100a00 */
[----:B------:R1:W-:Y:S04]  /*1a760*/  STL.64 [R1+0x10], R20 ;  /* 0x0000101401007387 */ /* 0x0003e80000100a00 */
[----:B------:R2:W-:Y:S04]  /*1a770*/  STL.64 [R1+0x18], R22 ;  /* 0x0000181601007387 */ /* 0x0005e80000100a00 */
[----:B0-----:R-:W4:Y:S04]  /*1a780*/  LDL.LU.64 R4, [R1+0x260] ;  /* 0x0002600001047983 */ /* 0x001f280000300a00 */
[----:B------:R-:W4:Y:S04]  /*1a790*/  LDL.LU.64 R6, [R1+0x268] ;  /* 0x0002680001067983 */ /* 0x000f280000300a00 */
[----:B-1----:R-:W5:Y:S04]  /*1a7a0*/  LDL.LU.64 R20, [R1+0x1d0] ;  /* 0x0001d00001147983 */ /* 0x002f680000300a00 */
[----:B--2---:R-:W5:Y:S04]  /*1a7b0*/  LDL.LU.64 R22, [R1+0x1d8] ;  /* 0x0001d80001167983 */ /* 0x004f680000300a00 */
[----:B------:R-:W2:Y:S04]  /*1a7c0*/  LDL.LU R24, [R1+0x2f4] ;  /* 0x0002f40001187983 */ /* 0x000ea80000300800 */
[----:B------:R-:W2:Y:S04]  /*1a7d0*/  LDL.LU R25, [R1+0x308] ;  /* 0x0003080001197983 */ /* 0x000ea80000300800 */
[----:B------:R-:W2:Y:S04]  /*1a7e0*/  LDL.LU R18, [R1+0x300] ;  /* 0x0003000001127983 */ /* 0x000ea80000300800 */
[----:B------:R-:W2:Y:S04]  /*1a7f0*/  LDL.LU R26, [R1+0x31c] ;  /* 0x00031c00011a7983 */ /* 0x000ea80000300800 */
[----:B------:R-:W2:Y:S04]  /*1a800*/  LDL.LU R19, [R1+0x314] ;  /* 0x0003140001137983 */ /* 0x000ea80000300800 */
[----:B------:R-:W2:Y:S04]  /*1a810*/  LDL.LU R27, [R1+0x324] ;  /* 0x00032400011b7983 */ /* 0x000ea80000300800 */
[----:B------:R-:W2:Y:S04]  /*1a820*/  LDL.LU R28, [R1+0x320] ;  /* 0x00032000011c7983 */ /* 0x000ea80000300800 */
[----:B------:R-:W2:Y:S01]  /*1a830*/  LDL.LU R11, [R1+0x1518] ;  /* 0x00151800010b7983 */ /* 0x000ea20000300800 */
[----:B---3--:R-:W-:Y:S01]  /*1a840*/  IMAD R10, R10, 0x100, R29 ;  /* 0x000001000a0a7824 */ /* 0x008fe200078e021d */
[----:B----4-:R-:W-:Y:S01]  /*1a850*/  HMMA.16816.F32 R12, R12, R2, R4 ;  /* 0x000000020c0c723c */ /* 0x010fe20000001804 */
[----:B--2---:R-:W-:-:S02]  /*1a860*/  IMAD R9, R9, 0x100, R11 ;  /* 0x0000010009097824 */ /* 0x004fc400078e020b */
[----:B------:R-:W2:Y:S04]  /*1a870*/  LDL.LU R11, [R1+0x1514] ;  /* 0x00151400010b7983 */ /* 0x000ea80000300800 */
[----:B------:R-:W3:Y:S04]  /*1a880*/  LDL.LU R29, [R1+0x1510] ;  /* 0x00151000011d7983 */ /* 0x000ee80000300800 */
[----:B------:R-:W5:Y:S04]  /*1a890*/  LDL.LU.64 R6, [R1+0x1508] ;  /* 0x0015080001067983 */ /* 0x000f680000300a00 */
[----:B------:R-:W4:Y:S04]  /*1a8a0*/  LDL.LU.64 R4, [R1+0x1500] ;  /* 0x0015000001047983 */ /* 0x000f280000300a00 */
[----:B------:R-:W-:Y:S04]  /*1a8b0*/  STL [R1+0x1484], R12 ;  /* 0x0014840c01007387 */ /* 0x000fe80000100800 */
[----:B------:R0:W-:Y:S04]  /*1a8c0*/  STL [R1+0x1480], R13 ;  /* 0x0014800d01007387 */ /* 0x0001e80000100800 */
[----:B------:R-:W-:Y:S04]  /*1a8d0*/  STL [R1+0x147c], R14 ;  /* 0x00147c0e01007387 */ /* 0x000fe80000100800 */
[----:B------:R1:W-:Y:S04]  /*1a8e0*/  STL [R1+0x1478], R15 ;  /* 0x0014780f01007387 */ /* 0x0003e80000100800 */
[----:B0-----:R-:W3:Y:S04]  /*1a8f0*/  LDL.LU.64 R12, [R1+0x1e0] ;  /* 0x0001e000010c7983 */ /* 0x001ee80000300a00 */
[----:B-1----:R-:W3:Y:S01]  /*1a900*/  LDL.LU.64 R14, [R1+0x1e8] ;  /* 0x0001e800010e7983 */ /* 0x002ee20000300a00 */
[----:B------:R-:W-:-:S02]  /*1a910*/  F2FP.F16.E4M3.UNPACK_B R9, R9 ;  /* 0x00000009ff09723e */ /* 0x000fc400020006ff */
[----:B------:R-:W-:Y:S01]  /*1a920*/  F2FP.F16.E4M3.UNPACK_B R10, R10 ;  /* 0x0000000aff0a723e */ /* 0x000fe200020006ff */
[----:B--2---:R-:W-:Y:S01]  /*1a930*/  IMAD R11, R11, 0x100, R8 ;  /* 0x000001000b0b7824 */ /* 0x004fe200078e0208 */
[----:B------:R-:W-:Y:S02]  /*1a940*/  F2FP.F16.E4M3.UNPACK_B R8, R0 ;  /* 0x00000000ff08723e */ /* 0x000fe400020006ff */
[----:B------:R-:W2:Y:S02]  /*1a950*/  LDL.LU R0, [R1+0x2f8] ;  /* 0x0002f80001007983 */ /* 0x000ea40000300800 */
[----:B------:R-:W-:-:S07]  /*1a960*/  F2FP.F16.E4M3.UNPACK_B R11, R11 ;  /* 0x0000000bff0b723e */ /* 0x000fce00020006ff */
[C---:B-----5:R-:W-:Y:S08]  /*1a970*/  HMMA.16816.F32 R20, R8.reuse, R6, R20 ;  /* 0x000000060814723c */ /* 0x060ff00000001814 */
[----:B---3--:R-:W-:-:S15]  /*1a980*/  HMMA.16816.F32 R12, R8, R16, R12 ;  /* 0x00000010080c723c */ /* 0x008fde000000180c */
[----:B------:R-:W-:-:S04]  /*1a990*/  NOP ;  /* 0x0000000000007918 */ /* 0x000fc80000000000 */
[----:B------:R-:W-:Y:S04]  /*1a9a0*/  STL.64 [R1+0x50], R12 ;  /* 0x0000500c01007387 */ /* 0x000fe80000100a00 */
[----:B------:R0:W-:Y:S02]  /*1a9b0*/  STL.64 [R1+0x58], R14 ;  /* 0x0000580e01007387 */ /* 0x0001e40000100a00 */
[----:B0-----:R-:W-:Y:S02]  /*1a9c0*/  IMAD.MOV.U32 R15, RZ, RZ, R23 ;  /* 0x000000ffff0f7224 */ /* 0x001fe400078e0017 */
[----:B------:R-:W-:Y:S02]  /*1a9d0*/  IMAD.MOV.U32 R14, RZ, RZ, R22 ;  /* 0x000000ffff0e7224 */ /* 0x000fe400078e0016 */
[----:B------:R-:W-:-:S02]  /*1a9e0*/  IMAD.MOV.U32 R12, RZ, RZ, R20 ;  /* 0x000000ffff0c7224 */ /* 0x000fc400078e0014 */
[----:B------:R-:W-:Y:S02]  /*1a9f0*/  IMAD.MOV.U32 R13, RZ, RZ, R21 ;  /* 0x000000ffff0d7224 */ /* 0x000fe400078e0015 */
[----:B------:R-:W3:Y:S04]  /*1aa00*/  LDL.LU.64 R20, [R1+0x250] ;  /* 0x0002500001147983 */ /* 0x000ee80000300a00 */
[----:B------:R-:W3:Y:S04]  /*1aa10*/  LDL.LU.64 R22, [R1+0x258] ;  /* 0x0002580001167983 */ /* 0x000ee80000300a00 */
[----:B------:R-:W-:Y:S04]  /*1aa20*/  STL [R1+0x1494], R15 ;  /* 0x0014940f01007387 */ /* 0x000fe80000100800 */
[----:B------:R-:W-:Y:S04]  /*1aa30*/  STL [R1+0x1490], R14 ;  /* 0x0014900e01007387 */ /* 0x000fe80000100800 */
[----:B------:R-:W-:Y:S04]  /*1aa40*/  STL [R1+0x148c], R13 ;  /* 0x00148c0d01007387 */ /* 0x000fe80000100800 */
[----:B------:R0:W-:Y:S04]  /*1aa50*/  STL [R1+0x1488], R12 ;  /* 0x0014880c01007387 */ /* 0x0001e80000100800 */
[----:B0-----:R-:W4:Y:S04]  /*1aa60*/  LDL.LU.64 R12, [R1+0x1c0] ;  /* 0x0001c000010c7983 */ /* 0x001f280000300a00 */
[----:B------:R-:W4:Y:S01]  /*1aa70*/  LDL.LU.64 R14, [R1+0x1c8] ;  /* 0x0001c800010e7983 */ /* 0x000f220000300a00 */
[----:B--2---:R-:W-:Y:S01]  /*1aa80*/  IMAD R0, R24, 0x100, R0 ;  /* 0x0000010018007824 */ /* 0x004fe200078e0200 */
[C---:B----4-:R-:W-:Y:S08]  /*1aa90*/  HMMA.16816.F32 R12, R8.reuse, R4, R12 ;  /* 0x00000004080c723c */ /* 0x050ff0000000180c */
[----:B---3--:R-:W-:Y:S11]  /*1aaa0*/  HMMA.16816.F32 R8, R8, R2, R20 ;  /* 0x000000020808723c */ /* 0x008ff60000001814 */
[----:B------:R0:W-:Y:S04]  /*1aab0*/  STL.64 [R1+0xa0], R12 ;  /* 0x0000a00c01007387 */ /* 0x0001e80000100a00 */
[----:B------:R1:W-:Y:S04]  /*1aac0*/  STL.64 [R1+0xa8], R14 ;  /* 0x0000a80e01007387 */ /* 0x0003e80000100a00 */
[----:B------:R-:W2:Y:S04]  /*1aad0*/  LDL.LU R24, [R1+0x34c] ;  /* 0x00034c0001187983 */ /* 0x000ea80000300800 */
[----:B0-----:R-:W3:Y:S04]  /*1aae0*/  LDL.LU.64 R12, [R1+0x1b0] ;  /* 0x0001b000010c7983 */ /* 0x001ee80000300a00 */
[----:B-1----:R-:W3:Y:S04]  /*1aaf0*/  LDL.LU.64 R14, [R1+0x1b8] ;  /* 0x0001b800010e7983 */ /* 0x002ee80000300a00 */
[----:B------:R-:W4:Y:S04]  /*1ab00*/  LDL.LU.64 R20, [R1+0x180] ;  /* 0x0001800001147983 */ /* 0x000f280000300a00 */
[----:B------:R-:W5:Y:S04]  /*1ab10*/  LDL.LU.64 R22, [R1+0x188] ;  /* 0x0001880001167983 */ /* 0x000f680000300a00 */
[----:B------:R0:W-:Y:S04]  /*1ab20*/  STL.64 [R1+0x90], R8 ;  /* 0x0000900801007387 */ /* 0x0001e80000100a00 */
[----:B------:R-:W-:Y:S01]  /*1ab30*/  STL.64 [R1+0x98], R10 ;  /* 0x0000980a01007387 */ /* 0x000fe20000100a00 */
[----:B------:R-:W-:-:S02]  /*1ab40*/  IMAD R18, R18, 0x100, R25 ;  /* 0x0000010012127824 */ /* 0x000fc400078e0219 */
[----:B------:R-:W-:Y:S02]  /*1ab50*/  IMAD R19, R19, 0x100, R26 ;  /* 0x0000010013137824 */ /* 0x000fe400078e021a */
[----:B------:R-:W-:Y:S01]  /*1ab60*/  IMAD R28, R28, 0x100, R27 ;  /* 0x000001001c1c7824 */ /* 0x000fe200078e021b */
[----:B0-----:R-:W-:Y:S02]  /*1ab70*/  F2FP.F16.E4M3.UNPACK_B R8, R0 ;  /* 0x00000000ff08723e */ /* 0x001fe400020006ff */
[----:B------:R-:W-:Y:S01]  /*1ab80*/  F2FP.F16.E4M3.UNPACK_B R9, R18 ;  /* 0x00000012ff09723e */ /* 0x000fe200020006ff */
[----:B-----5:R-:W-:Y:S04]  /*1ab90*/  STL.64 [R1+0x14f8], R22 ;  /* 0x0014f81601007387 */ /* 0x020fe80000100a00 */
[----:B----4-:R0:W-:Y:S04]  /*1aba0*/  STL.64 [R1+0x14f0], R20 ;  /* 0x0014f01401007387 */ /* 0x0101e80000100a00 */
[----:B0-----:R-:W4:Y:S04]  /*1abb0*/  LDL.LU.64 R20, [R1+0x190] ;  /* 0x0001900001147983 */ /* 0x001f280000300a00 */
[----:B------:R-:W4:Y:S01]  /*1abc0*/  LDL.LU.64 R22, [R1+0x198] ;  /* 0x0001980001167983 */ /* 0x000f220000300a00 */
[----:B------:R-:W-:-:S02]  /*1abd0*/  F2FP.F16.E4M3.UNPACK_B R10, R19 ;  /* 0x00000013ff0a723e */ /* 0x000fc400020006ff */
[----:B------:R-:W-:Y:S01]  /*1abe0*/  F2FP.F16.E4M3.UNPACK_B R11, R28 ;  /* 0x0000001cff0b723e */ /* 0x000fe200020006ff */
[----:B------:R-:W5:Y:S04]  /*1abf0*/  LDL.LU R25, [R1+0x140] ;  /* 0x0001400001197983 */ /* 0x000f680000300800 */
[----:B------:R-:W2:Y:S04]  /*1ac00*/  LDL.LU R26, [R1+0x144] ;  /* 0x00014400011a7983 */ /* 0x000ea80000300800 */
[----:B------:R-:W2:Y:S04]  /*1ac10*/  LDL.LU R27, [R1+0x150] ;  /* 0x00015000011b7983 */ /* 0x000ea80000300800 */
[----:B------:R-:W2:Y:S04]  /*1ac20*/  LDL.LU R0, [R1+0x334] ;  /* 0x0003340001007983 */ /* 0x000ea80000300800 */
[----:B------:R-:W2:Y:S01]  /*1ac30*/  LDL.LU R28, [R1+0x350] ;  /* 0x00035000011c7983 */ /* 0x000ea20000300800 */
[----:B---3--:R-:W-:-:S15]  /*1ac40*/  HMMA.16816.F32 R16, R8, R16, R12 ;  /* 0x000000100810723c */ /* 0x008fde000000180c */
[----:B------:R-:W-:-:S04]  /*1ac50*/  NOP ;  /* 0x0000000000007918 */ /* 0x000fc80000000000 */
[----:B------:R-:W-:Y:S02]  /*1ac60*/  IMAD.MOV.U32 R15, RZ, RZ, R16 ;  /* 0x000000ffff0f7224 */ /* 0x000fe400078e0010 */
[----:B------:R-:W-:Y:S02]  /*1ac70*/  IMAD.MOV.U32 R14, RZ, RZ, R17 ;  /* 0x000000ffff0e7224 */ /* 0x000fe400078e0011 */
[----:B------:R-:W-:Y:S02]  /*1ac80*/  IMAD.MOV.U32 R13, RZ, RZ, R18 ;  /* 0x000000ffff0d7224 */ /* 0x000fe400078e0012 */
[----:B------:R-:W-:Y:S01]  /*1ac90*/  IMAD.MOV.U32 R12, RZ, RZ, R19 ;  /* 0x000000ffff0c7224 */ /* 0x000fe200078e0013 */
[----:B------:R-:W3:Y:S04]  /*1aca0*/  LDL.LU.64 R16, [R1+0x1a0] ;  /* 0x0001a00001107983 */ /* 0x000ee80000300a00 */
[----:B------:R-:W3:Y:S04]  /*1acb0*/  LDL.LU.64 R18, [R1+0x1a8] ;  /* 0x0001a80001127983 */ /* 0x000ee80000300a00 */
[----:B------:R0:W-:Y:S04]  /*1acc0*/  STL.64 [R1+0x14a0], R14 ;  /* 0x0014a00e01007387 */ /* 0x0001e80000100a00 */
[----:B0-----:R-:W2:Y:S04]  /*1acd0*/  LDL.LU R14, [R1+0x340] ;  /* 0x00034000010e7983 */ /* 0x001ea80000300800 */
[----:B------:R-:W2:Y:S04]  /*1ace0*/  LDL.LU R15, [R1+0x33c] ;  /* 0x00033c00010f7983 */ /* 0x000ea80000300800 */
[----:B------:R0:W-:Y:S04]  /*1acf0*/  STL.64 [R1+0x1498], R12 ;  /* 0x0014980c01007387 */ /* 0x0001e80000100a00 */
[----:B0-----:R-:W2:Y:S01]  /*1ad00*/  LDL.LU R13, [R1+0x338] ;  /* 0x00033800010d7983 */ /* 0x001ea20000300800 */
[----:B----4-:R-:W-:-:S15]  /*1ad10*/  HMMA.16816.F32 R20, R8, R6, R20 ;  /* 0x000000060814723c */ /* 0x010fde0000001814 */
[----:B------:R-:W-:-:S04]  /*1ad20*/  NOP ;  /* 0x0000000000007918 */ /* 0x000fc80000000000 */
[----:B------:R-:W-:Y:S04]  /*1ad30*/  STL.64 [R1+0xc0], R20 ;  /* 0x0000c01401007387 */ /* 0x000fe80000100a00 */
[----:B------:R0:W-:Y:S04]  /*1ad40*/  STL.64 [R1+0xc8], R22 ;  /* 0x0000c81601007387 */ /* 0x0001e80000100a00 */
[----:B0-----:R-:W4:Y:S04]  /*1ad50*/  LDL.LU.64 R22, [R1+0x14f8] ;  /* 0x0014f80001167983 */ /* 0x001f280000300a00 */
[----:B------:R-:W4:Y:S04]  /*1ad60*/  LDL.LU.64 R20, [R1+0x14f0] ;  /* 0x0014f00001147983 */ /* 0x000f280000300a00 */
[----:B------:R-:W3:Y:S04]  /*1ad70*/  LDL.LU R6, [R1+0x348] ;  /* 0x0003480001067983 */ /* 0x000ee80000300800 */
[----:B------:R-:W3:Y:S01]  /*1ad80*/  LDL.LU R7, [R1+0x344] ;  /* 0x0003440001077983 */ /* 0x000ee20000300800 */
[----:B----4-:R-:W-:Y:S01]  /*1ad90*/  HMMA.16816.F32 R20, R8, R4, R20 ;  /* 0x000000040814723c */ /* 0x010fe20000001814 */
[----:B--2---:R-:W-:-:S15]  /*1ada0*/  IMAD R4, R15, 0x100, R14 ;  /* 0x000001000f047824 */ /* 0x004fde00078e020e */
[----:B------:R-:W-:-:S03]  /*1adb0*/  NOP ;  /* 0x0000000000007918 */ /* 0x000fc60000000000 */
[----:B------:R-:W-:Y:S04]  /*1adc0*/  STL.64 [R1+0xb0], R20 ;  /* 0x0000b01401007387 */ /* 0x000fe80000100a00 */
[----:B------:R0:W-:Y:S04]  /*1add0*/  STL.64 [R1+0xb8], R22 ;  /* 0x0000b81601007387 */ /* 0x0001e80000100a00 */
[----:B0-----:R-:W2:Y:S04]  /*1ade0*/  LDL.LU.64 R22, [R1+0x14e8] ;  /* 0x0014e80001167983 */ /* 0x001ea80000300a00 */
[----:B------:R-:W2:Y:S04]  /*1adf0*/  LDL.LU.64 R20, [R1+0x14e0] ;  /* 0x0014e00001147983 */ /* 0x000ea80000300a00 */
[----:B------:R-:W4:Y:S01]  /*1ae00*/  LDL.LU R15, [R1+0x164] ;  /* 0x00016400010f7983 */ /* 0x000f220000300800 */
[----:B------:R-:W-:Y:S01]  /*1ae10*/  IMAD R0, R0, 0x100, R13 ;  /* 0x0000010000007824 */ /* 0x000fe200078e020d */
[----:B---3--:R-:W-:Y:S01]  /*1ae20*/  HMMA.16816.F32 R16, R8, R2, R16 ;  /* 0x000000020810723c */ /* 0x008fe20000001810 */
[----:B------:R-:W-:-:S02]  /*1ae30*/  IMAD R5, R7, 0x100, R6 ;  /* 0x0000010007057824 */ /* 0x000fc400078e0206 */
[----:B------:R-:W-:Y:S01]  /*1ae40*/  IMAD R6, R24, 0x100, R28 ;  /* 0x0000010018067824 */ /* 0x000fe200078e021c */
[----:B------:R-:W-:Y:S01]  /*1ae50*/  F2FP.F16.E4M3.UNPACK_B R7, R26.H1 ;  /* 0x0000001aff07723e */ /* 0x000fe200030006ff */
[----:B----4-:R0:W-:Y:S04]  /*1ae60*/  STL [R1+0x14d8], R15 ;  /* 0x0014d80f01007387 */ /* 0x0101e80000100800 */
[----:B------:R-:W3:Y:S04]  /*1ae70*/  LDL.LU R12, [R1] ;  /* 0x00000000010c7983 */ /* 0x000ee80000300800 */
[----:B------:R-:W3:Y:S04]  /*1ae80*/  LDL.LU R13, [R1+0x4] ;  /* 0x00000400010d7983 */ /* 0x000ee80000300800 */
[----:B------:R-:W3:Y:S04]  /*1ae90*/  LDL.LU R14, [R1+0x8] ;  /* 0x00000800010e7983 */ /* 0x000ee80000300800 */
[----:B0-----:R-:W3:Y:S04]  /*1aea0*/  LDL.LU R15, [R1+0xc] ;  /* 0x00000c00010f7983 */ /* 0x001ee80000300800 */
[----:B------:R-:W4:Y:S04]  /*1aeb0*/  LDL.LU R9, [R1+0x154] ;  /* 0x0001540001097983 */ /* 0x000f280000300800 */
[----:B------:R0:W-:Y:S04]  /*1aec0*/  STL.64 [R1+0x80], R16 ;  /* 0x0000801001007387 */ /* 0x0001e80000100a00 */
[----:B------:R1:W-:Y:S01]  /*1aed0*/  STL.64 [R1+0x88], R18 ;  /* 0x0000881201007387 */ /* 0x0003e20000100a00 */
[----:B0-----:R-:W-:-:S02]  /*1aee0*/  F2FP.F16.E4M3.UNPACK_B R16, R0 ;  /* 0x00000000ff10723e */ /* 0x001fc400020006ff */
[----:B-1----:R-:W-:Y:S02]  /*1aef0*/  F2FP.F16.E4M3.UNPACK_B R19, R6 ;  /* 0x00000006ff13723e */ /* 0x002fe400020006ff */
[----:B------:R-:W-:Y:S02]  /*1af00*/  F2FP.F16.E4M3.UNPACK_B R17, R4 ;  /* 0x00000004ff11723e */ /* 0x000fe400020006ff */
[----:B------:R-:W-:Y:S02]  /*1af10*/  F2FP.F16.E4M3.UNPACK_B R18, R5 ;  /* 0x00000005ff12723e */ /* 0x000fe400020006ff */
[----:B-----5:R-:W-:Y:S02]  /*1af20*/  F2FP.F16.E4M3.UNPACK_B R6, R25.H1 ;  /* 0x00000019ff06723e */ /* 0x020fe400030006ff */
[----:B------:R-:W-:Y:S01]  /*1af30*/  F2FP.F16.E4M3.UNPACK_B R8, R27.H1 ;  /* 0x0000001bff08723e */ /* 0x000fe200030006ff */
[----:B------:R-:W5:Y:S04]  /*1af40*/  LDL.LU R4, [R1+0x160] ;  /* 0x0001600001047983 */ /* 0x000f680000300800 */
[----:B--2---:R-:W-:Y:S01]  /*1af50*/  HMMA.16816.F32 R20, R16, R6, R20 ;  /* 0x000000061014723c */ /* 0x004fe20000001814 */
[----:B------:R-:W-:-:S15]  /*1af60*/  IMAD.MOV.U32 R27, RZ, RZ, R29 ;  /* 0x000000ffff1b7224 */ /* 0x000fde00078e001d */
[----:B------:R-:W-:-:S03]  /*1af70*/  NOP ;  /* 0x0000000000007918 */ /* 0x000fc60000000000 */
[----:B------:R0:W-:Y:S04]  /*1af80*/  STL.64 [R1+0x100], R20 ;  /* 0x0001001401007387 */ /* 0x0001e80000100a00 */
[----:B------:R1:W-:Y:S04]  /*1af90*/  STL [R1+0x108], R22 ;  /* 0x0001081601007387 */ /* 0x0003e80000100800 */
[----:B------:R-:W2:Y:S04]  /*1afa0*/  LDL.LU R24, [R1+0x40] ;  /* 0x0000400001187983 */ /* 0x000ea80000300800 */
[----:B------:R-:W2:Y:S04]  /*1afb0*/  LDL.LU R25, [R1+0x44] ;  /* 0x0000440001197983 */ /* 0x000ea80000300800 */
[----:B------:R-:W2:Y:S04]  /*1afc0*/  LDL.LU R26, [R1+0x48] ;  /* 0x00004800011a7983 */ /* 0x000ea80000300800 */
[----:B------:R-:W2:Y:S04]  /*1afd0*/  LDL.LU R2, [R1+0x170] ;  /* 0x0001700001027983 */ /* 0x000ea80000300800 */
[----:B------:R-:W2:Y:S04]  /*1afe0*/  LDL.LU R3, [R1+0x174] ;  /* 0x0001740001037983 */ /* 0x000ea80000300800 */
[----:B0-----:R-:W2:Y:S04]  /*1aff0*/  LDL.LU R20, [R1+0x358] ;  /* 0x0003580001147983 */ /* 0x001ea80000300800 */
[----:B------:R-:W2:Y:S04]  /*1b000*/  LDL.LU R0, [R1+0x354] ;  /* 0x0003540001007983 */ /* 0x000ea80000300800 */
[----:B-1----:R-:W2:Y:S01]  /*1b010*/  LDL.LU R22, [R1+0x360] ;  /* 0x0003600001167983 */ /* 0x002ea20000300800 */
[----:B------:R-:W-:-:S03]  /*1b020*/  IMAD.MOV.U32 R21, RZ, RZ, R23 ;  /* 0x000000ffff157224 */ /* 0x000fc600078e0017 */
[----:B------:R-:W2:Y:S04]  /*1b030*/  LDL.LU R10, [R1+0x35c] ;  /* 0x00035c00010a7983 */ /* 0x000ea80000300800 */
[----:B------:R-:W2:Y:S04]  /*1b040*/  LDL.LU R23, [R1+0x368] ;  /* 0x0003680001177983 */ /* 0x000ea80000300800 */
[----:B------:R-:W2:Y:S04]  /*1b050*/  LDL.LU R11, [R1+0x364] ;  /* 0x00036400010b7983 */ /* 0x000ea80000300800 */
[----:B------:R-:W2:Y:S04]  /*1b060*/  LDL.LU R28, [R1+0x370] ;  /* 0x00037000011c7983 */ /* 0x000ea80000300800 */
[----:B------:R-:W2:Y:S04]  /*1b070*/  LDL.LU R29, [R1+0x36c] ;  /* 0x00036c00011d7983 */ /* 0x000ea80000300800 */
[----:B------:R-:W-:Y:S01]  /*1b080*/  STL [R1+0x1420], R21 ;  /* 0x0014201501007387 */ /* 0x000fe20000100800 */
[----:B----4-:R-:W-:-:S07]  /*1b090*/  F2FP.F16.E4M3.UNPACK_B R9, R9.H1 ;  /* 0x00000009ff09723e */ /* 0x010fce00030006ff */
[----:B---3--:R-:W-:-:S15]  /*1b0a0*/  HMMA.16816.F32 R12, R16, R8, R12 ;  /* 0x00000008100c723c */ /* 0x008fde000000180c */
[----:B------:R-:W-:-:S04]  /*1b0b0*/  NOP ;  /* 0x0000000000007918 */ /* 0x000fc80000000000 */
[----:B------:R-:W-:Y:S04]  /*1b0c0*/  STL.64 [R1+0x120], R12 ;  /* 0x0001200c01007387 */ /* 0x000fe80000100a00 */
[----:B------:R0:W-:Y:S04]  /*1b0d0*/  STL.64 [R1+0x128], R14 ;  /* 0x0001280e01007387 */ /* 0x0001e80000100a00 */
[----:B0-----:R-:W3:Y:S04]  /*1b0e0*/  LDL.LU R15, [R1+0x14d8] ;  /* 0x0014d800010f7983 */ /* 0x001ee80000300800 */
[----:B------:R-:W4:Y:S04]  /*1b0f0*/  LDL.LU R12, [R1+0x10] ;  /* 0x00001000010c7983 */ /* 0x000f280000300800 */
[----:B------:R-:W4:Y:S04]  /*1b100*/  LDL.LU R13, [R1+0x14] ;  /* 0x00001400010d7983 */ /* 0x000f280000300800 */
[----:B------:R-:W4:Y:S01]  /*1b110*/  LDL.LU R14, [R1+0x18] ;  /* 0x00001800010e7983 */ /* 0x000f220000300800 */
[----:B---3--:R-:W-:-:S03]  /*1b120*/  F2FP.F16.E4M3.UNPACK_B R5, R15.H1 ;  /* 0x0000000fff05723e */ /* 0x008fc600030006ff */
[----:B------:R-:W4:Y:S01]  /*1b130*/  LDL.LU R15, [R1+0x1c] ;  /* 0x00001c00010f7983 */ /* 0x000f220000300800 */
[----:B-----5:R-:W-:-:S07]  /*1b140*/  F2FP.F16.E4M3.UNPACK_B R4, R4.H1 ;  /* 0x00000004ff04723e */ /* 0x020fce00030006ff */
[----:B--2---:R-:W-:Y:S01]  /*1b150*/  HMMA.16816.F32 R24, R16, R4, R24 ;  /* 0x000000041018723c */ /* 0x004fe20000001818 */
[----:B----4-:R-:W-:Y:S04]  /*1b160*/  STL.64 [R1+0x14b0], R14 ;  /* 0x0014b00e01007387 */ /* 0x010fe80000100a00 */
[----:B------:R0:W-:Y:S04]  /*1b170*/  STL.64 [R1+0x14a8], R12 ;  /* 0x0014a80c01007387 */ /* 0x0001e80000100a00 */
[----:B0-----:R-:W2:Y:S04]  /*1b180*/  LDL.LU R12, [R1+0x20] ;  /* 0x00002000010c7983 */ /* 0x001ea80000300800 */
[----:B------:R-:W2:Y:S04]  /*1b190*/  LDL.LU R13, [R1+0x24] ;  /* 0x00002400010d7983 */ /* 0x000ea80000300800 */
[----:B------:R-:W3:Y:S04]  /*1b1a0*/  LDL.LU R14, [R1+0x28] ;  /* 0x00002800010e7983 */ /* 0x000ee80000300800 */
[----:B------:R-:W3:Y:S01]  /*1b1b0*/  LDL.LU R15, [R1+0x2c] ;  /* 0x00002c00010f7983 */ /* 0x000ee20000300800 */
[----:B------:R-:W-:-:S03]  /*1b1c0*/  IMAD.MOV.U32 R21, RZ, RZ, R27 ;  /* 0x000000ffff157224 */ /* 0x000fc600078e001b */
[----:B---3--:R-:W-:Y:S04]  /*1b1d0*/  STL.64 [R1+0x14c0], R14 ;  /* 0x0014c00e01007387 */ /* 0x008fe80000100a00 */
[----:B--2---:R0:W-:Y:S04]  /*1b1e0*/  STL.64 [R1+0x14b8], R12 ;  /* 0x0014b80c01007387 */ /* 0x0041e80000100a00 */
[----:B0-----:R-:W2:Y:S04]  /*1b1f0*/  LDL.LU R12, [R1+0x30] ;  /* 0x00003000010c7983 */ /* 0x001ea80000300800 */
[----:B------:R-:W2:Y:S04]  /*1b200*/  LDL.LU R13, [R1+0x34] ;  /* 0x00003400010d7983 */ /* 0x000ea80000300800 */
[----:B------:R-:W2:Y:S04]  /*1b210*/  LDL.LU R14, [R1+0x38] ;  /* 0x00003800010e7983 */ /* 0x000ea80000300800 */
[----:B------:R-:W2:Y:S04]  /*1b220*/  LDL.LU R15, [R1+0x3c] ;  /* 0x00003c00010f7983 */ /* 0x000ea80000300800 */
[----:B------:R-:W-:Y:S04]  /*1b230*/  STL.64 [R1+0x130], R24 ;  /* 0x0001301801007387 */ /* 0x000fe80000100a00 */
[----:B------:R0:W-:Y:S04]  /*1b240*/  STL [R1+0x138], R26 ;  /* 0x0001381a01007387 */ /* 0x0001e80000100800 */
[----:B0-----:R-:W3:Y:S04]  /*1b250*/  LDL.LU.64 R26, [R1+0x14d0] ;  /* 0x0014d000011a7983 */ /* 0x001ee80000300a00 */
[----:B------:R-:W3:Y:S01]  /*1b260*/  LDL.LU.64 R24, [R1+0x14c8] ;  /* 0x0014c80001187983 */ /* 0x000ee20000300a00 */
[----:B------:R-:W-:-:S02]  /*1b270*/  F2FP.F16.E4M3.UNPACK_B R2, R2.H1 ;  /* 0x00000002ff02723e */ /* 0x000fc400030006ff */
[----:B------:R-:W-:Y:S01]  /*1b280*/  F2FP.F16.E4M3.UNPACK_B R3, R3.H1 ;  /* 0x00000003ff03723e */ /* 0x000fe200030006ff */
[----:B------:R-:W-:Y:S02]  /*1b290*/  IMAD R0, R0, 0x100, R20 ;  /* 0x0000010000007824 */ /* 0x000fe400078e0214 */
[----:B------:R-:W-:Y:S02]  /*1b2a0*/  IMAD R10, R10, 0x100, R22 ;  /* 0x000001000a0a7824 */ /* 0x000fe400078e0216 */
[----:B------:R-:W-:Y:S02]  /*1b2b0*/  IMAD R11, R11, 0x100, R23 ;  /* 0x000001000b0b7824 */ /* 0x000fe400078e0217 */
[----:B------:R-:W-:Y:S01]  /*1b2c0*/  IMAD R20, R29, 0x100, R28 ;  /* 0x000001001d147824 */ /* 0x000fe200078e021c */
[----:B------:R0:W-:Y:S04]  /*1b2d0*/  STL [R1+0x1438], R21 ;  /* 0x0014381501007387 */ /* 0x0001e80000100800 */
[----:B0-----:R-:W4:Y:S01]  /*1b2e0*/  LDL.LU R21, [R1+0x390] ;  /* 0x0003900001157983 */ /* 0x001f220000300800 */
[----:B---3--:R-:W-:-:S15]  /*1b2f0*/  HMMA.16816.F32 R16, R16, R2, R24 ;  /* 0x000000021010723c */ /* 0x008fde0000001818 */
[----:B------:R-:W-:-:S04]  /*1b300*/  NOP ;  /* 0x0000000000007918 */ /* 0x000fc80000000000 */
[----:B------:R-:W-:Y:S02]  /*1b310*/  IMAD.MOV.U32 R28, RZ, RZ, R17 ;  /* 0x000000ffff1c7224 */ /* 0x000fe400078e0011 */
[----:B------:R-:W-:Y:S01]  /*1b320*/  IMAD.MOV.U32 R23, RZ, RZ, R18 ;  /* 0x000000ffff177224 */ /* 0x000fe200078e0012 */
[----:B------:R0:W-:Y:S01]  /*1b330*/  STL [R1+0xf0], R16 ;  /* 0x0000f01001007387 */ /* 0x0001e20000100800 */
[----:B------:R-:W-:Y:S01]  /*1b340*/  IMAD.MOV.U32 R22, RZ, RZ, R19 ;  /* 0x000000ffff167224 */ /* 0x000fe200078e0013 */
[----:B------:R-:W-:Y:S02]  /*1b350*/  F2FP.F16.E4M3.UNPACK_B R17, R10 ;  /* 0x0000000aff11723e */ /* 0x000fe400020006ff */
[----:B------:R-:W-:Y:S02]  /*1b360*/  F2FP.F16.E4M3.UNPACK_B R18, R11 ;  /* 0x0000000bff12723e */ /* 0x000fe400020006ff */
[----:B------:R-:W-:Y:S01]  /*1b370*/  F2FP.F16.E4M3.UNPACK_B R19, R20 ;  /* 0x00000014ff13723e */ /* 0x000fe200020006ff */
[----:B------:R-:W3:Y:S04]  /*1b380*/  LDL.LU R24, [R1+0x380] ;  /* 0x0003800001187983 */ /* 0x000ee80000300800 */
[----:B------:R-:W5:Y:S04]  /*1b390*/  LDL.LU R25, [R1+0x38c] ;  /* 0x00038c0001197983 */ /* 0x000f680000300800 */
[----:B------:R-:W5:Y:S04]  /*1b3a0*/  LDL.LU R26, [R1+0x388] ;  /* 0x00038800011a7983 */ /* 0x000f680000300800 */
[----:B------:R-:W4:Y:S01]  /*1b3b0*/  LDL.LU R27, [R1+0x394] ;  /* 0x00039400011b7983 */ /* 0x000f220000300800 */
[----:B0-----:R-:W-:-:S07]  /*1b3c0*/  F2FP.F16.E4M3.UNPACK_B R16, R0 ;  /* 0x00000000ff10723e */ /* 0x001fce00020006ff */
[C---:B--2---:R-:W-:Y:S01]  /*1b3d0*/  HMMA.16816.F32 R12, R16.reuse, R6, R12 ;  /* 0x00000006100c723c */ /* 0x044fe2000000180c */
[----:B------:R0:W-:Y:S04]  /*1b3e0*/  STL [R1+0x1440], R23 ;  /* 0x0014401701007387 */ /* 0x0001e80000100800 */
[----:B0-----:R-:W3:Y:S04]  /*1b3f0*/  LDL.LU R23, [R1+0x384] ;  /* 0x0003840001177983 */ /* 0x001ee80000300800 */
[----:B------:R0:W-:Y:S04]  /*1b400*/  STL [R1+0x143c], R28 ;  /* 0x00143c1c01007387 */ /* 0x0001e80000100800 */
[----:B0-----:R-:W2:Y:S04]  /*1b410*/  LDL.LU R28, [R1+0x378] ;  /* 0x00037800011c7983 */ /* 0x001ea80000300800 */
[----:B------:R-:W2:Y:S04]  /*1b420*/  LDL.LU R0, [R1+0x37c] ;  /* 0x00037c0001007983 */ /* 0x000ea80000300800 */
[----:B------:R-:W-:Y:S04]  /*1b430*/  STL.64 [R1+0x110], R12 ;  /* 0x0001100c01007387 */ /* 0x000fe80000100a00 */
[----:B------:R0:W-:Y:S04]  /*1b440*/  STL.64 [R1+0x118], R14 ;  /* 0x0001180e01007387 */ /* 0x0001e80000100a00 */
[----:B0-----:R-:W2:Y:S04]  /*1b450*/  LDL.LU.64 R14, [R1+0x14c0] ;  /* 0x0014c000010e7983 */ /* 0x001ea80000300a00 */
[----:B------:R-:W2:Y:S02]  /*1b460*/  LDL.LU.64 R12, [R1+0x14b8] ;  /* 0x0014b800010c7983 */ /* 0x000ea40000300a00 */
[----:B--2---:R-:W-:-:S15]  /*1b470*/  HMMA.16816.F32 R12, R16, R8, R12 ;  /* 0x00000008100c723c */ /* 0x004fde000000180c */
[----:B------:R-:W-:-:S04]  /*1b480*/  NOP ;  /* 0x0000000000007918 */ /* 0x000fc80000000000 */
[----:B------:R-:W-:Y:S04]  /*1b490*/  STL.64 [R1+0xe0], R12 ;  /* 0x0000e00c01007387 */ /* 0x000fe80000100a00 */
[----:B------:R0:W-:Y:S01]  /*1b4a0*/  STL [R1+0xe8], R14 ;  /* 0x0000e80e01007387 */ /* 0x0001e20000100800 */
[----:B------:R-:W-:-:S03]  /*1b4b0*/  IMAD.MOV.U32 R29, RZ, RZ, R15 ;  /* 0x000000ffff1d7224 */ /* 0x000fc600078e000f */
[----:B0-----:R-:W2:Y:S04]  /*1b4c0*/  LDL.LU.64 R14, [R1+0x14b0] ;  /* 0x0014b000010e7983 */ /* 0x001ea80000300a00 */
[----:B------:R-:W2:Y:S04]  /*1b4d0*/  LDL.LU.64 R12, [R1+0x14a8] ;  /* 0x0014a800010c7983 */ /* 0x000ea80000300a00 */
[----:B------:R-:W-:Y:S01]  /*1b4e0*/  STL [R1+0x13c8], R29 ;  /* 0x0013c81d01007387 */ /* 0x000fe20000100800 */
[----:B---3--:R-:W-:Y:S02]  /*1b4f0*/  IMAD R10, R24, 0x100, R23 ;  /* 0x00000100180a7824 */ /* 0x008fe400078e0217 */
[----:B------:R-:W-:-:S02]  /*1b500*/  IMAD R0, R28, 0x100, R0 ;  /* 0x000001001c007824 */ /* 0x000fc400078e0200 */
[----:B----4-:R-:W-:Y:S02]  /*1b510*/  IMAD R20, R21, 0x100, R27 ;  /* 0x0000010015147824 */ /* 0x010fe400078e021b */
[----:B-----5:R-:W-:Y:S01]  /*1b520*/  IMAD R11, R26, 0x100, R25 ;  /* 0x000001001a0b7824 */ /* 0x020fe200078e0219 */
[----:B--2---:R-:W-:-:S15]  /*1b530*/  HMMA.16816.F32 R12, R16, R4, R12 ;  /* 0x00000004100c723c */ /* 0x004fde000000180c */
[----:B------:R-:W-:-:S04]  /*1b540*/  NOP ;  /* 0x0000000000007918 */ /* 0x000fc80000000000 */
[----:B------:R-:W-:Y:S04]  /*1b550*/  STL.64 [R1+0x60], R12 ;  /* 0x0000600c01007387 */ /* 0x000fe80000100a00 */
[----:B------:R0:W-:Y:S04]  /*1b560*/  STL.64 [R1+0x68], R14 ;  /* 0x0000680e01007387 */ /* 0x0001e80000100a00 */
[----:B0-----:R-:W2:Y:S04]  /*1b570*/  LDL.LU.64 R14, [R1+0x14a0] ;  /* 0x0014a000010e7983 */ /* 0x001ea80000300a00 */
[----:B------:R-:W3:Y:S04]  /*1b580*/  LDL.LU.64 R12, [R1+0x1498] ;  /* 0x00149800010c7983 */ /* 0x000ee80000300a00 */
[----:B------:R-:W4:Y:S04]  /*1b590*/  LDL.LU R29, [R1+0x3b0] ;  /* 0x0003b000011d7983 */ /* 0x000f280000300800 */
[----:B------:R-:W5:Y:S04]  /*1b5a0*/  LDL.LU R23, [R1+0x39c] ;  /* 0x00039c0001177983 */ /* 0x000f680000300800 */
[----:B------:R-:W2:Y:S04]  /*1b5b0*/  LDL.LU R28, [R1+0x3a4] ;  /* 0x0003a400011c7983 */ /* 0x000ea80000300800 */
[----:B------:R-:W2:Y:S04]  /*1b5c0*/  LDL.LU R21, [R1+0x3ac] ;  /* 0x0003ac0001157983 */ /* 0x000ea80000300800 */
[----:B------:R-:W2:Y:S04]  /*1b5d0*/  LDL.LU R24, [R1+0xc0] ;  /* 0x0000c00001187983 */ /* 0x000ea80000300800 */
[----:B------:R-:W2:Y:S04]  /*1b5e0*/  LDL.LU R25, [R1+0xc4] ;  /* 0x0000c40001197983 */ /* 0x000ea80000300800 */
[----:B------:R-:W2:Y:S04]  /*1b5f0*/  LDL.LU R26, [R1+0xc8] ;  /* 0x0000c800011a7983 */ /* 0x000ea80000300800 */
[----:B------:R-:W2:Y:S04]  /*1b600*/  LDL.LU R27, [R1+0xcc] ;  /* 0x0000cc00011b7983 */ /* 0x000ea80000300800 */
[----:B--2---:R3:W-:Y:S04]  /*1b610*/  STL.64 [R1+0x1430], R26 ;  /* 0x0014301a01007387 */ /* 0x0047e80000100a00 */
[----:B------:R0:W-:Y:S01]  /*1b620*/  STL.64 [R1+0x1428], R24 ;  /* 0x0014281801007387 */ /* 0x0001e20000100a00 */
[----:B---3--:R-:W-:-:S02]  /*1b630*/  IMAD.MOV.U32 R26, RZ, RZ, R13 ;  /* 0x000000ffff1a7224 */ /* 0x008fc400078e000d */
[----:B0-----:R-:W-:Y:S02]  /*1b640*/  IMAD.MOV.U32 R24, RZ, RZ, R15 ;  /* 0x000000ffff187224 */ /* 0x001fe400078e000f */
[----:B------:R-:W-:Y:S01]  /*1b650*/  IMAD.MOV.U32 R27, RZ, RZ, R12 ;  /* 0x000000ffff1b7224 */ /* 0x000fe200078e000c */
[----:B------:R-:W2:Y:S01]  /*1b660*/  LDL.LU R15, [R1+0x1494] ;  /* 0x00149400010f7983 */ /* 0x000ea20000300800 */
[----:B------:R-:W-:-:S03]  /*1b670*/  IMAD.MOV.U32 R25, RZ, RZ, R14 ;  /* 0x000000ffff197224 */ /* 0x000fc600078e000e */
[----:B------:R-:W3:Y:S04]  /*1b680*/  LDL.LU R14, [R1+0x1490] ;  /* 0x00149000010e7983 */ /* 0x000ee80000300800 */
[----:B------:R-:W2:Y:S04]  /*1b690*/  LDL.LU R13, [R1+0x148c] ;  /* 0x00148c00010d7983 */ /* 0x000ea80000300800 */
[----:B------:R-:W2:Y:S04]  /*1b6a0*/  LDL.LU R12, [R1+0x1488] ;  /* 0x00148800010c7983 */ /* 0x000ea80000300800 */
[----:B------:R-:W-:Y:S04]  /*1b6b0*/  STL.64 [R1+0x1450], R26 ;  /* 0x0014501a01007387 */ /* 0x000fe80000100a00 */
[----:B------:R0:W-:Y:S04]  /*1b6c0*/  STL.64 [R1+0x1448], R24 ;  /* 0x0014481801007387 */ /* 0x0001e80000100a00 */
[----:B0-----:R-:W2:Y:S04]  /*1b6d0*/  LDL.LU R24, [R1+0xa0] ;  /* 0x0000a00001187983 */ /* 0x001ea80000300800 */
[----:B------:R-:W2:Y:S04]  /*1b6e0*/  LDL.LU R25, [R1+0xa4] ;  /* 0x0000a40001197983 */ /* 0x000ea80000300800 */
[----:B------:R-:W2:Y:S04]  /*1b6f0*/  LDL.LU R26, [R1+0xa8] ;  /* 0x0000a800011a7983 */ /* 0x000ea80000300800 */
[----:B------:R-:W2:Y:S04]  /*1b700*/  LDL.LU R27, [R1+0xac] ;  /* 0x0000ac00011b7983 */ /* 0x000ea80000300800 */
[----:B--2---:R-:W-:Y:S04]  /*1b710*/  STL.64 [R1+0x1460], R26 ;  /* 0x0014601a01007387 */ /* 0x004fe80000100a00 */
[----:B------:R0:W-:Y:S02]  /*1b720*/  STL.64 [R1+0x1458], R24 ;  /* 0x0014581801007387 */ /* 0x0001e40000100a00 */
[----:B0-----:R-:W-:-:S02]  /*1b730*/  IMAD.MOV.U32 R24, RZ, RZ, R12 ;  /* 0x000000ffff187224 */ /* 0x001fc400078e000c */
[----:B------:R-:W-:Y:S01]  /*1b740*/  IMAD.MOV.U32 R25, RZ, RZ, R13 ;  /* 0x000000ffff197224 */ /* 0x000fe200078e000d */
[----:B------:R-:W2:Y:S04]  /*1b750*/  LDL.LU R12, [R1+0x1484] ;  /* 0x00148400010c7983 */ /* 0x000ea80000300800 */
[----:B------:R-:W2:Y:S01]  /*1b760*/  LDL.LU R13, [R1+0x1480] ;  /* 0x00148000010d7983 */ /* 0x000ea20000300800 */
[----:B---3--:R-:W-:Y:S02]  /*1b770*/  IMAD.MOV.U32 R26, RZ, RZ, R14 ;  /* 0x000000ffff1a7224 */ /* 0x008fe400078e000e */
[----:B------:R-:W-:Y:S01]  /*1b780*/  IMAD.MOV.U32 R27, RZ, RZ, R15 ;  /* 0x000000ffff1b7224 */ /* 0x000fe200078e000f */
[----:B------:R-:W2:Y:S04]  /*1b790*/  LDL.LU R14, [R1+0x147c] ;  /* 0x00147c00010e7983 */ /* 0x000ea80000300800 */
[----:B------:R-:W2:Y:S04]  /*1b7a0*/  LDL.LU R15, [R1+0x1478] ;  /* 0x00147800010f7983 */ /* 0x000ea80000300800 */
[----:B------:R-:W-:Y:S04]  /*1b7b0*/  STL.64 [R1+0x1470], R26 ;  /* 0x0014701a01007387 */ /* 0x000fe80000100a00 */
[----:B------:R0:W-:Y:S04]  /*1b7c0*/  STL.64 [R1+0x1468], R24 ;  /* 0x0014681801007387 */ /* 0x0001e80000100a00 */
[----:B0-----:R-:W3:Y:S04]  /*1b7d0*/  LDL.LU R24, [R1+0x50] ;  /* 0x0000500001187983 */ /* 0x001ee80000300800 */
[----:B------:R-:W3:Y:S04]  /*1b7e0*/  LDL.LU R25, [R1+0x54] ;  /* 0x0000540001197983 */ /* 0x000ee80000300800 */
[----:B------:R-:W3:Y:S04]  /*1b7f0*/  LDL.LU R26, [R1+0x58] ;  /* 0x00005800011a7983 */ /* 0x000ee80000300800 */
[----:B------:R-:W3:Y:S01]  /*1b800*/  LDL.LU R27, [R1+0x5c] ;  /* 0x00005c00011b7983 */ /* 0x000ee20000300800 */
[----:B--2---:R-:W-:Y:S01]  /*1b810*/  HMMA.16816.F32 R12, R16, R2, R12 ;  /* 0x00000002100c723c */ /* 0x004fe2000000180c */
[----:B------:R-:W-:-:S02]  /*1b820*/  F2FP.F16.E4M3.UNPACK_B R16, R0 ;  /* 0x00000000ff10723e */ /* 0x000fc400020006ff */
[----:B------:R-:W-:Y:S02]  /*1b830*/  F2FP.F16.E4M3.UNPACK_B R17, R10 ;  /* 0x0000000aff11723e */ /* 0x000fe400020006ff */
[----:B------:R-:W-:Y:S02]  /*1b840*/  F2FP.F16.E4M3.UNPACK_B R18, R11 ;  /* 0x0000000bff12723e */ /* 0x000fe400020006ff */
[----:B------:R-:W-:-:S07]  /*1b850*/  F2FP.F16.E4M3.UNPACK_B R19, R20 ;  /* 0x00000014ff13723e */ /* 0x000fce00020006ff */
[C---:B---3--:R-:W-:Y:S05]  /*1b860*/  HMMA.16816.F32 R24, R16.reuse, R6, R24 ;  /* 0x000000061018723c */ /* 0x048fea0000001818 */
[----:B------:R0:W-:Y:S04]  /*1b870*/  STL [R1+0x13a4], R12 ;  /* 0x0013a40c01007387 */ /* 0x0001e80000100800 */
[----:B------:R1:W-:Y:S04]  /*1b880*/  STL [R1+0x13a0], R13 ;  /* 0x0013a00d01007387 */ /* 0x0003e80000100800 */
[----:B------:R2:W-:Y:S04]  /*1b890*/  STL [R1+0x139c], R14 ;  /* 0x00139c0e01007387 */ /* 0x0005e80000100800 */
[----:B------:R3:W-:Y:S04]  /*1b8a0*/  STL [R1+0x1398], R15 ;  /* 0x0013980f01007387 */ /* 0x0007e80000100800 */
[----:B0-----:R-:W4:Y:S04]  /*1b8b0*/  LDL.LU R12, [R1+0x90] ;  /* 0x00009000010c7983 */ /* 0x001f280000300800 */
[----:B-1----:R-:W4:Y:S04]  /*1b8c0*/  LDL.LU R13, [R1+0x94] ;  /* 0x00009400010d7983 */ /* 0x002f280000300800 */
[----:B--2---:R-:W4:Y:S04]  /*1b8d0*/  LDL.LU R14, [R1+0x98] ;  /* 0x00009800010e7983 */ /* 0x004f280000300800 */
[----:B---3--:R-:W4:Y:S04]  /*1b8e0*/  LDL.LU R15, [R1+0x9c] ;  /* 0x00009c00010f7983 */ /* 0x008f280000300800 */
[----:B------:R-:W5:Y:S04]  /*1b8f0*/  LDL.LU R0, [R1+0x398] ;  /* 0x0003980001007983 */ /* 0x000f680000300800 */
[----:B------:R-:W2:Y:S04]  /*1b900*/  LDL.LU R10, [R1+0x3a0] ;  /* 0x0003a000010a7983 */ /* 0x000ea80000300800 */
[----:B------:R-:W3:Y:S04]  /*1b910*/  LDL.LU R11, [R1+0x3a8] ;  /* 0x0003a800010b7983 */ /* 0x000ee80000300800 */
        /* <DEDUP_REMOVED lines=16> */
[----:B------:R-:W2:Y:S01]  /*1ba20*/  LDL.LU.64 R24, [R1+0x1448] ;  /* 0x0014480001187983 */ /* 0x000ea20000300a00 */
[----:B----4-:R-:W-:Y:S01]  /*1ba30*/  HMMA.16816.F32 R16, R16, R2, R12 ;  /* 0x000000021010723c */ /* 0x010fe2000000180c */
[----:B-----5:R-:W-:-:S02]  /*1ba40*/  IMAD R0, R0, 0x100, R23 ;  /* 0x0000010000007824 */ /* 0x020fc400078e0217 */
[----:B------:R-:W-:Y:S02]  /*1ba50*/  IMAD R10, R10, 0x100, R28 ;  /* 0x000001000a0a7824 */ /* 0x000fe400078e021c */
[----:B---3--:R-:W-:Y:S02]  /*1ba60*/  IMAD R11, R11, 0x100, R21 ;  /* 0x000001000b0b7824 */ /* 0x008fe400078e0215 */
[----:B------:R-:W-:Y:S01]  /*1ba70*/  IMAD R20, R29, 0x100, R20 ;  /* 0x000001001d147824 */ /* 0x000fe200078e0214 */
[----:B------:R-:W3:Y:S04]  /*1ba80*/  LDL.LU R23, [R1+0x1440] ;  /* 0x0014400001177983 */ /* 0x000ee80000300800 */
[----:B------:R-:W4:Y:S04]  /*1ba90*/  LDL.LU R28, [R1+0x143c] ;  /* 0x00143c00011c7983 */ /* 0x000f280000300800 */
[----:B------:R-:W5:Y:S03]  /*1baa0*/  LDL.LU R21, [R1+0x1438] ;  /* 0x0014380001157983 */ /* 0x000f660000300800 */
[----:B------:R-:W-:-:S02]  /*1bab0*/  IMAD.MOV.U32 R29, RZ, RZ, R16 ;  /* 0x000000ffff1d7224 */ /* 0x000fc400078e0010 */
[----:B------:R-:W-:Y:S02]  /*1bac0*/  IMAD.MOV.U32 R15, RZ, RZ, R17 ;  /* 0x000000ffff0f7224 */ /* 0x000fe400078e0011 */
[----:B------:R-:W-:Y:S02]  /*1bad0*/  IMAD.MOV.U32 R14, RZ, RZ, R18 ;  /* 0x000000ffff0e7224 */ /* 0x000fe400078e0012 */
[----:B------:R-:W-:Y:S01]  /*1bae0*/  IMAD.MOV.U32 R13, RZ, RZ, R19 ;  /* 0x000000ffff0d7224 */ /* 0x000fe200078e0013 */
[----:B------:R-:W-:Y:S02]  /*1baf0*/  F2FP.F16.E4M3.UNPACK_B R16, R0 ;  /* 0x00000000ff10723e */ /* 0x000fe400020006ff */
[----:B------:R-:W-:Y:S02]  /*1bb00*/  F2FP.F16.E4M3.UNPACK_B R17, R10 ;  /* 0x0000000aff11723e */ /* 0x000fe400020006ff */
[----:B------:R-:W-:Y:S02]  /*1bb10*/  F2FP.F16.E4M3.UNPACK_B R18, R11 ;  /* 0x0000000bff12723e */ /* 0x000fe400020006ff */
[----:B------:R-:W-:Y:S01]  /*1bb20*/  F2FP.F16.E4M3.UNPACK_B R19, R20 ;  /* 0x00000014ff13723e */ /* 0x000fe200020006ff */
[----:B------:R-:W-:Y:S04]  /*1bb30*/  STL [R1+0x1418], R29 ;  /* 0x0014181d01007387 */ /* 0x000fe80000100800 */
[----:B------:R-:W-:Y:S04]  /*1bb40*/  STL [R1+0x1414], R2 ;  /* 0x0014140201007387 */ /* 0x000fe80000100800 */
[----:B------:R-:W-:Y:S01]  /*1bb50*/  STL [R1+0x1410], R3 ;  /* 0x0014100301007387 */ /* 0x000fe20000100800 */
[----:B--2---:R-:W-:-:S15]  /*1bb60*/  HMMA.16816.F32 R24, R16, R6, R24 ;  /* 0x000000061018723c */ /* 0x004fde0000001818 */
[----:B------:R-:W-:-:S04]  /*1bb70*/  NOP ;  /* 0x0000000000007918 */ /* 0x000fc80000000000 */
[----:B------:R-:W-:Y:S04]  /*1bb80*/  STL [R1+0x10], R24 ;  /* 0x0000101801007387 */ /* 0x000fe80000100800 */
[----:B------:R0:W-:Y:S01]  /*1bb90*/  STL.64 [R1+0x18], R26 ;  /* 0x0000181a01007387 */ /* 0x0001e20000100a00 */
[----:B------:R-:W-:-:S03]  /*1bba0*/  IMAD.MOV.U32 R12, RZ, RZ, R25 ;  /* 0x000000ffff0c7224 */ /* 0x000fc600078e0019 */
[----:B0-----:R-:W2:Y:S04]  /*1bbb0*/  LDL.LU.64 R26, [R1+0x1430] ;  /* 0x00143000011a7983 */ /* 0x001ea80000300a00 */
[----:B------:R-:W2:Y:S04]  /*1bbc0*/  LDL.LU.64 R24, [R1+0x1428] ;  /* 0x0014280001187983 */ /* 0x000ea80000300a00 */
[----:B------:R-:W-:Y:S04]  /*1bbd0*/  STL.64 [R1+0x13d8], R14 ;  /* 0x0013d80e01007387 */ /* 0x000fe80000100a00 */
[----:B------:R0:W-:Y:S04]  /*1bbe0*/  STL.64 [R1+0x13d0], R12 ;  /* 0x0013d00c01007387 */ /* 0x0001e80000100a00 */
[----:B0-----:R-:W3:Y:S04]  /*1bbf0*/  LDL.LU R12, [R1+0xb0] ;  /* 0x0000b000010c7983 */ /* 0x001ee80000300800 */
[----:B------:R-:W3:Y:S04]  /*1bc00*/  LDL.LU R13, [R1+0xb4] ;  /* 0x0000b400010d7983 */ /* 0x000ee80000300800 */
[----:B------:R-:W3:Y:S04]  /*1bc10*/  LDL.LU R14, [R1+0xb8] ;  /* 0x0000b800010e7983 */ /* 0x000ee80000300800 */
[----:B------:R-:W3:Y:S01]  /*1bc20*/  LDL.LU R15, [R1+0xbc] ;  /* 0x0000bc00010f7983 */ /* 0x000ee20000300800 */
[C---:B--2---:R-:W-:Y:S08]  /*1bc30*/  HMMA.16816.F32 R24, R16.reuse, R8, R24 ;  /* 0x000000081018723c */ /* 0x044ff00000001818 */
[----:B---3--:R-:W-:Y:S11]  /*1bc40*/  HMMA.16816.F32 R8, R16, R4, R12 ;  /* 0x000000041008723c */ /* 0x008ff6000000180c */
[----:B------:R-:W-:Y:S04]  /*1bc50*/  STL.64 [R1+0x1348], R26 ;  /* 0x0013481a01007387 */ /* 0x000fe80000100a00 */
[----:B------:R-:W-:Y:S04]  /*1bc60*/  STL.64 [R1+0x1340], R24 ;  /* 0x0013401801007387 */ /* 0x000fe80000100a00 */
[----:B------:R-:W-:Y:S04]  /*1bc70*/  STL [R1+0x141c], R19 ;  /* 0x00141c1301007387 */ /* 0x000fe80000100800 */
[----:B------:R-:W2:Y:S04]  /*1bc80*/  LDL.LU R12, [R1+0x130] ;  /* 0x00013000010c7983 */ /* 0x000ea80000300800 */
[----:B------:R-:W2:Y:S04]  /*1bc90*/  LDL.LU R13, [R1+0x134] ;  /* 0x00013400010d7983 */ /* 0x000ea80000300800 */
[----:B------:R-:W3:Y:S01]  /*1bca0*/  LDL.LU R14, [R1+0x138] ;  /* 0x00013800010e7983 */ /* 0x000ee20000300800 */
[----:B-----5:R-:W-:-:S03]  /*1bcb0*/  IMAD.MOV.U32 R15, RZ, RZ, R21 ;  /* 0x000000ffff0f7224 */ /* 0x020fc600078e0015 */
[----:B------:R-:W5:Y:S04]  /*1bcc0*/  LDL.LU R21, [R1+0x1420] ;  /* 0x0014200001157983 */ /* 0x000f680000300800 */
[----:B---3--:R-:W-:Y:S04]  /*1bcd0*/  STL.64 [R1+0x13e8], R14 ;  /* 0x0013e80e01007387 */ /* 0x008fe80000100a00 */
[----:B--2---:R0:W-:Y:S04]  /*1bce0*/  STL.64 [R1+0x13e0], R12 ;  /* 0x0013e00c01007387 */ /* 0x0041e80000100a00 */
[----:B0-----:R-:W2:Y:S04]  /*1bcf0*/  LDL.LU R12, [R1+0x120] ;  /* 0x00012000010c7983 */ /* 0x001ea80000300800 */
[----:B------:R-:W2:Y:S04]  /*1bd00*/  LDL.LU R13, [R1+0x124] ;  /* 0x00012400010d7983 */ /* 0x000ea80000300800 */
[----:B------:R-:W3:Y:S04]  /*1bd10*/  LDL.LU R14, [R1+0x128] ;  /* 0x00012800010e7983 */ /* 0x000ee80000300800 */
[----:B------:R-:W3:Y:S04]  /*1bd20*/  LDL.LU R15, [R1+0x12c] ;  /* 0x00012c00010f7983 */ /* 0x000ee80000300800 */
[----:B------:R-:W2:Y:S04]  /*1bd30*/  LDL.LU R19, [R1+0x3bc] ;  /* 0x0003bc0001137983 */ /* 0x000ea80000300800 */
[----:B------:R-:W4:Y:S04]  /*1bd40*/  LDL.LU R0, [R1+0x3b8] ;  /* 0x0003b80001007983 */ /* 0x000f280000300800 */
[----:B------:R-:W4:Y:S04]  /*1bd50*/  LDL.LU R29, [R1+0x3c4] ;  /* 0x0003c400011d7983 */ /* 0x000f280000300800 */
[----:B------:R-:W4:Y:S04]  /*1bd60*/  LDL.LU R4, [R1+0x3c0] ;  /* 0x0003c00001047983 */ /* 0x000f280000300800 */
[----:B------:R-:W4:Y:S04]  /*1bd70*/  LDL.LU R2, [R1+0x3cc] ;  /* 0x0003cc0001027983 */ /* 0x000f280000300800 */
[----:B------:R-:W4:Y:S04]  /*1bd80*/  LDL.LU R5, [R1+0x3c8] ;  /* 0x0003c80001057983 */ /* 0x000f280000300800 */
[----:B------:R-:W4:Y:S04]  /*1bd90*/  LDL.LU R3, [R1+0x3d4] ;  /* 0x0003d40001037983 */ /* 0x000f280000300800 */
[----:B------:R-:W4:Y:S04]  /*1bda0*/  LDL.LU R6, [R1+0x3d0] ;  /* 0x0003d00001067983 */ /* 0x000f280000300800 */
[----:B---3--:R-:W-:Y:S04]  /*1bdb0*/  STL.64 [R1+0x13f8], R14 ;  /* 0x0013f80e01007387 */ /* 0x008fe80000100a00 */
[----:B--2---:R0:W-:Y:S04]  /*1bdc0*/  STL.64 [R1+0x13f0], R12 ;  /* 0x0013f00c01007387 */ /* 0x0041e80000100a00 */
[----:B0-----:R-:W2:Y:S04]  /*1bdd0*/  LDL.LU R12, [R1+0x100] ;  /* 0x00010000010c7983 */ /* 0x001ea80000300800 */
[----:B------:R-:W2:Y:S04]  /*1bde0*/  LDL.LU R13, [R1+0x104] ;  /* 0x00010400010d7983 */ /* 0x000ea80000300800 */
[----:B------:R-:W3:Y:S01]  /*1bdf0*/  LDL.LU R14, [R1+0x108] ;  /* 0x00010800010e7983 */ /* 0x000ee20000300800 */
[----:B-----5:R-:W-:-:S02]  /*1be00*/  IMAD.MOV.U32 R15, RZ, RZ, R21 ;  /* 0x000000ffff0f7224 */ /* 0x020fc400078e0015 */
[----:B------:R-:W-:Y:S02]  /*1be10*/  IMAD.MOV.U32 R27, RZ, RZ, R22 ;  /* 0x000000ffff1b7224 */ /* 0x000fe400078e0016 */
[----:B------:R-:W-:Y:S02]  /*1be20*/  IMAD.MOV.U32 R26, RZ, RZ, R23 ;  /* 0x000000ffff1a7224 */ /* 0x000fe400078e0017 */
[----:B----4-:R-:W-:Y:S02]  /*1be30*/  IMAD.MOV.U32 R25, RZ, RZ, R28 ;  /* 0x000000ffff197224 */ /* 0x010fe400078e001c */
[----:B------:R-:W-:Y:S02]  /*1be40*/  IMAD R0, R0, 0x100, R19 ;  /* 0x0000010000007824 */ /* 0x000fe400078e0213 */
[----:B------:R-:W-:Y:S02]  /*1be50*/  IMAD R4, R4, 0x100, R29 ;  /* 0x0000010004047824 */ /* 0x000fe400078e021d */
[----:B------:R-:W-:-:S02]  /*1be60*/  IMAD R5, R5, 0x100, R2 ;  /* 0x0000010005057824 */ /* 0x000fc400078e0202 */
[----:B------:R-:W-:Y:S01]  /*1be70*/  IMAD R6, R6, 0x100, R3 ;  /* 0x0000010006067824 */ /* 0x000fe200078e0203 */
[----:B---3--:R-:W-:Y:S04]  /*1be80*/  STL.64 [R1+0x1408], R14 ;  /* 0x0014080e01007387 */ /* 0x008fe80000100a00 */
[----:B--2---:R0:W-:Y:S04]  /*1be90*/  STL.64 [R1+0x1400], R12 ;  /* 0x0014000c01007387 */ /* 0x0041e80000100a00 */
[----:B0-----:R-:W2:Y:S04]  /*1bea0*/  LDL.LU R12, [R1+0x80] ;  /* 0x00008000010c7983 */ /* 0x001ea80000300800 */
[----:B------:R-:W2:Y:S04]  /*1beb0*/  LDL.LU R13, [R1+0x84] ;  /* 0x00008400010d7983 */ /* 0x000ea80000300800 */
[----:B------:R-:W2:Y:S04]  /*1bec0*/  LDL.LU R14, [R1+0x88] ;  /* 0x00008800010e7983 */ /* 0x000ea80000300800 */
[----:B------:R-:W2:Y:S04]  /*1bed0*/  LDL.LU R15, [R1+0x8c] ;  /* 0x00008c00010f7983 */ /* 0x000ea80000300800 */
[----:B------:R-:W3:Y:S04]  /*1bee0*/  LDL R20, [R1+0x148] ;  /* 0x0001480001147983 */ /* 0x000ee80000100800 */
[----:B------:R-:W4:Y:S04]  /*1bef0*/  LDL R21, [R1+0x14c] ;  /* 0x00014c0001157983 */ /* 0x000f280000100800 */
[----:B------:R-:W5:Y:S04]  /*1bf00*/  LDL R7, [R1+0x15c] ;  /* 0x00015c0001077983 */ /* 0x000f680000100800 */
[----:B------:R-:W2:Y:S04]  /*1bf10*/  LDL.LU R24, [R1+0xf0] ;  /* 0x0000f00001187983 */ /* 0x000ea80000300800 */
[----:B------:R-:W2:Y:S04]  /*1bf20*/  LDL.LU R22, [R1+0x3e0] ;  /* 0x0003e00001167983 */ /* 0x000ea80000300800 */
[----:B------:R-:W2:Y:S04]  /*1bf30*/  LDL.LU R23, [R1+0x3e8] ;  /* 0x0003e80001177983 */ /* 0x000ea80000300800 */
[----:B------:R-:W2:Y:S04]  /*1bf40*/  LDL.LU R28, [R1+0x3f0] ;  /* 0x0003f000011c7983 */ /* 0x000ea80000300800 */
[----:B------:R0:W-:Y:S04]  /*1bf50*/  STL.64 [R1+0x1358], R10 ;  /* 0x0013580a01007387 */ /* 0x0001e80000100a00 */
[----:B0-----:R-:W2:Y:S04]  /*1bf60*/  LDL.LU R10, [R1+0x3ec] ;  /* 0x0003ec00010a7983 */ /* 0x001ea80000300800 */
[----:B------:R-:W2:Y:S04]  /*1bf70*/  LDL.LU R11, [R1+0x3f4] ;  /* 0x0003f400010b7983 */ /* 0x000ea80000300800 */
[----:B------:R0:W-:Y:S04]  /*1bf80*/  STL.64 [R1+0x1350], R8 ;  /* 0x0013500801007387 */ /* 0x0001e80000100a00 */
[----:B0-----:R-:W2:Y:S04]  /*1bf90*/  LDL.LU R8, [R1+0x3d8] ;  /* 0x0003d80001087983 */ /* 0x001ea80000300800 */
[----:B------:R-:W2:Y:S04]  /*1bfa0*/  LDL.LU R9, [R1+0x3e4] ;  /* 0x0003e40001097983 */ /* 0x000ea80000300800 */
[----:B------:R-:W2:Y:S04]  /*1bfb0*/  LDL.LU R19, [R1+0x141c] ;  /* 0x00141c0001137983 */ /* 0x000ea80000300800 */
[----:B------:R-:W2:Y:S04]  /*1bfc0*/  LDL.LU R29, [R1+0x1418] ;  /* 0x00141800011d7983 */ /* 0x000ea80000300800 */
[----:B------:R-:W2:Y:S04]  /*1bfd0*/  LDL.LU R2, [R1+0x1414] ;  /* 0x0014140001027983 */ /* 0x000ea80000300800 */
[----:B------:R-:W2:Y:S02]  /*1bfe0*/  LDL.LU R3, [R1+0x1410] ;  /* 0x0014100001037983 */ /* 0x000ea40000300800 */
[----:B--2---:R-:W-:Y:S02]  /*1bff0*/  HMMA.16816.F32 R16, R16, R2, R12 ;  /* 0x000000021010723c */ /* 0x004fe4000000180c */
[----:B------:R-:W2:Y:S04]  /*1c000*/  LDL.LU.64 R14, [R1+0x1408] ;  /* 0x00140800010e7983 */ /* 0x000ea80000300a00 */
[----:B------:R-:W2:Y:S04]  /*1c010*/  LDL.LU.64 R12, [R1+0x1400] ;  /* 0x00140000010c7983 */ /* 0x000ea80000300a00 */
[----:B------:R-:W5:Y:S04]  /*1c020*/  LDL R2, [R1+0x178] ;  /* 0x0001780001027983 */ /* 0x000f680000100800 */
[----:B------:R-:W5:Y:S01]  /*1c030*/  LDL R3, [R1+0x17c] ;  /* 0x00017c0001037983 */ /* 0x000f620000100800 */
[----:B---3--:R-:W-:-:S02]  /*1c040*/  F2FP.F16.E4M3.UNPACK_B R20, R20 ;  /* 0x00000014ff14723e */ /* 0x008fc400020006ff */
[----:B----4-:R-:W-:Y:S02]  /*1c050*/  F2FP.F16.E4M3.UNPACK_B R21, R21 ;  /* 0x00000015ff15723e */ /* 0x010fe400020006ff */
[----:B------:R0:W-:Y:S04]  /*1c060*/  STL.64 [R1], R16 ;  /* 0x0000001001007387 */ /* 0x0001e80000100a00 */
[----:B------:R1:W-:Y:S01]  /*1c070*/  STL.64 [R1+0x8], R18 ;  /* 0x0000081201007387 */ /* 0x0003e20000100a00 */
[----:B0-----:R-:W-:Y:S02]  /*1c080*/  F2FP.F16.E4M3.UNPACK_B R16, R0 ;  /* 0x00000000ff10723e */ /* 0x001fe400020006ff */
[----:B------:R-:W-:Y:S02]  /*1c090*/  F2FP.F16.E4M3.UNPACK_B R17, R4 ;  /* 0x00000004ff11723e */ /* 0x000fe400020006ff */
[----:B-1----:R-:W-:-:S02]  /*1c0a0*/  F2FP.F16.E4M3.UNPACK_B R18, R5 ;  /* 0x00000005ff12723e */ /* 0x002fc400020006ff */
[----:B------:R-:W-:Y:S01]  /*1c0b0*/  F2FP.F16.E4M3.UNPACK_B R19, R6 ;  /* 0x00000006ff13723e */ /* 0x000fe200020006ff */
[----:B------:R-:W3:Y:S04]  /*1c0c0*/  LDL.LU R0, [R1+0x3dc] ;  /* 0x0003dc0001007983 */ /* 0x000ee80000300800 */
[----:B------:R-:W4:Y:S04]  /*1c0d0*/  LDL R6, [R1+0x158] ;  /* 0x0001580001067983 */ /* 0x000f280000100800 */
[----:B------:R-:W3:Y:S04]  /*1c0e0*/  LDL R4, [R1+0x168] ;  /* 0x0001680001047983 */ /* 0x000ee80000100800 */
[----:B------:R-:W3:Y:S01]  /*1c0f0*/  LDL R5, [R1+0x16c] ;  /* 0x00016c0001057983 */ /* 0x000ee20000100800 */
[----:B--2---:R-:W-:-:S15]  /*1c100*/  HMMA.16816.F32 R12, R16, R20, R12 ;  /* 0x00000014100c723c */ /* 0x004fde000000180c */
[----:B------:R-:W-:-:S04]  /*1c110*/  NOP ;  /* 0x0000000000007918 */ /* 0x000fc80000000000 */
[----:B------:R-:W-:Y:S04]  /*1c120*/  STL.64 [R1+0x70], R12 ;  /* 0x0000700c01007387 */ /* 0x000fe80000100a00 */
[----:B------:R0:W-:Y:S04]  /*1c130*/  STL.64 [R1+0x78], R14 ;  /* 0x0000780e01007387 */ /* 0x0001e80000100a00 */
[----:B0-----:R-:W2:Y:S04]  /*1c140*/  LDL.LU.64 R14, [R1+0x13f8] ;  /* 0x0013f800010e7983 */ /* 0x001ea80000300a00 */
[----:B------:R-:W2:Y:S01]  /*1c150*/  LDL.LU.64 R12, [R1+0x13f0] ;  /* 0x0013f000010c7983 */ /* 0x000ea20000300a00 */
[----:B----4-:R-:W-:-:S02]  /*1c160*/  F2FP.F16.E4M3.UNPACK_B R6, R6 ;  /* 0x00000006ff06723e */ /* 0x010fc400020006ff */
[----:B-----5:R-:W-:-:S07]  /*1c170*/  F2FP.F16.E4M3.UNPACK_B R7, R7 ;  /* 0x00000007ff07723e */ /* 0x020fce00020006ff */
[----:B--2---:R-:W-:-:S15]  /*1c180*/  HMMA.16816.F32 R12, R16, R6, R12 ;  /* 0x00000006100c723c */ /* 0x004fde000000180c */
[----:B------:R-:W-:-:S04]  /*1c190*/  NOP ;  /* 0x0000000000007918 */ /* 0x000fc80000000000 */
[----:B------:R-:W-:Y:S04]  /*1c1a0*/  STL.64 [R1+0x90], R12 ;  /* 0x0000900c01007387 */ /* 0x000fe80000100a00 */
[----:B------:R0:W-:Y:S04]  /*1c1b0*/  STL.64 [R1+0x98], R14 ;  /* 0x0000980e01007387 */ /* 0x0001e80000100a00 */
[----:B0-----:R-:W2:Y:S04]  /*1c1c0*/  LDL.LU.64 R14, [R1+0x13e8] ;  /* 0x0013e800010e7983 */ /* 0x001ea80000300a00 */
[----:B------:R-:W2:Y:S01]  /*1c1d0*/  LDL.LU.64 R12, [R1+0x13e0] ;  /* 0x0013e000010c7983 */ /* 0x000ea20000300a00 */
[----:B---3--:R-:W-:-:S02]  /*1c1e0*/  F2FP.F16.E4M3.UNPACK_B R4, R4 ;  /* 0x00000004ff04723e */ /* 0x008fc400020006ff */
[----:B------:R-:W-:Y:S02]  /*1c1f0*/  F2FP.F16.E4M3.UNPACK_B R5, R5 ;  /* 0x00000005ff05723e */ /* 0x000fe400020006ff */
[----:B------:R-:W-:Y:S02]  /*1c200*/  F2FP.F16.E4M3.UNPACK_B R2, R2 ;  /* 0x00000002ff02723e */ /* 0x000fe400020006ff */
[----:B------:R-:W-:Y:S01]  /*1c210*/  F2FP.F16.E4M3.UNPACK_B R3, R3 ;  /* 0x00000003ff03723e */ /* 0x000fe200020006ff */
[----:B------:R-:W-:Y:S02]  /*1c220*/  IMAD R0, R8, 0x100, R0 ;  /* 0x0000010008007824 */ /* 0x000fe400078e0200 */
[----:B------:R-:W-:Y:S01]  /*1c230*/  IMAD.MOV.U32 R8, RZ, RZ, R29 ;  /* 0x000000ffff087224 */ /* 0x000fe200078e001d */
[C---:B--2---:R-:W-:Y:S08]  /*1c240*/  HMMA.16816.F32 R12, R16.reuse, R4, R12 ;  /* 0x00000004100c723c */ /* 0x044ff0000000180c */
[----:B------:R-:W-:Y:S11]  /*1c250*/  HMMA.16816.F32 R16, R16, R2, R24 ;  /* 0x000000021010723c */ /* 0x000ff60000001818 */
[----:B------:R-:W-:Y:S04]  /*1c260*/  STL.64 [R1+0x100], R12 ;  /* 0x0001000c01007387 */ /* 0x000fe80000100a00 */
[----:B------:R0:W-:Y:S04]  /*1c270*/  STL.64 [R1+0x108], R14 ;  /* 0x0001080e01007387 */ /* 0x0001e80000100a00 */
[----:B0-----:R-:W2:Y:S04]  /*1c280*/  LDL.LU.64 R14, [R1+0x13d8] ;  /* 0x0013d800010e7983 */ /* 0x001ea80000300a00 */
[----:B------:R-:W3:Y:S04]  /*1c290*/  LDL.LU.64 R12, [R1+0x13d0] ;  /* 0x0013d000010c7983 */ /* 0x000ee80000300a00 */
[----:B------:R-:W-:Y:S04]  /*1c2a0*/  STL.64 [R1+0x13c0], R6 ;  /* 0x0013c00601007387 */ /* 0x000fe80000100a00 */
[----:B------:R0:W-:Y:S04]  /*1c2b0*/  STL.64 [R1+0x13b8], R4 ;  /* 0x0013b80401007387 */ /* 0x0001e80000100a00 */
[----:B0-----:R-:W4:Y:S04]  /*1c2c0*/  LDL.LU R4, [R1+0x110] ;  /* 0x0001100001047983 */ /* 0x001f280000300800 */
[----:B------:R-:W4:Y:S04]  /*1c2d0*/  LDL.LU R5, [R1+0x114] ;  /* 0x0001140001057983 */ /* 0x000f280000300800 */
[----:B------:R-:W4:Y:S04]  /*1c2e0*/  LDL.LU R6, [R1+0x118] ;  /* 0x0001180001067983 */ /* 0x000f280000300800 */
[----:B------:R-:W4:Y:S04]  /*1c2f0*/  LDL.LU R7, [R1+0x11c] ;  /* 0x00011c0001077983 */ /* 0x000f280000300800 */
[----:B------:R-:W5:Y:S04]  /*1c300*/  LDL.LU R29, [R1+0x13c8] ;  /* 0x0013c800011d7983 */ /* 0x000f680000300800 */
[----:B------:R0:W-:Y:S04]  /*1c310*/  STL.64 [R1+0xc0], R16 ;  /* 0x0000c01001007387 */ /* 0x0001e80000100a00 */
[----:B------:R1:W-:Y:S04]  /*1c320*/  STL.64 [R1+0xc8], R18 ;  /* 0x0000c81201007387 */ /* 0x0003e80000100a00 */
[----:B------:R-:W-:Y:S04]  /*1c330*/  STL [R1+0x1360], R8 ;  /* 0x0013600801007387 */ /* 0x000fe80000100800 */
[----:B------:R-:W5:Y:S04]  /*1c340*/  LDL.LU R24, [R1+0x60] ;  /* 0x0000600001187983 */ /* 0x000f680000300800 */
[----:B------:R-:W5:Y:S04]  /*1c350*/  LDL.LU R25, [R1+0x64] ;  /* 0x0000640001197983 */ /* 0x000f680000300800 */
[----:B------:R-:W5:Y:S04]  /*1c360*/  LDL.LU R26, [R1+0x68] ;  /* 0x00006800011a7983 */ /* 0x000f680000300800 */
[----:B------:R-:W5:Y:S01]  /*1c370*/  LDL.LU R27, [R1+0x6c] ;  /* 0x00006c00011b7983 */ /* 0x000f620000300800 */
[----:B------:R-:W-:-:S02]  /*1c380*/  IMAD R22, R22, 0x100, R9 ;  /* 0x0000010016167824 */ /* 0x000fc400078e0209 */
[----:B------:R-:W-:Y:S02]  /*1c390*/  IMAD R23, R23, 0x100, R10 ;  /* 0x0000010017177824 */ /* 0x000fe400078e020a */
[----:B------:R-:W-:Y:S01]  /*1c3a0*/  IMAD R28, R28, 0x100, R11 ;  /* 0x000001001c1c7824 */ /* 0x000fe200078e020b */
[----:B0-----:R-:W-:Y:S02]  /*1c3b0*/  F2FP.F16.E4M3.UNPACK_B R16, R0 ;  /* 0x00000000ff10723e */ /* 0x001fe400020006ff */
[----:B------:R-:W-:Y:S02]  /*1c3c0*/  F2FP.F16.E4M3.UNPACK_B R17, R22 ;  /* 0x00000016ff11723e */ /* 0x000fe400020006ff */
[----:B-1----:R-:W-:Y:S02]  /*1c3d0*/  F2FP.F16.E4M3.UNPACK_B R18, R23 ;  /* 0x00000017ff12723e */ /* 0x002fe400020006ff */
[----:B------:R-:W-:Y:S01]  /*1c3e0*/  F2FP.F16.E4M3.UNPACK_B R19, R28 ;  /* 0x0000001cff13723e */ /* 0x000fe200020006ff */
[----:B--2---:R-:W-:-:S02]  /*1c3f0*/  IMAD.MOV.U32 R10, RZ, RZ, R14 ;  /* 0x000000ffff0a7224 */ /* 0x004fc400078e000e */
[----:B---3--:R-:W-:Y:S02]  /*1c400*/  IMAD.MOV.U32 R11, RZ, RZ, R13 ;  /* 0x000000ffff0b7224 */ /* 0x008fe400078e000d */
[----:B------:R-:W-:Y:S02]  /*1c410*/  IMAD.MOV.U32 R9, RZ, RZ, R15 ;  /* 0x000000ffff097224 */ /* 0x000fe400078e000f */
[----:B----4-:R-:W-:Y:S01]  /*1c420*/  HMMA.16816.F32 R4, R16, R20, R4 ;  /* 0x000000141004723c */ /* 0x010fe20000001804 */
[----:B-----5:R-:W-:Y:S04]  /*1c430*/  STL.64 [R1+0x13b0], R26 ;  /* 0x0013b01a01007387 */ /* 0x020fe80000100a00 */
[----:B------:R0:W-:Y:S04]  /*1c440*/  STL.64 [R1+0x13a8], R24 ;  /* 0x0013a81801007387 */ /* 0x0001e80000100a00 */
[----:B0-----:R-:W2:Y:S04]  /*1c450*/  LDL.LU R24, [R1+0xe0] ;  /* 0x0000e00001187983 */ /* 0x001ea80000300800 */
[----:B------:R-:W2:Y:S04]  /*1c460*/  LDL.LU R25, [R1+0xe4] ;  /* 0x0000e40001197983 */ /* 0x000ea80000300800 */
[----:B------:R-:W2:Y:S04]  /*1c470*/  LDL.LU R26, [R1+0xe8] ;  /* 0x0000e800011a7983 */ /* 0x000ea80000300800 */
[----:B------:R-:W3:Y:S04]  /*1c480*/  LDL.LU R13, [R1+0x3fc] ;  /* 0x0003fc00010d7983 */ /* 0x000ee80000300800 */
[----:B------:R-:W4:Y:S04]  /*1c490*/  LDL.LU R14, [R1+0x404] ;  /* 0x00040400010e7983 */ /* 0x000f280000300800 */
[----:B------:R-:W5:Y:S04]  /*1c4a0*/  LDL.LU R15, [R1+0x40c] ;  /* 0x00040c00010f7983 */ /* 0x000f680000300800 */
[----:B------:R-:W3:Y:S04]  /*1c4b0*/  LDL.LU R0, [R1+0x3f8] ;  /* 0x0003f80001007983 */ /* 0x000ee80000300800 */
[----:B------:R-:W4:Y:S04]  /*1c4c0*/  LDL.LU R22, [R1+0x400] ;  /* 0x0004000001167983 */ /* 0x000f280000300800 */
[----:B------:R-:W5:Y:S04]  /*1c4d0*/  LDL.LU R23, [R1+0x408] ;  /* 0x0004080001177983 */ /* 0x000f680000300800 */
[----:B------:R-:W2:Y:S01]  /*1c4e0*/  LDL.LU R28, [R1+0x410] ;  /* 0x00041000011c7983 */ /* 0x000ea20000300800 */
[----:B------:R-:W-:-:S03]  /*1c4f0*/  IMAD.MOV.U32 R27, RZ, RZ, R29 ;  /* 0x000000ffff1b7224 */ /* 0x000fc600078e001d */
[----:B------:R-:W-:Y:S04]  /*1c500*/  STL.64 [R1+0xf0], R4 ;  /* 0x0000f00401007387 */ /* 0x000fe80000100a00 */
[----:B------:R0:W-:Y:S01]  /*1c510*/  STL [R1+0xf8], R6 ;  /* 0x0000f80601007387 */ /* 0x0001e20000100800 */
[----:B------:R-:W-:-:S03]  /*1c520*/  IMAD.MOV.U32 R29, RZ, RZ, R7 ;  /* 0x000000ffff1d7224 */ /* 0x000fc600078e0007 */
[----:B0-----:R-:W2:Y:S04]  /*1c530*/  LDL.LU.64 R6, [R1+0x13c0] ;  /* 0x0013c00001067983 */ /* 0x001ea80000300a00 */
[----:B------:R-:W2:Y:S04]  /*1c540*/  LDL.LU.64 R4, [R1+0x13b8] ;  /* 0x0013b80001047983 */ /* 0x000ea80000300a00 */
[----:B------:R-:W2:Y:S04]  /*1c550*/  LDL.LU R8, [R1+0x41c] ;  /* 0x00041c0001087983 */ /* 0x000ea80000300800 */
[----:B------:R-:W-:Y:S04]  /*1c560*/  STL.64 [R1+0x1370], R10 ;  /* 0x0013700a01007387 */ /* 0x000fe80000100a00 */
[----:B--2---:R0:W-:Y:S04]  /*1c570*/  STL.64 [R1+0x1368], R8 ;  /* 0x0013680801007387 */ /* 0x0041e80000100a00 */
[----:B0-----:R-:W2:Y:S04]  /*1c580*/  LDL.LU R8, [R1+0x30] ;  /* 0x0000300001087983 */ /* 0x001ea80000300800 */
[----:B------:R-:W2:Y:S04]  /*1c590*/  LDL.LU R9, [R1+0x34] ;  /* 0x0000340001097983 */ /* 0x000ea80000300800 */
[----:B------:R-:W2:Y:S04]  /*1c5a0*/  LDL.LU R10, [R1+0x38] ;  /* 0x00003800010a7983 */ /* 0x000ea80000300800 */
[----:B------:R-:W2:Y:S01]  /*1c5b0*/  LDL.LU R11, [R1+0x3c] ;  /* 0x00003c00010b7983 */ /* 0x000ea20000300800 */
[----:B------:R-:W-:Y:S03]  /*1c5c0*/  HMMA.16816.F32 R24, R16, R6, R24 ;  /* 0x000000061018723c */ /* 0x000fe60000001818 */
[----:B--2---:R-:W-:Y:S04]  /*1c5d0*/  STL.64 [R1+0x1380], R10 ;  /* 0x0013800a01007387 */ /* 0x004fe80000100a00 */
[----:B------:R0:W-:Y:S04]  /*1c5e0*/  STL.64 [R1+0x1378], R8 ;  /* 0x0013780801007387 */ /* 0x0001e80000100a00 */
[----:B0-----:R-:W2:Y:S04]  /*1c5f0*/  LDL.LU R8, [R1+0x40] ;  /* 0x0000400001087983 */ /* 0x001ea80000300800 */
[----:B------:R-:W2:Y:S04]  /*1c600*/  LDL.LU R9, [R1+0x44] ;  /* 0x0000440001097983 */ /* 0x000ea80000300800 */
[----:B------:R-:W2:Y:S04]  /*1c610*/  LDL.LU R10, [R1+0x48] ;  /* 0x00004800010a7983 */ /* 0x000ea80000300800 */
[----:B------:R-:W2:Y:S04]  /*1c620*/  LDL.LU R11, [R1+0x4c] ;  /* 0x00004c00010b7983 */ /* 0x000ea80000300800 */
[----:B--2---:R-:W-:Y:S04]  /*1c630*/  STL.64 [R1+0x1390], R10 ;  /* 0x0013900a01007387 */ /* 0x004fe80000100a00 */
[----:B------:R0:W-:Y:S04]  /*1c640*/  STL.64 [R1+0x1388], R8 ;  /* 0x0013880801007387 */ /* 0x0001e80000100a00 */
[----:B0-----:R-:W2:Y:S04]  /*1c650*/  LDL.LU R8, [R1+0x50] ;  /* 0x0000500001087983 */ /* 0x001ea80000300800 */
[----:B------:R-:W2:Y:S04]  /*1c660*/  LDL.LU R9, [R1+0x54] ;  /* 0x0000540001097983 */ /* 0x000ea80000300800 */
[----:B------:R-:W2:Y:S04]  /*1c670*/  LDL.LU R10, [R1+0x58] ;  /* 0x00005800010a7983 */ /* 0x000ea80000300800 */
[----:B------:R-:W2:Y:S04]  /*1c680*/  LDL.LU R11, [R1+0x5c] ;  /* 0x00005c00010b7983 */ /* 0x000ea80000300800 */
[----:B------:R0:W-:Y:S04]  /*1c690*/  STL [R1+0x1328], R29 ;  /* 0x0013281d01007387 */ /* 0x0001e80000100800 */
[----:B0-----:R-:W2:Y:S04]  /*1c6a0*/  LDL.LU R29, [R1+0x414] ;  /* 0x00041400011d7983 */ /* 0x001ea80000300800 */
[----:B------:R-:W-:Y:S04]  /*1c6b0*/  STL.64 [R1+0xd0], R24 ;  /* 0x0000d01801007387 */ /* 0x000fe80000100a00 */
[----:B------:R0:W-:Y:S04]  /*1c6c0*/  STL.64 [R1+0xd8], R26 ;  /* 0x0000d81a01007387 */ /* 0x0001e80000100a00 */
[----:B0-----:R-:W2:Y:S04]  /*1c6d0*/  LDL.LU.64 R26, [R1+0x13b0] ;  /* 0x0013b000011a7983 */ /* 0x001ea80000300a00 */
[----:B------:R-:W2:Y:S01]  /*1c6e0*/  LDL.LU.64 R24, [R1+0x13a8] ;  /* 0x0013a80001187983 */ /* 0x000ea20000300a00 */
[----:B---3--:R-:W-:-:S02]  /*1c6f0*/  IMAD R0, R0, 0x100, R13 ;  /* 0x0000010000007824 */ /* 0x008fc400078e020d */
[----:B----4-:R-:W-:Y:S02]  /*1c700*/  IMAD R22, R22, 0x100, R14 ;  /* 0x0000010016167824 */ /* 0x010fe400078e020e */
[----:B-----5:R-:W-:Y:S01]  /*1c710*/  IMAD R23, R23, 0x100, R15 ;  /* 0x0000010017177824 */ /* 0x020fe200078e020f */
[----:B--2---:R-:W-:-:S15]  /*1c720*/  HMMA.16816.F32 R24, R16, R4, R24 ;  /* 0x000000041018723c */ /* 0x004fde0000001818 */
[----:B------:R-:W-:-:S04]  /*1c730*/  NOP ;  /* 0x0000000000007918 */ /* 0x000fc80000000000 */
[----:B------:R0:W-:Y:S04]  /*1c740*/  STL.64 [R1+0xb0], R24 ;  /* 0x0000b01801007387 */ /* 0x0001e80000100a00 */
[----:B------:R1:W-:Y:S04]  /*1c750*/  STL.64 [R1+0xb8], R26 ;  /* 0x0000b81a01007387 */ /* 0x0003e80000100a00 */
[----:B0-----:R-:W2:Y:S01]  /*1c760*/  LDL.LU R24, [R1+0x10] ;  /* 0x0000100001187983 */ /* 0x001ea20000300800 */
[----:B------:R-:W-:-:S03]  /*1c770*/  IMAD.MOV.U32 R25, RZ, RZ, R12 ;  /* 0x000000ffff197224 */ /* 0x000fc600078e000c */
[----:B------:R-:W3:Y:S04]  /*1c780*/  LDL.LU R12, [R1+0x13a4] ;  /* 0x0013a400010c7983 */ /* 0x000ee80000300800 */
[----:B-1----:R-:W2:Y:S04]  /*1c790*/  LDL.LU R26, [R1+0x18] ;  /* 0x00001800011a7983 */ /* 0x002ea80000300800 */
[----:B------:R-:W2:Y:S04]  /*1c7a0*/  LDL.LU R27, [R1+0x1c] ;  /* 0x00001c00011b7983 */ /* 0x000ea80000300800 */
[----:B------:R-:W3:Y:S04]  /*1c7b0*/  LDL.LU R13, [R1+0x13a0] ;  /* 0x0013a000010d7983 */ /* 0x000ee80000300800 */
[----:B------:R-:W3:Y:S04]  /*1c7c0*/  LDL.LU R14, [R1+0x139c] ;  /* 0x00139c00010e7983 */ /* 0x000ee80000300800 */
[----:B------:R-:W3:Y:S01]  /*1c7d0*/  LDL.LU R15, [R1+0x1398] ;  /* 0x00139800010f7983 */ /* 0x000ee20000300800 */
[----:B------:R-:W-:Y:S01]  /*1c7e0*/  IMAD R28, R28, 0x100, R29 ;  /* 0x000001001c1c7824 */ /* 0x000fe200078e021d */
[----:B---3--:R-:W-:Y:S02]  /*1c7f0*/  HMMA.16816.F32 R12, R16, R2, R12 ;  /* 0x00000002100c723c */ /* 0x008fe4000000180c */
[----:B------:R-:W3:Y:S04]  /*1c800*/  LDL.LU R16, [R1+0x420] ;  /* 0x0004200001107983 */ /* 0x000ee80000300800 */
[----:B------:R-:W4:-:S13]  /*1c810*/  LDL.LU R17, [R1+0x428] ;  /* 0x0004280001117983 */ /* 0x000f1a0000300800 */
[----:B------:R0:W-:Y:S04]  /*1c820*/  STL.64 [R1+0x80], R12 ;  /* 0x0000800c01007387 */ /* 0x0001e80000100a00 */
[----:B------:R1:W-:Y:S04]  /*1c830*/  STL.64 [R1+0x88], R14 ;  /* 0x0000880e01007387 */ /* 0x0003e80000100a00 */
[----:B------:R-:W5:Y:S04]  /*1c840*/  LDL.LU R18, [R1+0x430] ;  /* 0x0004300001127983 */ /* 0x000f680000300800 */
[----:B------:R-:W2:Y:S01]  /*1c850*/  LDL.LU R19, [R1+0x450] ;  /* 0x0004500001137983 */ /* 0x000ea20000300800 */
[----:B0-----:R-:W-:-:S02]  /*1c860*/  F2FP.F16.E4M3.UNPACK_B R12, R0 ;  /* 0x00000000ff0c723e */ /* 0x001fc400020006ff */
[----:B------:R-:W-:Y:S02]  /*1c870*/  F2FP.F16.E4M3.UNPACK_B R13, R22 ;  /* 0x00000016ff0d723e */ /* 0x000fe400020006ff */
[----:B-1----:R-:W-:Y:S02]  /*1c880*/  F2FP.F16.E4M3.UNPACK_B R14, R23 ;  /* 0x00000017ff0e723e */ /* 0x002fe400020006ff */
[----:B------:R-:W-:Y:S01]  /*1c890*/  F2FP.F16.E4M3.UNPACK_B R15, R28 ;  /* 0x0000001cff0f723e */ /* 0x000fe200020006ff */
[----:B------:R-:W2:Y:S04]  /*1c8a0*/  LDL.LU R0, [R1+0x418] ;  /* 0x0004180001007983 */ /* 0x000ea80000300800 */
[----:B------:R-:W5:Y:S04]  /*1c8b0*/  LDL.LU R22, [R1+0x434] ;  /* 0x0004340001167983 */ /* 0x000f680000300800 */
[----:B------:R-:W4:Y:S04]  /*1c8c0*/  LDL.LU R23, [R1+0x42c] ;  /* 0x00042c0001177983 */ /* 0x000f280000300800 */
[----:B------:R-:W2:Y:S01]  /*1c8d0*/  LDL.LU R28, [R1+0x454] ;  /* 0x00045400011c7983 */ /* 0x000ea20000300800 */
[----:B------:R-:W-:-:S15]  /*1c8e0*/  HMMA.16816.F32 R8, R12, R20, R8 ;  /* 0x000000140c08723c */ /* 0x000fde0000001808 */
        /* <DEDUP_REMOVED lines=12> */
[----:B------:R0:W-:Y:S04]  /*1c9b0*/  STL [R1+0x132c], R29 ;  /* 0x00132c1d01007387 */ /* 0x0001e80000100800 */
[----:B0-----:R-:W3:Y:S01]  /*1c9c0*/  LDL.LU R29, [R1+0x424] ;  /* 0x00042400011d7983 */ /* 0x001ee20000300800 */
[----:B--2---:R-:W-:-:S15]  /*1c9d0*/  HMMA.16816.F32 R8, R12, R4, R8 ;  /* 0x000000040c08723c */ /* 0x004fde0000001808 */
[----:B------:R-:W-:-:S04]  /*1c9e0*/  NOP ;  /* 0x0000000000007918 */ /* 0x000fc80000000000 */
[----:B------:R-:W-:Y:S04]  /*1c9f0*/  STL.64 [R1+0x30], R8 ;  /* 0x0000300801007387 */ /* 0x000fe80000100a00 */
[----:B------:R0:W-:Y:S04]  /*1ca00*/  STL.64 [R1+0x38], R10 ;  /* 0x0000380a01007387 */ /* 0x0001e80000100a00 */
[----:B0-----:R-:W2:Y:S04]  /*1ca10*/  LDL.LU.64 R10, [R1+0x1370] ;  /* 0x00137000010a7983 */ /* 0x001ea80000300a00 */
[----:B------:R-:W2:Y:S02]  /*1ca20*/  LDL.LU.64 R8, [R1+0x1368] ;  /* 0x0013680001087983 */ /* 0x000ea40000300a00 */
[----:B--2---:R-:W-:-:S02]  /*1ca30*/  IMAD R0, R0, 0x100, R8 ;  /* 0x0000010000007824 */ /* 0x004fc400078e0208 */
[----:B------:R-:W2:Y:S01]  /*1ca40*/  LDL.LU R8, [R1+0x1360] ;  /* 0x0013600001087983 */ /* 0x000ea20000300800 */
[----:B---3--:R-:W-:Y:S02]  /*1ca50*/  IMAD R16, R16, 0x100, R29 ;  /* 0x0000010010107824 */ /* 0x008fe400078e021d */
[----:B----4-:R-:W-:Y:S02]  /*1ca60*/  IMAD R17, R17, 0x100, R23 ;  /* 0x0000010011117824 */ /* 0x010fe400078e0217 */
[----:B-----5:R-:W-:Y:S01]  /*1ca70*/  IMAD R18, R18, 0x100, R22 ;  /* 0x0000010012127824 */ /* 0x020fe200078e0216 */
[----:B--2---:R-:W-:Y:S01]  /*1ca80*/  HMMA.16816.F32 R12, R12, R2, R8 ;  /* 0x000000020c0c723c */ /* 0x004fe20000001808 */
[----:B------:R-:W2:Y:S04]  /*1ca90*/  LDL.LU.64 R10, [R1+0x1358] ;  /* 0x00135800010a7983 */ /* 0x000ea80000300a00 */
[----:B------:R-:W2:-:S14]  /*1caa0*/  LDL.LU.64 R8, [R1+0x1350] ;  /* 0x0013500001087983 */ /* 0x000e9c0000300a00 */
[----:B------:R-:W-:Y:S04]  /*1cab0*/  STL.64 [R1+0x20], R12 ;  /* 0x0000200c01007387 */ /* 0x000fe80000100a00 */
[----:B------:R0:W-:Y:S01]  /*1cac0*/  STL [R1+0x28], R14 ;  /* 0x0000280e01007387 */ /* 0x0001e20000100800 */
[----:B------:R-:W-:Y:S01]  /*1cad0*/  IMAD.MOV.U32 R29, RZ, RZ, R15 ;  /* 0x000000ffff1d7224 */ /* 0x000fe200078e000f */
[----:B------:R-:W-:Y:S02]  /*1cae0*/  F2FP.F16.E4M3.UNPACK_B R15, R18 ;  /* 0x00000012ff0f723e */ /* 0x000fe400020006ff */
[----:B0-----:R-:W-:Y:S02]  /*1caf0*/  F2FP.F16.E4M3.UNPACK_B R14, R17 ;  /* 0x00000011ff0e723e */ /* 0x001fe400020006ff */
[----:B------:R-:W-:-:S02]  /*1cb00*/  F2FP.F16.E4M3.UNPACK_B R12, R0 ;  /* 0x00000000ff0c723e */ /* 0x000fc400020006ff */
[----:B------:R-:W-:Y:S01]  /*1cb10*/  F2FP.F16.E4M3.UNPACK_B R13, R16 ;  /* 0x00000010ff0d723e */ /* 0x000fe200020006ff */
[----:B------:R-:W3:Y:S04]  /*1cb20*/  LDL.LU R0, [R1+0x448] ;  /* 0x0004480001007983 */ /* 0x000ee80000300800 */
[----:B------:R-:W4:Y:S04]  /*1cb30*/  LDL.LU R16, [R1+0x438] ;  /* 0x0004380001107983 */ /* 0x000f280000300800 */
[----:B------:R-:W5:Y:S04]  /*1cb40*/  LDL.LU R17, [R1+0x440] ;  /* 0x0004400001117983 */ /* 0x000f680000300800 */
[----:B------:R-:W3:Y:S01]  /*1cb50*/  LDL.LU R18, [R1+0x44c] ;  /* 0x00044c0001127983 */ /* 0x000ee20000300800 */
[C---:B------:R-:W-:Y:S03]  /*1cb60*/  HMMA.16816.F32 R20, R12.reuse, R20, R24 ;  /* 0x000000140c14723c */ /* 0x040fe60000001818 */
[----:B------:R-:W2:Y:S04]  /*1cb70*/  LDL.LU.64 R26, [R1+0x1348] ;  /* 0x00134800011a7983 */ /* 0x000ea80000300a00 */
[----:B------:R-:W2:Y:S02]  /*1cb80*/  LDL.LU.64 R24, [R1+0x1340] ;  /* 0x0013400001187983 */ /* 0x000ea40000300a00 */
[C---:B--2---:R-:W-:Y:S02]  /*1cb90*/  HMMA.16816.F32 R24, R12.reuse, R6, R24 ;  /* 0x000000060c18723c */ /* 0x044fe40000001818 */
[----:B------:R-:W4:Y:S08]  /*1cba0*/  LDL.LU R6, [R1+0x43c] ;  /* 0x00043c0001067983 */ /* 0x000f300000300800 */
[----:B------:R-:W-:Y:S04]  /*1cbb0*/  STL.64 [R1+0x10], R20 ;  /* 0x0000101401007387 */ /* 0x000fe80000100a00 */
[----:B------:R-:W-:Y:S04]  /*1cbc0*/  STL.64 [R1+0x18], R22 ;  /* 0x0000181601007387 */ /* 0x000fe80000100a00 */
[----:B------:R-:W5:Y:S04]  /*1cbd0*/  LDL.LU R7, [R1+0x444] ;  /* 0x0004440001077983 */ /* 0x000f680000300800 */
[----:B------:R-:W-:Y:S04]  /*1cbe0*/  STL.64 [R1+0x1288], R26 ;  /* 0x0012881a01007387 */ /* 0x000fe80000100a00 */
[----:B------:R0:W-:Y:S04]  /*1cbf0*/  STL.64 [R1+0x1280], R24 ;  /* 0x0012801801007387 */ /* 0x0001e80000100a00 */
[----:B0-----:R-:W2:Y:S04]  /*1cc00*/  LDL.LU R24, [R1] ;  /* 0x0000000001187983 */ /* 0x001ea80000300800 */
[----:B------:R-:W2:Y:S04]  /*1cc10*/  LDL.LU R25, [R1+0x4] ;  /* 0x0000040001197983 */ /* 0x000ea80000300800 */
[----:B------:R-:W2:Y:S04]  /*1cc20*/  LDL.LU R26, [R1+0x8] ;  /* 0x00000800011a7983 */ /* 0x000ea80000300800 */
[----:B------:R-:W2:Y:S01]  /*1cc30*/  LDL.LU R27, [R1+0xc] ;  /* 0x00000c00011b7983 */ /* 0x000ea20000300800 */
[----:B------:R-:W-:-:S15]  /*1cc40*/  HMMA.16816.F32 R20, R12, R4, R8 ;  /* 0x000000040c14723c */ /* 0x000fde0000001808 */
[----:B------:R-:W-:-:S04]  /*1cc50*/  NOP ;  /* 0x0000000000007918 */ /* 0x000fc80000000000 */
[----:B------:R-:W-:Y:S04]  /*1cc60*/  STL.64 [R1+0x1298], R22 ;  /* 0x0012981601007387 */ /* 0x000fe80000100a00 */
[----:B------:R-:W-:Y:S01]  /*1cc70*/  STL.64 [R1+0x1290], R20 ;  /* 0x0012901401007387 */ /* 0x000fe20000100a00 */
[----:B--2---:R-:W-:Y:S03]  /*1cc80*/  HMMA.16816.F32 R12, R12, R2, R24 ;  /* 0x000000020c0c723c */ /* 0x004fe60000001818 */
[----:B------:R-:W2:Y:S04]  /*1cc90*/  LDL.LU R2, [R1+0x148] ;  /* 0x0001480001027983 */ /* 0x000ea80000300800 */
[----:B------:R-:W2:Y:S04]  /*1cca0*/  LDL.LU R3, [R1+0x14c] ;  /* 0x00014c0001037983 */ /* 0x000ea80000300800 */
[----:B------:R-:W2:Y:S04]  /*1ccb0*/  LDL.LU R24, [R1+0xc0] ;  /* 0x0000c00001187983 */ /* 0x000ea80000300800 */
[----:B------:R-:W2:Y:S04]  /*1ccc0*/  LDL.LU R25, [R1+0xc4] ;  /* 0x0000c40001197983 */ /* 0x000ea80000300800 */
[----:B------:R-:W2:Y:S04]  /*1ccd0*/  LDL.LU R26, [R1+0xc8] ;  /* 0x0000c800011a7983 */ /* 0x000ea80000300800 */
[----:B------:R-:W2:Y:S04]  /*1cce0*/  LDL.LU R27, [R1+0xcc] ;  /* 0x0000cc00011b7983 */ /* 0x000ea80000300800 */
[----:B------:R-:W2:Y:S01]  /*1ccf0*/  LDL.LU R4, [R1+0x158] ;  /* 0x0001580001047983 */ /* 0x000ea20000300800 */
[----:B----4-:R-:W-:-:S03]  /*1cd00*/  IMAD R16, R16, 0x100, R6 ;  /* 0x0000010010107824 */ /* 0x010fc600078e0206 */
[----:B------:R-:W4:Y:S04]  /*1cd10*/  LDL.LU R5, [R1+0x15c] ;  /* 0x00015c0001057983 */ /* 0x000f280000300800 */
[----:B------:R-:W4:Y:S01]  /*1cd20*/  LDL.LU R6, [R1+0x168] ;  /* 0x0001680001067983 */ /* 0x000f220000300800 */
[----:B-----5:R-:W-:Y:S02]  /*1cd30*/  IMAD R17, R17, 0x100, R7 ;  /* 0x0000010011117824 */ /* 0x020fe400078e0207 */
[----:B---3--:R-:W-:Y:S02]  /*1cd40*/  IMAD R18, R0, 0x100, R18 ;  /* 0x0000010000127824 */ /* 0x008fe400078e0212 */
[----:B------:R-:W-:Y:S01]  /*1cd50*/  IMAD R19, R19, 0x100, R28 ;  /* 0x0000010013137824 */ /* 0x000fe200078e021c */
[----:B--2---:R-:W-:Y:S04]  /*1cd60*/  STL.64 [R1+0x1338], R26 ;  /* 0x0013381a01007387 */ /* 0x004fe80000100a00 */
[----:B------:R0:W-:Y:S04]  /*1cd70*/  STL.64 [R1+0x1330], R24 ;  /* 0x0013301801007387 */ /* 0x0001e80000100a00 */
[----:B0-----:R-:W2:Y:S04]  /*1cd80*/  LDL.LU R24, [R1+0x90] ;  /* 0x0000900001187983 */ /* 0x001ea80000300800 */
[----:B------:R-:W2:Y:S04]  /*1cd90*/  LDL.LU R25, [R1+0x94] ;  /* 0x0000940001197983 */ /* 0x000ea80000300800 */
[----:B------:R-:W2:Y:S04]  /*1cda0*/  LDL.LU R26, [R1+0x98] ;  /* 0x00009800011a7983 */ /* 0x000ea80000300800 */
[----:B------:R-:W2:Y:S04]  /*1cdb0*/  LDL.LU R27, [R1+0x9c] ;  /* 0x00009c00011b7983 */ /* 0x000ea80000300800 */
[----:B------:R-:W3:Y:S04]  /*1cdc0*/  LDL.LU R7, [R1+0x16c] ;  /* 0x00016c0001077983 */ /* 0x000ee80000300800 */
        /* <DEDUP_REMOVED lines=10> */
[----:B------:R0:W-:Y:S04]  /*1ce70*/  STL [R1+0x125c], R12 ;  /* 0x00125c0c01007387 */ /* 0x0001e80000100800 */
[----:B------:R1:W-:Y:S04]  /*1ce80*/  STL [R1+0x1258], R13 ;  /* 0x0012580d01007387 */ /* 0x0003e80000100800 */
[----:B------:R1:W-:Y:S04]  /*1ce90*/  STL [R1+0x1254], R14 ;  /* 0x0012540e01007387 */ /* 0x0003e80000100800 */
[----:B------:R4:W-:Y:S04]  /*1cea0*/  STL [R1+0x1250], R15 ;  /* 0x0012500f01007387 */ /* 0x0009e80000100800 */
[----:B0-----:R-:W3:Y:S04]  /*1ceb0*/  LDL.LU R12, [R1+0x70] ;  /* 0x00007000010c7983 */ /* 0x001ee80000300800 */
[----:B-1----:R-:W3:Y:S04]  /*1cec0*/  LDL.LU R13, [R1+0x74] ;  /* 0x00007400010d7983 */ /* 0x002ee80000300800 */
[----:B------:R-:W3:Y:S04]  /*1ced0*/  LDL.LU R14, [R1+0x78] ;  /* 0x00007800010e7983 */ /* 0x000ee80000300800 */
[----:B----4-:R-:W3:Y:S01]  /*1cee0*/  LDL.LU R15, [R1+0x7c] ;  /* 0x00007c00010f7983 */ /* 0x010ee20000300800 */
[----:B------:R-:W-:-:S02]  /*1cef0*/  F2FP.F16.E4M3.UNPACK_B R2, R2.H1 ;  /* 0x00000002ff02723e */ /* 0x000fc400030006ff */
[----:B------:R-:W-:Y:S02]  /*1cf00*/  F2FP.F16.E4M3.UNPACK_B R3, R3.H1 ;  /* 0x00000003ff03723e */ /* 0x000fe400030006ff */
[----:B------:R-:W-:Y:S02]  /*1cf10*/  F2FP.F16.E4M3.UNPACK_B R16, R16 ;  /* 0x00000010ff10723e */ /* 0x000fe400020006ff */
[----:B------:R-:W-:Y:S02]  /*1cf20*/  F2FP.F16.E4M3.UNPACK_B R17, R17 ;  /* 0x00000011ff11723e */ /* 0x000fe400020006ff */
[----:B------:R-:W-:Y:S02]  /*1cf30*/  F2FP.F16.E4M3.UNPACK_B R18, R18 ;  /* 0x00000012ff12723e */ /* 0x000fe400020006ff */
[----:B------:R-:W-:Y:S02]  /*1cf40*/  F2FP.F16.E4M3.UNPACK_B R19, R19 ;  /* 0x00000013ff13723e */ /* 0x000fe400020006ff */
[----:B------:R-:W-:-:S02]  /*1cf50*/  F2FP.F16.E4M3.UNPACK_B R4, R4.H1 ;  /* 0x00000004ff04723e */ /* 0x000fc400030006ff */
[----:B------:R-:W-:-:S07]  /*1cf60*/  F2FP.F16.E4M3.UNPACK_B R5, R5.H1 ;  /* 0x00000005ff05723e */ /* 0x000fce00030006ff */
[C---:B--2---:R-:W-:Y:S08]  /*1cf70*/  HMMA.16816.F32 R24, R16.reuse, R4, R24 ;  /* 0x000000041018723c */ /* 0x044ff00000001818 */
[----:B---3--:R-:W-:-:S15]  /*1cf80*/  HMMA.16816.F32 R12, R16, R2, R12 ;  /* 0x00000002100c723c */ /* 0x008fde000000180c */
[----:B------:R-:W-:-:S04]  /*1cf90*/  NOP ;  /* 0x0000000000007918 */ /* 0x000fc80000000000 */
[----:B------:R-:W-:Y:S04]  /*1cfa0*/  STL.64 [R1], R12 ;  /* 0x0000000c01007387 */ /* 0x000fe80000100a00 */
[----:B------:R0:W-:Y:S02]  /*1cfb0*/  STL.64 [R1+0x8], R14 ;  /* 0x0000080e01007387 */ /* 0x0001e40000100a00 */
[----:B0-----:R-:W-:Y:S02]  /*1cfc0*/  IMAD.MOV.U32 R15, RZ, RZ, R27 ;  /* 0x000000ffff0f7224 */ /* 0x001fe400078e001b */
[----:B------:R-:W-:Y:S02]  /*1cfd0*/  IMAD.MOV.U32 R14, RZ, RZ, R26 ;  /* 0x000000ffff0e7224 */ /* 0x000fe400078e001a */
[----:B------:R-:W-:-:S02]  /*1cfe0*/  IMAD.MOV.U32 R13, RZ, RZ, R25 ;  /* 0x000000ffff0d7224 */ /* 0x000fc400078e0019 */
[----:B------:R-:W-:Y:S01]  /*1cff0*/  IMAD.MOV.U32 R12, RZ, RZ, R24 ;  /* 0x000000ffff0c7224 */ /* 0x000fe200078e0018 */
[----:B------:R-:W2:Y:S04]  /*1d000*/  LDL.LU.64 R26, [R1+0x1338] ;  /* 0x00133800011a7983 */ /* 0x000ea80000300a00 */
[----:B------:R-:W2:Y:S04]  /*1d010*/  LDL.LU.64 R24, [R1+0x1330] ;  /* 0x0013300001187983 */ /* 0x000ea80000300a00 */
[----:B------:R-:W-:Y:S04]  /*1d020*/  STL [R1+0x126c], R15 ;  /* 0x00126c0f01007387 */ /* 0x000fe80000100800 */
[----:B------:R-:W-:Y:S04]  /*1d030*/  STL [R1+0x1268], R14 ;  /* 0x0012680e01007387 */ /* 0x000fe80000100800 */
[----:B------:R-:W-:Y:S04]  /*1d040*/  STL [R1+0x1264], R13 ;  /* 0x0012640d01007387 */ /* 0x000fe80000100800 */
[----:B------:R0:W-:Y:S04]  /*1d050*/  STL [R1+0x1260], R12 ;  /* 0x0012600c01007387 */ /* 0x0001e80000100800 */
[----:B0-----:R-:W3:Y:S04]  /*1d060*/  LDL.LU R12, [R1+0x100] ;  /* 0x00010000010c7983 */ /* 0x001ee80000300800 */
[----:B------:R-:W3:Y:S04]  /*1d070*/  LDL.LU R13, [R1+0x104] ;  /* 0x00010400010d7983 */ /* 0x000ee80000300800 */
[----:B------:R-:W3:Y:S04]  /*1d080*/  LDL.LU R14, [R1+0x108] ;  /* 0x00010800010e7983 */ /* 0x000ee80000300800 */
[----:B------:R-:W3:Y:S01]  /*1d090*/  LDL.LU R15, [R1+0x10c] ;  /* 0x00010c00010f7983 */ /* 0x000ee20000300800 */
[----:B------:R-:W-:-:S02]  /*1d0a0*/  F2FP.F16.E4M3.UNPACK_B R6, R6.H1 ;  /* 0x00000006ff06723e */ /* 0x000fc400030006ff */
[----:B------:R-:W-:Y:S02]  /*1d0b0*/  F2FP.F16.E4M3.UNPACK_B R7, R7.H1 ;  /* 0x00000007ff07723e */ /* 0x000fe400030006ff */
[----:B-----5:R-:W-:Y:S02]  /*1d0c0*/  F2FP.F16.E4M3.UNPACK_B R8, R8.H1 ;  /* 0x00000008ff08723e */ /* 0x020fe400030006ff */
[----:B------:R-:W-:Y:S01]  /*1d0d0*/  F2FP.F16.E4M3.UNPACK_B R9, R9.H1 ;  /* 0x00000009ff09723e */ /* 0x000fe200030006ff */
[----:B------:R-:W-:Y:S04]  /*1d0e0*/  STL.64 [R1+0x1320], R6 ;  /* 0x0013200601007387 */ /* 0x000fe80000100a00 */
[----:B------:R2:W-:Y:S01]  /*1d0f0*/  STL.64 [R1+0x1318], R4 ;  /* 0x0013180401007387 */ /* 0x0005e20000100a00 */
[----:B------:R-:W-:-:S02]  /*1d100*/  IMAD R0, R0, 0x100, R20 ;  /* 0x0000010000007824 */ /* 0x000fc400078e0214 */
[----:B------:R-:W-:Y:S02]  /*1d110*/  IMAD R10, R10, 0x100, R21 ;  /* 0x000001000a0a7824 */ /* 0x000fe400078e0215 */
[----:B------:R-:W-:Y:S01]  /*1d120*/  IMAD R11, R11, 0x100, R22 ;  /* 0x000001000b0b7824 */ /* 0x000fe200078e0216 */
[C---:B---3--:R-:W-:Y:S08]  /*1d130*/  HMMA.16816.F32 R12, R16.reuse, R6, R12 ;  /* 0x00000006100c723c */ /* 0x048ff0000000180c */
[----:B--2---:R-:W-:Y:S11]  /*1d140*/  HMMA.16816.F32 R4, R16, R8, R24 ;  /* 0x000000081004723c */ /* 0x004ff60000001818 */
[----:B------:R-:W-:Y:S04]  /*1d150*/  STL.64 [R1+0x100], R12 ;  /* 0x0001000c01007387 */ /* 0x000fe80000100a00 */
[----:B------:R0:W-:Y:S04]  /*1d160*/  STL.64 [R1+0x108], R14 ;  /* 0x0001080e01007387 */ /* 0x0001e80000100a00 */
[----:B------:R-:W-:Y:S04]  /*1d170*/  STL [R1+0x1300], R8 ;  /* 0x0013000801007387 */ /* 0x000fe80000100800 */
[----:B------:R-:W-:Y:S01]  /*1d180*/  STL [R1+0x12fc], R9 ;  /* 0x0012fc0901007387 */ /* 0x000fe20000100800 */
[----:B0-----:R-:W-:-:S05]  /*1d190*/  IMAD.MOV.U32 R15, RZ, RZ, R4 ;  /* 0x000000ffff0f7224 */ /* 0x001fca00078e0004 */
[----:B------:R-:W-:Y:S04]  /*1d1a0*/  STL [R1+0x12a0], R15 ;  /* 0x0012a00f01007387 */ /* 0x000fe80000100800 */
[----:B------:R-:W2:Y:S04]  /*1d1b0*/  LDL.LU R20, [R1+0x20] ;  /* 0x0000200001147983 */ /* 0x000ea80000300800 */
[----:B------:R-:W2:Y:S04]  /*1d1c0*/  LDL.LU R21, [R1+0x24] ;  /* 0x0000240001157983 */ /* 0x000ea80000300800 */
[----:B------:R-:W3:Y:S01]  /*1d1d0*/  LDL.LU R22, [R1+0x28] ;  /* 0x0000280001167983 */ /* 0x000ee20000300800 */
[----:B------:R-:W-:-:S02]  /*1d1e0*/  IMAD R28, R28, 0x100, R23 ;  /* 0x000001001c1c7824 */ /* 0x000fc400078e0217 */
[----:B------:R-:W-:Y:S02]  /*1d1f0*/  IMAD.MOV.U32 R23, RZ, RZ, R29 ;  /* 0x000000ffff177224 */ /* 0x000fe400078e001d */
[----:B------:R-:W4:Y:S04]  /*1d200*/  LDL.LU R29, [R1+0x132c] ;  /* 0x00132c00011d7983 */ /* 0x000f280000300800 */
[----:B---3--:R0:W-:Y:S04]  /*1d210*/  STL.64 [R1+0x12b0], R22 ;  /* 0x0012b01601007387 */ /* 0x0081e80000100a00 */
[----:B0-----:R-:W3:Y:S04]  /*1d220*/  LDL.LU R22, [R1+0x4ac] ;  /* 0x0004ac0001167983 */ /* 0x001ee80000300800 */
[----:B------:R-:W3:Y:S04]  /*1d230*/  LDL.LU R23, [R1+0x4a8] ;  /* 0x0004a80001177983 */ /* 0x000ee80000300800 */
[----:B--2---:R0:W-:Y:S04]  /*1d240*/  STL.64 [R1+0x12a8], R20 ;  /* 0x0012a81401007387 */ /* 0x0041e80000100a00 */
[----:B0-----:R-:W2:Y:S04]  /*1d250*/  LDL.LU R20, [R1+0x4a4] ;  /* 0x0004a40001147983 */ /* 0x001ea80000300800 */
[----:B------:R-:W2:Y:S04]  /*1d260*/  LDL.LU R21, [R1+0x4a0] ;  /* 0x0004a00001157983 */ /* 0x000ea80000300800 */
[----:B---3--:R-:W-:Y:S04]  /*1d270*/  STL.64 [R1+0x12c0], R22 ;  /* 0x0012c01601007387 */ /* 0x008fe80000100a00 */
[----:B--2---:R0:W-:Y:S04]  /*1d280*/  STL.64 [R1+0x12b8], R20 ;  /* 0x0012b81401007387 */ /* 0x0041e80000100a00 */
[----:B0-----:R-:W2:Y:S04]  /*1d290*/  LDL.LU R20, [R1+0x30] ;  /* 0x0000300001147983 */ /* 0x001ea80000300800 */
[----:B------:R-:W2:Y:S04]  /*1d2a0*/  LDL.LU R21, [R1+0x34] ;  /* 0x0000340001157983 */ /* 0x000ea80000300800 */
[----:B------:R-:W3:Y:S04]  /*1d2b0*/  LDL.LU R22, [R1+0x38] ;  /* 0x0000380001167983 */ /* 0x000ee80000300800 */
[----:B------:R-:W3:Y:S01]  /*1d2c0*/  LDL.LU R23, [R1+0x3c] ;  /* 0x00003c0001177983 */ /* 0x000ee20000300800 */
[----:B------:R-:W-:-:S02]  /*1d2d0*/  IMAD.MOV.U32 R14, RZ, RZ, R5 ;  /* 0x000000ffff0e7224 */ /* 0x000fc400078e0005 */
[----:B------:R-:W-:Y:S01]  /*1d2e0*/  IMAD.MOV.U32 R13, RZ, RZ, R6 ;  /* 0x000000ffff0d7224 */ /* 0x000fe200078e0006 */
[----:B---3--:R-:W-:Y:S04]  /*1d2f0*/  STL.64 [R1+0x12d0], R22 ;  /* 0x0012d01601007387 */ /* 0x008fe80000100a00 */
[----:B--2---:R0:W-:Y:S04]  /*1d300*/  STL.64 [R1+0x12c8], R20 ;  /* 0x0012c81401007387 */ /* 0x0041e80000100a00 */
[----:B0-----:R-:W2:Y:S04]  /*1d310*/  LDL.LU R20, [R1+0x50] ;  /* 0x0000500001147983 */ /* 0x001ea80000300800 */
[----:B------:R-:W2:Y:S04]  /*1d320*/  LDL.LU R21, [R1+0x54] ;  /* 0x0000540001157983 */ /* 0x000ea80000300800 */
[----:B------:R-:W3:Y:S01]  /*1d330*/  LDL.LU R22, [R1+0x58] ;  /* 0x0000580001167983 */ /* 0x000ee20000300800 */
[----:B----4-:R-:W-:-:S03]  /*1d340*/  IMAD.MOV.U32 R23, RZ, RZ, R29 ;  /* 0x000000ffff177224 */ /* 0x010fc600078e001d */
[----:B------:R-:W4:Y:S04]  /*1d350*/  LDL.LU R29, [R1+0x1328] ;  /* 0x00132800011d7983 */ /* 0x000f280000300800 */
[----:B------:R-:W5:Y:S04]  /*1d360*/  LDL.LU R24, [R1+0xd0] ;  /* 0x0000d00001187983 */ /* 0x000f680000300800 */
[----:B------:R-:W5:Y:S04]  /*1d370*/  LDL.LU R25, [R1+0xd4] ;  /* 0x0000d40001197983 */ /* 0x000f680000300800 */
[----:B------:R-:W5:Y:S04]  /*1d380*/  LDL.LU R26, [R1+0xd8] ;  /* 0x0000d800011a7983 */ /* 0x000f680000300800 */
[----:B------:R-:W5:Y:S04]  /*1d390*/  LDL.LU R27, [R1+0xdc] ;  /* 0x0000dc00011b7983 */ /* 0x000f680000300800 */
[----:B------:R-:W2:Y:S04]  /*1d3a0*/  LDL.LU R4, [R1+0xf0] ;  /* 0x0000f00001047983 */ /* 0x000ea80000300800 */
[----:B------:R-:W2:Y:S04]  /*1d3b0*/  LDL.LU R5, [R1+0xf4] ;  /* 0x0000f40001057983 */ /* 0x000ea80000300800 */
[----:B------:R-:W2:Y:S04]  /*1d3c0*/  LDL.LU R6, [R1+0xf8] ;  /* 0x0000f80001067983 */ /* 0x000ea80000300800 */
[----:B------:R-:W2:Y:S01]  /*1d3d0*/  LDL.LU R8, [R1+0x484] ;  /* 0x0004840001087983 */ /* 0x000ea20000300800 */
[----:B------:R-:W-:-:S02]  /*1d3e0*/  IMAD.MOV.U32 R12, RZ, RZ, R7 ;  /* 0x000000ffff0c7224 */ /* 0x000fc400078e0007 */
[----:B----4-:R-:W-:Y:S01]  /*1d3f0*/  IMAD.MOV.U32 R7, RZ, RZ, R29 ;  /* 0x000000ffff077224 */ /* 0x010fe200078e001d */
[----:B--2---:R0:W-:Y:S04]  /*1d400*/  STL [R1+0x1304], R8 ;  /* 0x0013040801007387 */ /* 0x0041e80000100800 */
[----:B0-----:R-:W2:Y:S04]  /*1d410*/  LDL.LU R8, [R1+0x47c] ;  /* 0x00047c0001087983 */ /* 0x001ea80000300800 */
[----:B------:R-:W4:Y:S04]  /*1d420*/  LDL.LU R9, [R1+0x48c] ;  /* 0x00048c0001097983 */ /* 0x000f280000300800 */
[----:B------:R-:W2:Y:S04]  /*1d430*/  LDL.LU R29, [R1+0x494] ;  /* 0x00049400011d7983 */ /* 0x000ea80000300800 */
[----:B---3--:R-:W-:Y:S04]  /*1d440*/  STL.64 [R1+0x12e0], R22 ;  /* 0x0012e01601007387 */ /* 0x008fe80000100a00 */
[----:B------:R0:W-:Y:S04]  /*1d450*/  STL.64 [R1+0x12d8], R20 ;  /* 0x0012d81401007387 */ /* 0x0001e80000100a00 */
[----:B0-----:R-:W3:Y:S04]  /*1d460*/  LDL.LU R20, [R1+0xa0] ;  /* 0x0000a00001147983 */ /* 0x001ee80000300800 */
[----:B------:R-:W3:Y:S04]  /*1d470*/  LDL.LU R21, [R1+0xa4] ;  /* 0x0000a40001157983 */ /* 0x000ee80000300800 */
[----:B------:R-:W2:Y:S04]  /*1d480*/  LDL.LU R22, [R1+0xa8] ;  /* 0x0000a80001167983 */ /* 0x000ea80000300800 */
[----:B------:R-:W2:Y:S01]  /*1d490*/  LDL.LU R23, [R1+0xac] ;  /* 0x0000ac0001177983 */ /* 0x000ea20000300800 */
[----:B------:R-:W-:-:S02]  /*1d4a0*/  F2FP.F16.E4M3.UNPACK_B R16, R0 ;  /* 0x00000000ff10723e */ /* 0x000fc400020006ff */
[----:B------:R-:W-:Y:S02]  /*1d4b0*/  F2FP.F16.E4M3.UNPACK_B R17, R10 ;  /* 0x0000000aff11723e */ /* 0x000fe400020006ff */
[----:B------:R-:W-:Y:S02]  /*1d4c0*/  F2FP.F16.E4M3.UNPACK_B R18, R11 ;  /* 0x0000000bff12723e */ /* 0x000fe400020006ff */
[----:B------:R-:W-:Y:S01]  /*1d4d0*/  F2FP.F16.E4M3.UNPACK_B R19, R28 ;  /* 0x0000001cff13723e */ /* 0x000fe200020006ff */
[----:B--2---:R-:W-:Y:S04]  /*1d4e0*/  STL.64 [R1+0x12f0], R22 ;  /* 0x0012f01601007387 */ /* 0x004fe80000100a00 */
[----:B---3--:R0:W-:Y:S04]  /*1d4f0*/  STL.64 [R1+0x12e8], R20 ;  /* 0x0012e81401007387 */ /* 0x0081e80000100a00 */
[----:B0-----:R-:W2:Y:S04]  /*1d500*/  LDL.LU R20, [R1+0x80] ;  /* 0x0000800001147983 */ /* 0x001ea80000300800 */
[----:B------:R-:W2:Y:S04]  /*1d510*/  LDL.LU R21, [R1+0x84] ;  /* 0x0000840001157983 */ /* 0x000ea80000300800 */
[----:B------:R-:W3:Y:S04]  /*1d520*/  LDL.LU R22, [R1+0x88] ;  /* 0x0000880001167983 */ /* 0x000ee80000300800 */
[----:B------:R-:W3:Y:S01]  /*1d530*/  LDL.LU R23, [R1+0x8c] ;  /* 0x00008c0001177983 */ /* 0x000ee20000300800 */
[C---:B------:R-:W-:Y:S03]  /*1d540*/  HMMA.16816.F32 R4, R16.reuse, R2, R4 ;  /* 0x000000021004723c */ /* 0x040fe60000001804 */
[----:B---3--:R-:W-:Y:S04]  /*1d550*/  STL.64 [R1+0x1310], R22 ;  /* 0x0013101601007387 */ /* 0x008fe80000100a00 */
[----:B--2---:R0:W-:Y:S04]  /*1d560*/  STL.64 [R1+0x1308], R20 ;  /* 0x0013081401007387 */ /* 0x0041e80000100a00 */
[----:B0-----:R-:W2:Y:S04]  /*1d570*/  LDL.LU R20, [R1+0xb0] ;  /* 0x0000b00001147983 */ /* 0x001ea80000300800 */
[----:B------:R-:W2:Y:S04]  /*1d580*/  LDL.LU R21, [R1+0xb4] ;  /* 0x0000b40001157983 */ /* 0x000ea80000300800 */
[----:B------:R-:W2:Y:S04]  /*1d590*/  LDL.LU R22, [R1+0xb8] ;  /* 0x0000b80001167983 */ /* 0x000ea80000300800 */
[----:B------:R-:W2:Y:S04]  /*1d5a0*/  LDL.LU R23, [R1+0xbc] ;  /* 0x0000bc0001177983 */ /* 0x000ea80000300800 */
[----:B------:R-:W3:Y:S04]  /*1d5b0*/  LDL.LU R15, [R1+0x4b4] ;  /* 0x0004b400010f7983 */ /* 0x000ee80000300800 */
[----:B------:R-:W-:Y:S04]  /*1d5c0*/  STL [R1+0x1278], R14 ;  /* 0x0012780e01007387 */ /* 0x000fe80000100800 */
[----:B------:R-:W-:Y:S04]  /*1d5d0*/  STL [R1+0x1274], R13 ;  /* 0x0012740d01007387 */ /* 0x000fe80000100800 */
[----:B------:R-:W-:Y:S04]  /*1d5e0*/  STL [R1+0x1270], R12 ;  /* 0x0012700c01007387 */ /* 0x000fe80000100800 */
[----:B------:R-:W2:Y:S04]  /*1d5f0*/  LDL.LU R0, [R1+0x478] ;  /* 0x0004780001007983 */ /* 0x000ea80000300800 */
[----:B------:R-:W2:Y:S04]  /*1d600*/  LDL.LU R10, [R1+0x480] ;  /* 0x00048000010a7983 */ /* 0x000ea80000300800 */
[----:B------:R-:W4:Y:S04]  /*1d610*/  LDL.LU R11, [R1+0x488] ;  /* 0x00048800010b7983 */ /* 0x000f280000300800 */
[----:B------:R-:W2:Y:S04]  /*1d620*/  LDL.LU R28, [R1+0x490] ;  /* 0x00049000011c7983 */ /* 0x000ea80000300800 */
[----:B------:R-:W-:Y:S04]  /*1d630*/  STL.64 [R1+0xe0], R4 ;  /* 0x0000e00401007387 */ /* 0x000fe80000100a00 */
[----:B------:R0:W-:Y:S04]  /*1d640*/  STL.64 [R1+0xe8], R6 ;  /* 0x0000e80601007387 */ /* 0x0001e80000100a00 */
[----:B0-----:R-:W2:Y:S04]  /*1d650*/  LDL.LU.64 R6, [R1+0x1320] ;  /* 0x0013200001067983 */ /* 0x001ea80000300a00 */
[----:B------:R-:W5:Y:S02]  /*1d660*/  LDL.LU.64 R4, [R1+0x1318] ;  /* 0x0013180001047983 */ /* 0x000f640000300a00 */
[C---:B-----5:R-:W-:Y:S08]  /*1d670*/  HMMA.16816.F32 R24, R16.reuse, R4, R24 ;  /* 0x000000041018723c */ /* 0x060ff00000001818 */
[----:B--2---:R-:W-:Y:S01]  /*1d680*/  HMMA.16816.F32 R20, R16, R6, R20 ;  /* 0x000000061014723c */ /* 0x004fe20000001814 */
[----:B------:R-:W-:-:S10]  /*1d690*/  IMAD R0, R0, 0x100, R8 ;  /* 0x0000010000007824 */ /* 0x000fd400078e0208 */
[----:B------:R-:W-:Y:S01]  /*1d6a0*/  IMAD.MOV.U32 R14, RZ, RZ, R24 ;  /* 0x000000ffff0e7224 */ /* 0x000fe200078e0018 */
[----:B------:R0:W-:Y:S01]  /*1d6b0*/  STL [R1+0xcc], R27 ;  /* 0x0000cc1b01007387 */ /* 0x0001e20000100800 */
[----:B------:R-:W-:-:S03]  /*1d6c0*/  IMAD.MOV.U32 R13, RZ, RZ, R25 ;  /* 0x000000ffff0d7224 */ /* 0x000fc600078e0019 */
[----:B------:R-:W2:Y:S01]  /*1d6d0*/  LDL.LU R24, [R1+0x10] ;  /* 0x0000100001187983 */ /* 0x000ea20000300800 */
[----:B------:R-:W-:-:S03]  /*1d6e0*/  IMAD.MOV.U32 R12, RZ, RZ, R26 ;  /* 0x000000ffff0c7224 */ /* 0x000fc600078e001a */
[----:B------:R-:W2:Y:S04]  /*1d6f0*/  LDL.LU R25, [R1+0x14] ;  /* 0x0000140001197983 */ /* 0x000ea80000300800 */
[----:B------:R-:W2:Y:S04]  /*1d700*/  LDL.LU R26, [R1+0x18] ;  /* 0x00001800011a7983 */ /* 0x000ea80000300800 */
[----:B0-----:R-:W2:Y:S04]  /*1d710*/  LDL.LU R27, [R1+0x1c] ;  /* 0x00001c00011b7983 */ /* 0x001ea80000300800 */
[----:B------:R-:W-:Y:S04]  /*1d720*/  STL.64 [R1+0xb0], R20 ;  /* 0x0000b01401007387 */ /* 0x000fe80000100a00 */
[----:B------:R0:W-:Y:S04]  /*1d730*/  STL.64 [R1+0xb8], R22 ;  /* 0x0000b81601007387 */ /* 0x0001e80000100a00 */
[----:B0-----:R-:W5:Y:S04]  /*1d740*/  LDL.LU.64 R22, [R1+0x1310] ;  /* 0x0013100001167983 */ /* 0x001f680000300a00 */
[----:B------:R-:W5:Y:S04]  /*1d750*/  LDL.LU.64 R20, [R1+0x1308] ;  /* 0x0013080001147983 */ /* 0x000f680000300a00 */
[----:B------:R-:W2:Y:S01]  /*1d760*/  LDL.LU R8, [R1+0x1304] ;  /* 0x0013040001087983 */ /* 0x000ea20000300800 */
[----:B----4-:R-:W-:-:S02]  /*1d770*/  IMAD R11, R11, 0x100, R9 ;  /* 0x000001000b0b7824 */ /* 0x010fc400078e0209 */
[----:B--2---:R-:W-:Y:S02]  /*1d780*/  IMAD R10, R10, 0x100, R8 ;  /* 0x000001000a0a7824 */ /* 0x004fe400078e0208 */
[----:B------:R-:W5:Y:S04]  /*1d790*/  LDL.LU R8, [R1+0x1300] ;  /* 0x0013000001087983 */ /* 0x000f680000300800 */
[----:B------:R-:W5:Y:S01]  /*1d7a0*/  LDL.LU R9, [R1+0x12fc] ;  /* 0x0012fc0001097983 */ /* 0x000f620000300800 */
[----:B------:R-:W-:-:S03]  /*1d7b0*/  IMAD R28, R28, 0x100, R29 ;  /* 0x000001001c1c7824 */ /* 0x000fc600078e021d */
[----:B------:R-:W2:Y:S01]  /*1d7c0*/  LDL.LU R29, [R1+0x12f8] ;  /* 0x0012f800011d7983 */ /* 0x000ea20000300800 */
[----:B-----5:R-:W-:Y:S03]  /*1d7d0*/  HMMA.16816.F32 R16, R16, R8, R20 ;  /* 0x000000081010723c */ /* 0x020fe60000001814 */
[----:B------:R-:W4:Y:S04]  /*1d7e0*/  LDL.LU.64 R22, [R1+0x12f0] ;  /* 0x0012f00001167983 */ /* 0x000f280000300a00 */
[----:B------:R-:W4:-:S12]  /*1d7f0*/  LDL.LU.64 R20, [R1+0x12e8] ;  /* 0x0012e80001147983 */ /* 0x000f180000300a00 */
[----:B------:R0:W-:Y:S04]  /*1d800*/  STL.64 [R1+0x70], R16 ;  /* 0x0000701001007387 */ /* 0x0001e80000100a00 */
[----:B------:R1:W-:Y:S01]  /*1d810*/  STL.64 [R1+0x78], R18 ;  /* 0x0000781201007387 */ /* 0x0003e20000100a00 */
[----:B0-----:R-:W-:Y:S02]  /*1d820*/  F2FP.F16.E4M3.UNPACK_B R16, R0 ;  /* 0x00000000ff10723e */ /* 0x001fe400020006ff */
[----:B------:R-:W-:Y:S02]  /*1d830*/  F2FP.F16.E4M3.UNPACK_B R17, R10 ;  /* 0x0000000aff11723e */ /* 0x000fe400020006ff */
[----:B-1----:R-:W-:Y:S02]  /*1d840*/  F2FP.F16.E4M3.UNPACK_B R18, R11 ;  /* 0x0000000bff12723e */ /* 0x002fe400020006ff */
[----:B------:R-:W-:Y:S01]  /*1d850*/  F2FP.F16.E4M3.UNPACK_B R19, R28 ;  /* 0x0000001cff13723e */ /* 0x000fe200020006ff */
[----:B------:R-:W5:Y:S04]  /*1d860*/  LDL.LU R10, [R1+0x498] ;  /* 0x00049800010a7983 */ /* 0x000f680000300800 */
[----:B------:R-:W5:Y:S02]  /*1d870*/  LDL.LU R11, [R1+0x49c] ;  /* 0x00049c00010b7983 */ /* 0x000f640000300800 */
[----:B----4-:R-:W-:-:S15]  /*1d880*/  HMMA.16816.F32 R20, R16, R2, R20 ;  /* 0x000000021014723c */ /* 0x010fde0000001814 */
[----:B------:R-:W-:-:S04]  /*1d890*/  NOP ;  /* 0x0000000000007918 */ /* 0x000fc80000000000 */
[----:B------:R-:W-:Y:S04]  /*1d8a0*/  STL.64 [R1+0xa0], R20 ;  /* 0x0000a01401007387 */ /* 0x000fe80000100a00 */
[----:B------:R0:W-:Y:S04]  /*1d8b0*/  STL.64 [R1+0xa8], R22 ;  /* 0x0000a81601007387 */ /* 0x0001e80000100a00 */
[----:B0-----:R-:W4:Y:S04]  /*1d8c0*/  LDL.LU.64 R22, [R1+0x12e0] ;  /* 0x0012e00001167983 */ /* 0x001f280000300a00 */
[----:B------:R-:W4:Y:S02]  /*1d8d0*/  LDL.LU.64 R20, [R1+0x12d8] ;  /* 0x0012d80001147983 */ /* 0x000f240000300a00 */
        /* <DEDUP_REMOVED lines=11> */
[----:B------:R-:W3:Y:S01]  /*1d990*/  LDL.LU.64 R20, [R1+0x12b8] ;  /* 0x0012b80001147983 */ /* 0x000ee20000300a00 */
[----:B--2---:R-:W-:Y:S01]  /*1d9a0*/  LOP3.LUT R0, R29, 0x40, RZ, 0x3c, !PT ;  /* 0x000000401d007812 */ /* 0x004fe200078e3cff */
[----:B-----5:R-:W-:-:S02]  /*1d9b0*/  IMAD R10, R10, 0x100, R11 ;  /* 0x000001000a0a7824 */ /* 0x020fc400078e020b */
[----:B------:R-:W2:Y:S01]  /*1d9c0*/  LDL.LU R29, [R1+0x4b0] ;  /* 0x0004b000011d7983 */ /* 0x000ea20000300800 */
[----:B----4-:R-:W-:Y:S02]  /*1d9d0*/  IMAD R28, R23, 0x100, R22 ;  /* 0x00000100171c7824 */ /* 0x010fe400078e0216 */
[----:B---3--:R-:W-:Y:S02]  /*1d9e0*/  IMAD R11, R21, 0x100, R20 ;  /* 0x00000100150b7824 */ /* 0x008fe400078e0214 */
[----:B------:R-:W0:Y:S04]  /*1d9f0*/  LDSM.16.M88.4 R20, [R0+UR4] ;  /* 0x000000040014783b */ /* 0x000e280008000200 */
[----:B0-----:R-:W-:Y:S04]  /*1da00*/  STL.64 [R1+0x190], R20 ;  /* 0x0001901401007387 */ /* 0x001fe80000100a00 */
[----:B------:R0:W-:Y:S04]  /*1da10*/  STL.64 [R1+0x198], R22 ;  /* 0x0001981601007387 */ /* 0x0001e80000100a00 */
[----:B0-----:R-:W3:Y:S04]  /*1da20*/  LDL.LU.64 R22, [R1+0x12b0] ;  /* 0x0012b00001167983 */ /* 0x001ee80000300a00 */
[----:B------:R-:W3:Y:S01]  /*1da30*/  LDL.LU.64 R20, [R1+0x12a8] ;  /* 0x0012a80001147983 */ /* 0x000ee20000300a00 */
[----:B--2---:R-:W-:-:S03]  /*1da40*/  IMAD R29, R29, 0x100, R15 ;  /* 0x000001001d1d7824 */ /* 0x004fc600078e020f */
[----:B------:R-:W2:Y:S01]  /*1da50*/  LDL.LU R15, [R1+0x12a0] ;  /* 0x0012a000010f7983 */ /* 0x000ea20000300800 */
[----:B---3--:R-:W-:Y:S01]  /*1da60*/  HMMA.16816.F32 R20, R16, R8, R20 ;  /* 0x000000081014723c */ /* 0x008fe20000001814 */
[----:B------:R-:W-:Y:S02]  /*1da70*/  F2FP.F16.E4M3.UNPACK_B R16, R10 ;  /* 0x0000000aff10723e */ /* 0x000fe400020006ff */
[----:B------:R-:W3:-:S15]  /*1da80*/  LDL.LU R10, [R1+0x4d0] ;  /* 0x0004d000010a7983 */ /* 0x000ede0000300800 */
[----:B------:R-:W-:Y:S01]  /*1da90*/  NOP ;  /* 0x0000000000007918 */ /* 0x000fe20000000000 */
[----:B------:R-:W-:Y:S04]  /*1daa0*/  STL.64 [R1+0x50], R20 ;  /* 0x0000501401007387 */ /* 0x000fe80000100a00 */
[----:B------:R-:W-:Y:S04]  /*1dab0*/  STL.64 [R1+0x58], R22 ;  /* 0x0000581601007387 */ /* 0x000fe80000100a00 */
[----:B------:R-:W0:Y:S01]  /*1dac0*/  LDSM.16.M88.4 R20, [R0+UR4+0x800] ;  /* 0x000800040014783b */ /* 0x000e220008000200 */
[----:B------:R-:W-:Y:S02]  /*1dad0*/  F2FP.F16.E4M3.UNPACK_B R17, R11 ;  /* 0x0000000bff11723e */ /* 0x000fe400020006ff */
[----:B------:R-:W-:-:S02]  /*1dae0*/  F2FP.F16.E4M3.UNPACK_B R18, R28 ;  /* 0x0000001cff12723e */ /* 0x000fc400020006ff */
[----:B------:R-:W-:Y:S01]  /*1daf0*/  F2FP.F16.E4M3.UNPACK_B R19, R29 ;  /* 0x0000001dff13723e */ /* 0x000fe200020006ff */
[----:B------:R-:W3:Y:S06]  /*1db00*/  LDL.LU R11, [R1+0x4d4] ;  /* 0x0004d400010b7983 */ /* 0x000eec0000300800 */
[----:B------:R-:W-:Y:S01]  /*1db10*/  HMMA.16816.F32 R24, R16, R2, R24 ;  /* 0x000000021018723c */ /* 0x000fe20000001818 */
[----:B0-----:R-:W-:Y:S01]  /*1db20*/  IMAD.MOV.U32 R29, RZ, RZ, R22 ;  /* 0x000000ffff1d7224 */ /* 0x001fe200078e0016 */
[----:B------:R-:W-:Y:S04]  /*1db30*/  STL [R1+0x184], R21 ;  /* 0x0001841501007387 */ /* 0x000fe80000100800 */
[----:B------:R0:W-:Y:S01]  /*1db40*/  STL.64 [R1+0x188], R22 ;  /* 0x0001881601007387 */ /* 0x0001e20000100a00 */
[----:B------:R-:W-:-:S03]  /*1db50*/  IMAD.MOV.U32 R28, RZ, RZ, R20 ;  /* 0x000000ffff1c7224 */ /* 0x000fc600078e0014 */
[----:B0-----:R-:W4:Y:S04]  /*1db60*/  LDL.LU.64 R22, [R1+0x1298] ;  /* 0x0012980001167983 */ /* 0x001f280000300a00 */
[----:B------:R-:W4:Y:S04]  /*1db70*/  LDL.LU.64 R20, [R1+0x1290] ;  /* 0x0012900001147983 */ /* 0x000f280000300a00 */
[----:B------:R-:W-:Y:S04]  /*1db80*/  STL [R1+0x1078], R29 ;  /* 0x0010781d01007387 */ /* 0x000fe80000100800 */
[----:B------:R-:W5:Y:S04]  /*1db90*/  LDL.LU R2, [R1+0x4c0] ;  /* 0x0004c00001027983 */ /* 0x000f680000300800 */
[----:B------:R-:W2:Y:S04]  /*1dba0*/  LDL.LU R3, [R1+0x4c8] ;  /* 0x0004c80001037983 */ /* 0x000ea80000300800 */
[----:B------:R-:W-:Y:S04]  /*1dbb0*/  STL.64 [R1+0x30], R24 ;  /* 0x0000301801007387 */ /* 0x000fe80000100a00 */
[----:B------:R-:W-:Y:S04]  /*1dbc0*/  STL.64 [R1+0x38], R26 ;  /* 0x0000381a01007387 */ /* 0x000fe80000100a00 */
[----:B------:R-:W0:Y:S04]  /*1dbd0*/  LDSM.16.M88.4 R24, [R0+UR4+0x1000] ;  /* 0x001000040018783b */ /* 0x000e280008000200 */
[----:B0-----:R-:W-:Y:S04]  /*1dbe0*/  STL [R1+0x174], R25 ;  /* 0x0001741901007387 */ /* 0x001fe80000100800 */
[----:B------:R0:W-:Y:S01]  /*1dbf0*/  STL.64 [R1+0x178], R26 ;  /* 0x0001781a01007387 */ /* 0x0001e20000100a00 */
[----:B------:R-:W-:-:S03]  /*1dc00*/  IMAD.MOV.U32 R29, RZ, RZ, R24 ;  /* 0x000000ffff1d7224 */ /* 0x000fc600078e0018 */
[----:B0-----:R-:W2:Y:S04]  /*1dc10*/  LDL.LU.64 R26, [R1+0x1288] ;  /* 0x00128800011a7983 */ /* 0x001ea80000300a00 */
[----:B------:R-:W2:Y:S02]  /*1dc20*/  LDL.LU.64 R24, [R1+0x1280] ;  /* 0x0012800001187983 */ /* 0x000ea40000300a00 */
[----:B--2---:R-:W-:Y:S02]  /*1dc30*/  HMMA.16816.F32 R24, R16, R4, R24 ;  /* 0x000000041018723c */ /* 0x004fe40000001818 */
[----:B------:R-:W5:Y:S04]  /*1dc40*/  LDL.LU R4, [R1+0x4c4] ;  /* 0x0004c40001047983 */ /* 0x000f680000300800 */
[----:B------:R-:W2:-:S13]  /*1dc50*/  LDL.LU R5, [R1+0x4cc] ;  /* 0x0004cc0001057983 */ /* 0x000e9a0000300800 */
[----:B------:R-:W-:Y:S04]  /*1dc60*/  STL.64 [R1+0x10], R24 ;  /* 0x0000101801007387 */ /* 0x000fe80000100a00 */
[----:B------:R-:W-:Y:S04]  /*1dc70*/  STL.64 [R1+0x18], R26 ;  /* 0x0000181a01007387 */ /* 0x000fe80000100a00 */
[----:B------:R0:W1:Y:S04]  /*1dc80*/  LDSM.16.M88.4 R24, [R0+UR4+0x1800] ;  /* 0x001800040018783b */ /* 0x0000680008000200 */
[----:B0-----:R-:W2:Y:S04]  /*1dc90*/  LDL.LU R0, [R1+0x4b8] ;  /* 0x0004b80001007983 */ /* 0x001ea80000300800 */
[----:B-1----:R-:W-:Y:S04]  /*1dca0*/  STL.64 [R1+0x160], R24 ;  /* 0x0001601801007387 */ /* 0x002fe80000100a00 */
[----:B------:R4:W-:Y:S02]  /*1dcb0*/  STL.64 [R1+0x168], R26 ;  /* 0x0001681a01007387 */ /* 0x0009e40000100a00 */
[----:B----4-:R-:W-:Y:S02]  /*1dcc0*/  HMMA.16816.F32 R24, R16, R6, R20 ;  /* 0x000000061018723c */ /* 0x010fe40000001814 */
[----:B------:R-:W4:-:S15]  /*1dcd0*/  LDL.LU R23, [R1+0x4bc] ;  /* 0x0004bc0001177983 */ /* 0x000f1e0000300800 */
[----:B------:R-:W-:Y:S02]  /*1dce0*/  NOP ;  /* 0x0000000000007918 */ /* 0x000fe40000000000 */
[----:B------:R-:W-:Y:S04]  /*1dcf0*/  STL.64 [R1+0x1180], R26 ;  /* 0x0011801a01007387 */ /* 0x000fe80000100a00 */
[----:B------:R0:W-:Y:S02]  /*1dd00*/  STL.64 [R1+0x1178], R24 ;  /* 0x0011781801007387 */ /* 0x0001e40000100a00 */
[----:B0-----:R-:W-:Y:S02]  /*1dd10*/  IMAD.MOV.U32 R24, RZ, RZ, R14 ;  /* 0x000000ffff187224 */ /* 0x001fe400078e000e */
[----:B------:R-:W-:Y:S01]  /*1dd20*/  IMAD.MOV.U32 R25, RZ, RZ, R13 ;  /* 0x000000ffff197224 */ /* 0x000fe200078e000d */
[----:B------:R-:W2:Y:S04]  /*1dd30*/  LDL.LU R14, [R1+0x1278] ;  /* 0x00127800010e7983 */ /* 0x000ea80000300800 */
[----:B------:R-:W2:Y:S01]  /*1dd40*/  LDL.LU R13, [R1+0x1274] ;  /* 0x00127400010d7983 */ /* 0x000ea20000300800 */
[----:B------:R-:W-:-:S03]  /*1dd50*/  IMAD.MOV.U32 R26, RZ, RZ, R12 ;  /* 0x000000ffff1a7224 */ /* 0x000fc600078e000c */
[----:B------:R-:W2:Y:S04]  /*1dd60*/  LDL.LU R12, [R1+0x1270] ;  /* 0x00127000010c7983 */ /* 0x000ea80000300800 */
[----:B------:R-:W2:Y:S04]  /*1dd70*/  LDL.LU R27, [R1+0xcc] ;  /* 0x0000cc00011b7983 */ /* 0x000ea80000300800 */
[----:B--2---:R0:W-:Y:S04]  /*1dd80*/  STL.64 [R1+0x1218], R26 ;  /* 0x0012181a01007387 */ /* 0x0041e80000100a00 */
[----:B------:R1:W-:Y:S01]  /*1dd90*/  STL.64 [R1+0x1210], R24 ;  /* 0x0012101801007387 */ /* 0x0003e20000100a00 */
[----:B0-----:R-:W-:-:S02]  /*1dda0*/  IMAD.MOV.U32 R26, RZ, RZ, R13 ;  /* 0x000000ffff1a7224 */ /* 0x001fc400078e000d */
[----:B-1----:R-:W-:Y:S02]  /*1ddb0*/  IMAD.MOV.U32 R24, RZ, RZ, R15 ;  /* 0x000000ffff187224 */ /* 0x002fe400078e000f */
[----:B------:R-:W-:Y:S01]  /*1ddc0*/  IMAD.MOV.U32 R25, RZ, RZ, R14 ;  /* 0x000000ffff197224 */ /* 0x000fe200078e000e */
[----:B------:R-:W2:Y:S01]  /*1ddd0*/  LDL.LU R15, [R1+0x126c] ;  /* 0x00126c00010f7983 */ /* 0x000ea20000300800 */
[----:B------:R-:W-:-:S03]  /*1dde0*/  IMAD.MOV.U32 R27, RZ, RZ, R12 ;  /* 0x000000ffff1b7224 */ /* 0x000fc600078e000c */
[----:B------:R-:W2:Y:S04]  /*1ddf0*/  LDL.LU R14, [R1+0x1268] ;  /* 0x00126800010e7983 */ /* 0x000ea80000300800 */
[----:B------:R-:W2:Y:S04]  /*1de00*/  LDL.LU R13, [R1+0x1264] ;  /* 0x00126400010d7983 */ /* 0x000ea80000300800 */
[----:B------:R-:W2:Y:S04]  /*1de10*/  LDL.LU R12, [R1+0x1260] ;  /* 0x00126000010c7983 */ /* 0x000ea80000300800 */
[----:B------:R-:W2:Y:S04]  /*1de20*/  LDL R7, [R1+0x174] ;  /* 0x0001740001077983 */ /* 0x000ea80000100800 */
[----:B------:R-:W-:Y:S04]  /*1de30*/  STL.64 [R1+0x1228], R26 ;  /* 0x0012281a01007387 */ /* 0x000fe80000100a00 */
[----:B------:R0:W-:Y:S04]  /*1de40*/  STL.64 [R1+0x1220], R24 ;  /* 0x0012201801007387 */ /* 0x0001e80000100a00 */
[----:B0-----:R-:W2:Y:S04]  /*1de50*/  LDL.LU R24, [R1+0x100] ;  /* 0x0001000001187983 */ /* 0x001ea80000300800 */
[----:B------:R-:W2:Y:S04]  /*1de60*/  LDL.LU R25, [R1+0x104] ;  /* 0x0001040001197983 */ /* 0x000ea80000300800 */
[----:B------:R-:W2:Y:S04]  /*1de70*/  LDL.LU R26, [R1+0x108] ;  /* 0x00010800011a7983 */ /* 0x000ea80000300800 */
[----:B------:R-:W2:Y:S01]  /*1de80*/  LDL.LU R27, [R1+0x10c] ;  /* 0x00010c00011b7983 */ /* 0x000ea20000300800 */
[----:B------:R-:W-:-:S03]  /*1de90*/  IMAD R3, R3, 0x100, R5 ;  /* 0x0000010003037824 */ /* 0x000fc600078e0205 */
[----:B------:R-:W3:Y:S04]  /*1dea0*/  LDL R6, [R1+0x194] ;  /* 0x0001940001067983 */ /* 0x000ee80000100800 */
[----:B------:R-:W3:Y:S04]  /*1deb0*/  LDL R5, [R1+0x184] ;  /* 0x0001840001057983 */ /* 0x000ee80000100800 */
[----:B--2---:R-:W-:Y:S04]  /*1dec0*/  STL.64 [R1+0x1238], R26 ;  /* 0x0012381a01007387 */ /* 0x004fe80000100a00 */
[----:B------:R0:W-:Y:S02]  /*1ded0*/  STL.64 [R1+0x1230], R24 ;  /* 0x0012301801007387 */ /* 0x0001e40000100a00 */
[----:B0-----:R-:W-:-:S02]  /*1dee0*/  IMAD.MOV.U32 R24, RZ, RZ, R12 ;  /* 0x000000ffff187224 */ /* 0x001fc400078e000c */
[----:B------:R-:W-:Y:S01]  /*1def0*/  IMAD.MOV.U32 R25, RZ, RZ, R13 ;  /* 0x000000ffff197224 */ /* 0x000fe200078e000d */
[----:B------:R-:W2:Y:S04]  /*1df00*/  LDL.LU R12, [R1+0x125c] ;  /* 0x00125c00010c7983 */ /* 0x000ea80000300800 */
[----:B------:R-:W2:Y:S01]  /*1df10*/  LDL.LU R13, [R1+0x1258] ;  /* 0x00125800010d7983 */ /* 0x000ea20000300800 */
[----:B------:R-:W-:Y:S02]  /*1df20*/  IMAD.MOV.U32 R26, RZ, RZ, R14 ;  /* 0x000000ffff1a7224 */ /* 0x000fe400078e000e */
[----:B------:R-:W-:Y:S01]  /*1df30*/  IMAD.MOV.U32 R27, RZ, RZ, R15 ;  /* 0x000000ffff1b7224 */ /* 0x000fe200078e000f */
[----:B------:R-:W2:Y:S04]  /*1df40*/  LDL.LU R14, [R1+0x1254] ;  /* 0x00125400010e7983 */ /* 0x000ea80000300800 */
[----:B------:R-:W2:Y:S04]  /*1df50*/  LDL.LU R15, [R1+0x1250] ;  /* 0x00125000010f7983 */ /* 0x000ea80000300800 */
[----:B------:R-:W-:Y:S04]  /*1df60*/  STL.64 [R1+0x1248], R26 ;  /* 0x0012481a01007387 */ /* 0x000fe80000100a00 */
[----:B------:R0:W-:Y:S01]  /*1df70*/  STL.64 [R1+0x1240], R24 ;  /* 0x0012401801007387 */ /* 0x0001e20000100a00 */
[----:B-----5:R-:W-:-:S02]  /*1df80*/  IMAD R2, R2, 0x100, R4 ;  /* 0x0000010002027824 */ /* 0x020fc400078e0204 */
[----:B---3--:R-:W-:Y:S02]  /*1df90*/  IMAD R4, R10, 0x100, R11 ;  /* 0x000001000a047824 */ /* 0x008fe400078e020b */
[----:B----4-:R-:W-:Y:S01]  /*1dfa0*/  IMAD R0, R0, 0x100, R23 ;  /* 0x0000010000007824 */ /* 0x010fe200078e0217 */
[----:B0-----:R-:W3:Y:S04]  /*1dfb0*/  LDL.LU R24, [R1] ;  /* 0x0000000001187983 */ /* 0x001ee80000300800 */
[----:B------:R-:W3:Y:S04]  /*1dfc0*/  LDL.LU R25, [R1+0x4] ;  /* 0x0000040001197983 */ /* 0x000ee80000300800 */
[----:B------:R-:W3:Y:S04]  /*1dfd0*/  LDL.LU R26, [R1+0x8] ;  /* 0x00000800011a7983 */ /* 0x000ee80000300800 */
[----:B------:R-:W3:Y:S04]  /*1dfe0*/  LDL.LU R27, [R1+0xc] ;  /* 0x00000c00011b7983 */ /* 0x000ee80000300800 */
[----:B------:R-:W4:Y:S04]  /*1dff0*/  LDL.LU R20, [R1+0x4e4] ;  /* 0x0004e40001147983 */ /* 0x000f280000300800 */
[----:B------:R-:W4:Y:S04]  /*1e000*/  LDL.LU R10, [R1+0x4e0] ;  /* 0x0004e000010a7983 */ /* 0x000f280000300800 */
[----:B------:R-:W5:Y:S04]  /*1e010*/  LDL.LU R21, [R1+0x4ec] ;  /* 0x0004ec0001157983 */ /* 0x000f680000300800 */
[----:B------:R-:W5:Y:S04]  /*1e020*/  LDL.LU R11, [R1+0x4e8] ;  /* 0x0004e800010b7983 */ /* 0x000f680000300800 */
[----:B------:R-:W3:Y:S04]  /*1e030*/  LDL.LU R22, [R1+0x4f4] ;  /* 0x0004f40001167983 */ /* 0x000ee80000300800 */
[----:B------:R-:W3:Y:S01]  /*1e040*/  LDL.LU R23, [R1+0x4f0] ;  /* 0x0004f00001177983 */ /* 0x000ee20000300800 */
[----:B--2---:R-:W-:Y:S03]  /*1e050*/  HMMA.16816.F32 R12, R16, R8, R12 ;  /* 0x00000008100c723c */ /* 0x004fe6000000180c */
[----:B------:R-:W2:Y:S04]  /*1e060*/  LDL R8, [R1+0x160] ;  /* 0x0001600001087983 */ /* 0x000ea80000100800 */
[----:B------:R-:W2:Y:S01]  /*1e070*/  LDL R9, [R1+0x164] ;  /* 0x0001640001097983 */ /* 0x000ea20000100800 */
[----:B------:R-:W-:-:S02]  /*1e080*/  F2FP.F16.E4M3.UNPACK_B R16, R0 ;  /* 0x00000000ff10723e */ /* 0x000fc400020006ff */
[----:B------:R-:W-:-:S09]  /*1e090*/  F2FP.F16.E4M3.UNPACK_B R17, R2 ;  /* 0x00000002ff11723e */ /* 0x000fd200020006ff */
[----:B------:R-:W-:Y:S04]  /*1e0a0*/  STL.64 [R1+0x1190], R14 ;  /* 0x0011900e01007387 */ /* 0x000fe80000100a00 */
[----:B------:R0:W-:Y:S04]  /*1e0b0*/  STL.64 [R1+0x1188], R12 ;  /* 0x0011880c01007387 */ /* 0x0001e80000100a00 */
[----:B0-----:R-:W2:Y:S04]  /*1e0c0*/  LDL.LU R12, [R1+0xe0] ;  /* 0x0000e000010c7983 */ /* 0x001ea80000300800 */
[----:B------:R-:W2:Y:S04]  /*1e0d0*/  LDL.LU R13, [R1+0xe4] ;  /* 0x0000e400010d7983 */ /* 0x000ea80000300800 */
[----:B------:R-:W2:Y:S04]  /*1e0e0*/  LDL.LU R14, [R1+0xe8] ;  /* 0x0000e800010e7983 */ /* 0x000ea80000300800 */
[----:B------:R-:W2:Y:S04]  /*1e0f0*/  LDL.LU R15, [R1+0xec] ;  /* 0x0000ec00010f7983 */ /* 0x000ea80000300800 */
[----:B------:R-:W2:Y:S04]  /*1e100*/  LDL.LU R0, [R1+0x4d8] ;  /* 0x0004d80001007983 */ /* 0x000ea80000300800 */
[----:B------:R-:W2:Y:S01]  /*1e110*/  LDL R2, [R1+0x190] ;  /* 0x0001900001027983 */ /* 0x000ea20000100800 */
[----:B------:R-:W-:-:S02]  /*1e120*/  F2FP.F16.E4M3.UNPACK_B R18, R3 ;  /* 0x00000003ff12723e */ /* 0x000fc400020006ff */
[----:B------:R-:W-:Y:S02]  /*1e130*/  F2FP.F16.E4M3.UNPACK_B R19, R4 ;  /* 0x00000004ff13723e */ /* 0x000fe400020006ff */
[----:B------:R-:W-:Y:S01]  /*1e140*/  F2FP.F16.E4M3.UNPACK_B R3, R6 ;  /* 0x00000006ff03723e */ /* 0x000fe200020006ff */
[----:B------:R-:W-:Y:S01]  /*1e150*/  STL [R1+0x1174], R28 ;  /* 0x0011741c01007387 */ /* 0x000fe20000100800 */
[----:B--2---:R-:W-:-:S07]  /*1e160*/  F2FP.F16.E4M3.UNPACK_B R2, R2 ;  /* 0x00000002ff02723e */ /* 0x004fce00020006ff */
[----:B---3--:R-:W-:-:S15]  /*1e170*/  HMMA.16816.F32 R24, R16, R2, R24 ;  /* 0x000000021018723c */ /* 0x008fde0000001818 */
[----:B------:R-:W-:-:S04]  /*1e180*/  NOP ;  /* 0x0000000000007918 */ /* 0x000fc80000000000 */
[----:B------:R-:W-:Y:S04]  /*1e190*/  STL.64 [R1], R24 ;  /* 0x0000001801007387 */ /* 0x000fe80000100a00 */
[----:B------:R0:W-:Y:S04]  /*1e1a0*/  STL.64 [R1+0x8], R26 ;  /* 0x0000081a01007387 */ /* 0x0001e80000100a00 */
[----:B0-----:R-:W2:Y:S04]  /*1e1b0*/  LDL.LU.64 R26, [R1+0x1248] ;  /* 0x00124800011a7983 */ /* 0x001ea80000300a00 */
[----:B------:R-:W2:Y:S01]  /*1e1c0*/  LDL.LU.64 R24, [R1+0x1240] ;  /* 0x0012400001187983 */ /* 0x000ea20000300a00 */
[----:B------:R-:W-:-:S02]  /*1e1d0*/  F2FP.F16.E4M3.UNPACK_B R4, R28 ;  /* 0x0000001cff04723e */ /* 0x000fc400020006ff */
[----:B------:R-:W-:Y:S01]  /*1e1e0*/  F2FP.F16.E4M3.UNPACK_B R5, R5 ;  /* 0x00000005ff05723e */ /* 0x000fe200020006ff */
[----:B------:R-:W-:Y:S06]  /*1e1f0*/  STL [R1+0x1170], R29 ;  /* 0x0011701d01007387 */ /* 0x000fec0000100800 */
[----:B--2---:R-:W-:-:S15]  /*1e200*/  HMMA.16816.F32 R24, R16, R4, R24 ;  /* 0x000000041018723c */ /* 0x004fde0000001818 */
[----:B------:R-:W-:-:S04]  /*1e210*/  NOP ;  /* 0x0000000000007918 */ /* 0x000fc80000000000 */
[----:B------:R-:W-:Y:S04]  /*1e220*/  STL.64 [R1+0x20], R24 ;  /* 0x0000201801007387 */ /* 0x000fe80000100a00 */
[----:B------:R0:W-:Y:S04]  /*1e230*/  STL.64 [R1+0x28], R26 ;  /* 0x0000281a01007387 */ /* 0x0001e80000100a00 */
[----:B0-----:R-:W2:Y:S04]  /*1e240*/  LDL.LU.64 R26, [R1+0x1238] ;  /* 0x00123800011a7983 */ /* 0x001ea80000300a00 */
[----:B------:R-:W2:Y:S01]  /*1e250*/  LDL.LU.64 R24, [R1+0x1230] ;  /* 0x0012300001187983 */ /* 0x000ea20000300a00 */
[----:B------:R-:W-:-:S02]  /*1e260*/  F2FP.F16.E4M3.UNPACK_B R6, R29 ;  /* 0x0000001dff06723e */ /* 0x000fc400020006ff */
[----:B------:R-:W-:-:S07]  /*1e270*/  F2FP.F16.E4M3.UNPACK_B R7, R7 ;  /* 0x00000007ff07723e */ /* 0x000fce00020006ff */
[----:B--2---:R-:W-:-:S15]  /*1e280*/  HMMA.16816.F32 R24, R16, R6, R24 ;  /* 0x000000061018723c */ /* 0x004fde0000001818 */
[----:B------:R-:W-:-:S04]  /*1e290*/  NOP ;  /* 0x0000000000007918 */ /* 0x000fc80000000000 */
[----:B------:R-:W-:Y:S01]  /*1e2a0*/  IMAD.MOV.U32 R28, RZ, RZ, R26 ;  /* 0x000000ffff1c7224 */ /* 0x000fe200078e001a */
[----:B------:R0:W-:Y:S01]  /*1e2b0*/  STL.64 [R1+0xf0], R24 ;  /* 0x0000f01801007387 */ /* 0x0001e20000100a00 */
[----:B------:R-:W-:-:S03]  /*1e2c0*/  IMAD.MOV.U32 R29, RZ, RZ, R27 ;  /* 0x000000ffff1d7224 */ /* 0x000fc600078e001b */
[----:B------:R-:W2:Y:S04]  /*1e2d0*/  LDL.LU.64 R26, [R1+0x1228] ;  /* 0x00122800011a7983 */ /* 0x000ea80000300a00 */
[----:B0-----:R-:W2:Y:S04]  /*1e2e0*/  LDL.LU.64 R24, [R1+0x1220] ;  /* 0x0012200001187983 */ /* 0x001ea80000300a00 */
[----:B------:R0:W-:Y:S04]  /*1e2f0*/  STL [R1+0x11ac], R29 ;  /* 0x0011ac1d01007387 */ /* 0x0001e80000100800 */
[----:B0-----:R-:W3:Y:S01]  /*1e300*/  LDL.LU R29, [R1+0x4dc] ;  /* 0x0004dc00011d7983 */ /* 0x001ee20000300800 */
[----:B------:R-:W-:-:S02]  /*1e310*/  F2FP.F16.E4M3.UNPACK_B R8, R8 ;  /* 0x00000008ff08723e */ /* 0x000fc400020006ff */
[----:B------:R-:W-:Y:S01]  /*1e320*/  F2FP.F16.E4M3.UNPACK_B R9, R9 ;  /* 0x00000009ff09723e */ /* 0x000fe200020006ff */
[----:B------:R-:W-:Y:S01]  /*1e330*/  STL [R1+0x11a8], R28 ;  /* 0x0011a81c01007387 */ /* 0x000fe20000100800 */
[----:B----4-:R-:W-:Y:S02]  /*1e340*/  IMAD R10, R10, 0x100, R20 ;  /* 0x000001000a0a7824 */ /* 0x010fe400078e0214 */
[----:B-----5:R-:W-:Y:S02]  /*1e350*/  IMAD R11, R11, 0x100, R21 ;  /* 0x000001000b0b7824 */ /* 0x020fe400078e0215 */
[----:B------:R-:W-:Y:S01]  /*1e360*/  IMAD R20, R23, 0x100, R22 ;  /* 0x0000010017147824 */ /* 0x000fe200078e0216 */
[----:B--2---:R-:W-:Y:S01]  /*1e370*/  HMMA.16816.F32 R16, R16, R8, R24 ;  /* 0x000000081010723c */ /* 0x004fe20000001818 */
[----:B------:R-:W2:Y:S04]  /*1e380*/  LDL.LU.64 R26, [R1+0x1218] ;  /* 0x00121800011a7983 */ /* 0x000ea80000300a00 */
[----:B------:R-:W2:Y:S04]  /*1e390*/  LDL.LU.64 R24, [R1+0x1210] ;  /* 0x0012100001187983 */ /* 0x000ea80000300a00 */
[----:B------:R-:W-:Y:S04]  /*1e3a0*/  STL [R1+0x11f4], R8 ;  /* 0x0011f40801007387 */ /* 0x000fe80000100800 */
[----:B------:R-:W-:Y:S01]  /*1e3b0*/  STL [R1+0x11f0], R9 ;  /* 0x0011f00901007387 */ /* 0x000fe20000100800 */
[----:B---3--:R-:W-:-:S05]  /*1e3c0*/  IMAD R0, R0, 0x100, R29 ;  /* 0x0000010000007824 */ /* 0x008fca00078e021d */
[----:B------:R0:W-:Y:S04]  /*1e3d0*/  STL.64 [R1+0x40], R16 ;  /* 0x0000401001007387 */ /* 0x0001e80000100a00 */
[----:B------:R1:W-:Y:S01]  /*1e3e0*/  STL.64 [R1+0x48], R18 ;  /* 0x0000481201007387 */ /* 0x0003e20000100a00 */
[----:B0-----:R-:W-:Y:S02]  /*1e3f0*/  F2FP.F16.E4M3.UNPACK_B R16, R0 ;  /* 0x00000000ff10723e */ /* 0x001fe400020006ff */
[----:B------:R-:W-:Y:S02]  /*1e400*/  F2FP.F16.E4M3.UNPACK_B R17, R10 ;  /* 0x0000000aff11723e */ /* 0x000fe400020006ff */
[----:B-1----:R-:W-:Y:S02]  /*1e410*/  F2FP.F16.E4M3.UNPACK_B R18, R11 ;  /* 0x0000000bff12723e */ /* 0x002fe400020006ff */
[----:B------:R-:W-:-:S07]  /*1e420*/  F2FP.F16.E4M3.UNPACK_B R19, R20 ;  /* 0x00000014ff13723e */ /* 0x000fce00020006ff */
[----:B------:R-:W-:Y:S01]  /*1e430*/  HMMA.16816.F32 R8, R16, R2, R12 ;  /* 0x000000021008723c */ /* 0x000fe2000000180c */
[----:B------:R-:W-:Y:S04]  /*1e440*/  STL [R1+0x11fc], R2 ;  /* 0x0011fc0201007387 */ /* 0x000fe80000100800 */
[----:B------:R-:W-:-:S14]  /*1e450*/  STL [R1+0x11f8], R3 ;  /* 0x0011f80301007387 */ /* 0x000fdc0000100800 */
[----:B------:R-:W-:Y:S04]  /*1e460*/  STL.64 [R1+0xd0], R8 ;  /* 0x0000d00801007387 */ /* 0x000fe80000100a00 */
[----:B------:R2:W-:Y:S04]  /*1e470*/  STL.64 [R1+0xd8], R10 ;  /* 0x0000d80a01007387 */ /* 0x0005e80000100a00 */
[----:B------:R-:W3:Y:S04]  /*1e480*/  LDL.LU R29, [R1+0x51c] ;  /* 0x00051c00011d7983 */ /* 0x000ee80000300800 */
[----:B------:R-:W4:Y:S01]  /*1e490*/  LDL.LU R28, [R1+0x524] ;  /* 0x00052400011c7983 */ /* 0x000f220000300800 */
[----:B--2---:R-:W-:-:S15]  /*1e4a0*/  HMMA.16816.F32 R8, R16, R4, R24 ;  /* 0x000000041008723c */ /* 0x004fde0000001818 */
[----:B------:R-:W-:-:S04]  /*1e4b0*/  NOP ;  /* 0x0000000000007918 */ /* 0x000fc80000000000 */
[----:B------:R-:W-:Y:S04]  /*1e4c0*/  STL.64 [R1+0xc0], R8 ;  /* 0x0000c00801007387 */ /* 0x000fe80000100a00 */
[----:B------:R-:W-:Y:S04]  /*1e4d0*/  STL.64 [R1+0xc8], R10 ;  /* 0x0000c80a01007387 */ /* 0x000fe80000100a00 */
[----:B------:R-:W4:Y:S04]  /*1e4e0*/  LDL.LU R21, [R1+0x520] ;  /* 0x0005200001157983 */ /* 0x000f280000300800 */
[----:B------:R-:W2:Y:S04]  /*1e4f0*/  LDL.LU R22, [R1+0x528] ;  /* 0x0005280001167983 */ /* 0x000ea80000300800 */
[----:B------:R-:W5:Y:S04]  /*1e500*/  LDL.LU R23, [R1+0x530] ;  /* 0x0005300001177983 */ /* 0x000f680000300800 */
[----:B------:R-:W2:Y:S04]  /*1e510*/  LDL.LU R12, [R1+0x30] ;  /* 0x00003000010c7983 */ /* 0x000ea80000300800 */
        /* <DEDUP_REMOVED lines=15> */
[----:B------:R-:W3:Y:S04]  /*1e610*/  LDL.LU R9, [R1+0x514] ;  /* 0x0005140001097983 */ /* 0x000ee80000300800 */
[----:B--2---:R-:W-:Y:S04]  /*1e620*/  STL.64 [R1+0x1208], R10 ;  /* 0x0012080a01007387 */ /* 0x004fe80000100a00 */
[----:B---3--:R0:W-:Y:S04]  /*1e630*/  STL.64 [R1+0x1200], R8 ;  /* 0x0012000801007387 */ /* 0x0081e80000100a00 */
[----:B0-----:R-:W2:Y:S04]  /*1e640*/  LDL.LU R8, [R1+0xb0] ;  /* 0x0000b00001087983 */ /* 0x001ea80000300800 */
[----:B------:R-:W2:Y:S04]  /*1e650*/  LDL.LU R9, [R1+0xb4] ;  /* 0x0000b40001097983 */ /* 0x000ea80000300800 */
[----:B------:R-:W2:Y:S04]  /*1e660*/  LDL.LU R10, [R1+0xb8] ;  /* 0x0000b800010a7983 */ /* 0x000ea80000300800 */
[----:B------:R-:W2:Y:S04]  /*1e670*/  LDL.LU R11, [R1+0xbc] ;  /* 0x0000bc00010b7983 */ /* 0x000ea80000300800 */
[----:B------:R-:W3:Y:S04]  /*1e680*/  LDL.LU R20, [R1+0x510] ;  /* 0x0005100001147983 */ /* 0x000ee80000300800 */
[----:B------:R-:W-:Y:S04]  /*1e690*/  STL.64 [R1+0x11b8], R14 ;  /* 0x0011b80e01007387 */ /* 0x000fe80000100a00 */
        /* <DEDUP_REMOVED lines=28> */
[----:B------:R-:W-:Y:S04]  /*1e860*/  STL.64 [R1+0xb0], R8 ;  /* 0x0000b00801007387 */ /* 0x000fe80000100a00 */
[----:B------:R0:W-:Y:S04]  /*1e870*/  STL.64 [R1+0xb8], R10 ;  /* 0x0000b80a01007387 */ /* 0x0001e80000100a00 */
[----:B0-----:R-:W2:Y:S04]  /*1e880*/  LDL.LU.64 R10, [R1+0x1208] ;  /* 0x00120800010a7983 */ /* 0x001ea80000300a00 */
[----:B------:R-:W3:Y:S01]  /*1e890*/  LDL.LU.64 R8, [R1+0x1200] ;  /* 0x0012000001087983 */ /* 0x000ee20000300a00 */
[----:B------:R-:W-:-:S03]  /*1e8a0*/  IMAD R0, R0, 0x100, R2 ;  /* 0x0000010000007824 */ /* 0x000fc600078e0202 */
[----:B------:R-:W4:Y:S01]  /*1e8b0*/  LDL.LU R2, [R1+0x11fc] ;  /* 0x0011fc0001027983 */ /* 0x000f220000300800 */
[----:B--2---:R-:W-:Y:S02]  /*1e8c0*/  IMAD R10, R10, 0x100, R3 ;  /* 0x000001000a0a7824 */ /* 0x004fe400078e0203 */
[----:B---3--:R-:W-:Y:S01]  /*1e8d0*/  IMAD R11, R11, 0x100, R8 ;  /* 0x000001000b0b7824 */ /* 0x008fe200078e0208 */
[----:B------:R-:W4:Y:S04]  /*1e8e0*/  LDL.LU R3, [R1+0x11f8] ;  /* 0x0011f80001037983 */ /* 0x000f280000300800 */
[----:B------:R-:W2:Y:S01]  /*1e8f0*/  LDL.LU R8, [R1+0x11f4] ;  /* 0x0011f40001087983 */ /* 0x000ea20000300800 */
[----:B------:R-:W-:-:S03]  /*1e900*/  IMAD R20, R20, 0x100, R9 ;  /* 0x0000010014147824 */ /* 0x000fc600078e0209 */
[----:B------:R-:W2:Y:S02]  /*1e910*/  LDL.LU R9, [R1+0x11f0] ;  /* 0x0011f00001097983 */ /* 0x000ea40000300800 */
[----:B--2---:R-:W-:Y:S02]  /*1e920*/  HMMA.16816.F32 R16, R16, R8, R12 ;  /* 0x000000081010723c */ /* 0x004fe4000000180c */
[----:B------:R-:W4:Y:S04]  /*1e930*/  LDL.LU.64 R14, [R1+0x11e8] ;  /* 0x0011e800010e7983 */ /* 0x000f280000300a00 */
[----:B------:R-:W4:-:S13]  /*1e940*/  LDL.LU.64 R12, [R1+0x11e0] ;  /* 0x0011e000010c7983 */ /* 0x000f1a0000300a00 */
[----:B------:R0:W-:Y:S04]  /*1e950*/  STL.64 [R1+0x70], R16 ;  /* 0x0000701001007387 */ /* 0x0001e80000100a00 */
[----:B------:R1:W-:Y:S01]  /*1e960*/  STL.64 [R1+0x78], R18 ;  /* 0x0000781201007387 */ /* 0x0003e20000100a00 */
[----:B0-----:R-:W-:Y:S02]  /*1e970*/  F2FP.F16.E4M3.UNPACK_B R16, R0 ;  /* 0x00000000ff10723e */ /* 0x001fe400020006ff */
[----:B------:R-:W-:Y:S02]  /*1e980*/  F2FP.F16.E4M3.UNPACK_B R17, R10 ;  /* 0x0000000aff11723e */ /* 0x000fe400020006ff */
[----:B-1----:R-:W-:Y:S02]  /*1e990*/  F2FP.F16.E4M3.UNPACK_B R18, R11 ;  /* 0x0000000bff12723e */ /* 0x002fe400020006ff */
[----:B------:R-:W-:Y:S01]  /*1e9a0*/  F2FP.F16.E4M3.UNPACK_B R19, R20 ;  /* 0x00000014ff13723e */ /* 0x000fe200020006ff */
[----:B------:R-:W5:Y:S04]  /*1e9b0*/  LDL.LU R0, [R1+0x534] ;  /* 0x0005340001007983 */ /* 0x000f680000300800 */
[----:B------:R-:W2:Y:S04]  /*1e9c0*/  LDL.LU R10, [R1+0x52c] ;  /* 0x00052c00010a7983 */ /* 0x000ea80000300800 */
[----:B------:R-:W3:Y:S04]  /*1e9d0*/  LDL.LU R11, [R1+0x554] ;  /* 0x00055400010b7983 */ /* 0x000ee80000300800 */
[----:B------:R-:W2:Y:S01]  /*1e9e0*/  LDL.LU R20, [R1+0x518] ;  /* 0x0005180001147983 */ /* 0x000ea20000300800 */
        /* <DEDUP_REMOVED lines=17> */
[----:B------:R-:W4:Y:S01]  /*1eb00*/  LDL.LU.64 R12, [R1+0x11b0] ;  /* 0x0011b000010c7983 */ /* 0x000f220000300a00 */
[----:B--2---:R-:W-:-:S02]  /*1eb10*/  IMAD R20, R20, 0x100, R29 ;  /* 0x0000010014147824 */ /* 0x004fc400078e021d */
[----:B------:R-:W-:Y:S01]  /*1eb20*/  IMAD R21, R21, 0x100, R28 ;  /* 0x0000010015157824 */ /* 0x000fe200078e021c */
[----:B------:R-:W2:Y:S04]  /*1eb30*/  LDL.LU R29, [R1+0x11ac] ;  /* 0x0011ac00011d7983 */ /* 0x000ea80000300800 */
[----:B------:R-:W2:Y:S01]  /*1eb40*/  LDL.LU R28, [R1+0x11a8] ;  /* 0x0011a800011c7983 */ /* 0x000ea20000300800 */
[----:B------:R-:W-:Y:S02]  /*1eb50*/  IMAD R22, R22, 0x100, R10 ;  /* 0x0000010016167824 */ /* 0x000fe400078e020a */
[----:B-----5:R-:W-:Y:S01]  /*1eb60*/  IMAD R23, R23, 0x100, R0 ;  /* 0x0000010017177824 */ /* 0x020fe200078e0200 */
[----:B----4-:R-:W-:Y:S01]  /*1eb70*/  HMMA.16816.F32 R16, R16, R8, R12 ;  /* 0x000000081010723c */ /* 0x010fe2000000180c */
[----:B------:R-:W4:Y:S04]  /*1eb80*/  LDL.LU.64 R14, [R1+0x11a0] ;  /* 0x0011a000010e7983 */ /* 0x000f280000300a00 */
[----:B------:R-:W4:Y:S01]  /*1eb90*/  LDL.LU.64 R12, [R1+0x1198] ;  /* 0x00119800010c7983 */ /* 0x000f220000300a00 */
[----:B------:R-:W-:-:S02]  /*1eba0*/  F2FP.F16.E4M3.UNPACK_B R20, R20 ;  /* 0x00000014ff14723e */ /* 0x000fc400020006ff */
[----:B------:R-:W-:Y:S02]  /*1ebb0*/  F2FP.F16.E4M3.UNPACK_B R21, R21 ;  /* 0x00000015ff15723e */ /* 0x000fe400020006ff */
[----:B------:R-:W-:Y:S02]  /*1ebc0*/  F2FP.F16.E4M3.UNPACK_B R22, R22 ;  /* 0x00000016ff16723e */ /* 0x000fe400020006ff */
[----:B------:R-:W-:-:S07]  /*1ebd0*/  F2FP.F16.E4M3.UNPACK_B R23, R23 ;  /* 0x00000017ff17723e */ /* 0x000fce00020006ff */
[C---:B------:R-:W-:Y:S01]  /*1ebe0*/  HMMA.16816.F32 R24, R20.reuse, R4, R24 ;  /* 0x000000041418723c */ /* 0x040fe20000001818 */
[----:B------:R0:W-:Y:S04]  /*1ebf0*/  STL.64 [R1+0x60], R16 ;  /* 0x0000601001007387 */ /* 0x0001e80000100a00 */
[----:B------:R1:W-:Y:S04]  /*1ec00*/  STL.64 [R1+0x68], R18 ;  /* 0x0000681201007387 */ /* 0x0003e80000100a00 */
[----:B0-----:R-:W5:Y:S04]  /*1ec10*/  LDL.LU R16, [R1+0x53c] ;  /* 0x00053c0001107983 */ /* 0x001f680000300800 */
[----:B------:R-:W2:Y:S04]  /*1ec20*/  LDL.LU R17, [R1+0x544] ;  /* 0x0005440001117983 */ /* 0x000ea80000300800 */
[----:B-1----:R-:W2:Y:S04]  /*1ec30*/  LDL.LU R18, [R1+0x54c] ;  /* 0x00054c0001127983 */ /* 0x002ea80000300800 */
[----:B------:R-:W3:Y:S01]  /*1ec40*/  LDL.LU R19, [R1+0x558] ;  /* 0x0005580001137983 */ /* 0x000ee20000300800 */
[----:B----4-:R-:W-:-:S15]  /*1ec50*/  HMMA.16816.F32 R12, R20, R2, R12 ;  /* 0x00000002140c723c */ /* 0x010fde000000180c */
[----:B------:R-:W-:-:S04]  /*1ec60*/  NOP ;  /* 0x0000000000007918 */ /* 0x000fc80000000000 */
[----:B------:R-:W-:Y:S04]  /*1ec70*/  STL.64 [R1+0x50], R12 ;  /* 0x0000500c01007387 */ /* 0x000fe80000100a00 */
[----:B------:R0:W-:Y:S04]  /*1ec80*/  STL.64 [R1+0x58], R14 ;  /* 0x0000580e01007387 */ /* 0x0001e80000100a00 */
[----:B0-----:R-:W4:Y:S04]  /*1ec90*/  LDL.LU.64 R14, [R1+0x1190] ;  /* 0x00119000010e7983 */ /* 0x001f280000300a00 */
[----:B------:R-:W4:Y:S04]  /*1eca0*/  LDL.LU.64 R12, [R1+0x1188] ;  /* 0x00118800010c7983 */ /* 0x000f280000300a00 */
[----:B------:R-:W2:Y:S04]  /*1ecb0*/  LDL.LU R2, [R1+0x548] ;  /* 0x0005480001027983 */ /* 0x000ea80000300800 */
[----:B------:R-:W2:Y:S04]  /*1ecc0*/  LDL.LU R3, [R1+0x550] ;  /* 0x0005500001037983 */ /* 0x000ea80000300800 */
[----:B------:R-:W-:Y:S04]  /*1ecd0*/  STL.64 [R1+0x30], R24 ;  /* 0x0000301801007387 */ /* 0x000fe80000100a00 */
[----:B------:R0:W-:Y:S04]  /*1ece0*/  STL.64 [R1+0x38], R26 ;  /* 0x0000381a01007387 */ /* 0x0001e80000100a00 */
[----:B0-----:R-:W2:Y:S04]  /*1ecf0*/  LDL.LU.64 R26, [R1+0x1180] ;  /* 0x00118000011a7983 */ /* 0x001ea80000300a00 */
[----:B------:R-:W2:Y:S04]  /*1ed00*/  LDL.LU.64 R24, [R1+0x1178] ;  /* 0x0011780001187983 */ /* 0x000ea80000300a00 */
[----:B------:R-:W5:Y:S04]  /*1ed10*/  LDL.LU R5, [R1+0x540] ;  /* 0x0005400001057983 */ /* 0x000f680000300800 */
[----:B------:R-:W3:Y:S04]  /*1ed20*/  LDL.LU R10, [R1+0x190] ;  /* 0x00019000010a7983 */ /* 0x000ee80000300800 */
[----:B------:R-:W3:Y:S01]  /*1ed30*/  LDL.LU R0, [R1+0x194] ;  /* 0x0001940001007983 */ /* 0x000ee20000300800 */
[C---:B--2---:R-:W-:Y:S08]  /*1ed40*/  HMMA.16816.F32 R24, R20.reuse, R6, R24 ;  /* 0x000000061418723c */ /* 0x044ff00000001818 */
[----:B----4-:R-:W-:Y:S01]  /*1ed50*/  HMMA.16816.F32 R20, R20, R8, R12 ;  /* 0x000000081414723c */ /* 0x010fe2000000180c */
[----:B-----5:R-:W-:-:S10]  /*1ed60*/  IMAD R16, R16, 0x100, R5 ;  /* 0x0000010010107824 */ /* 0x020fd400078e0205 */
[----:B------:R-:W-:Y:S04]  /*1ed70*/  STL.64 [R1+0x10b8], R26 ;  /* 0x0010b81a01007387 */ /* 0x000fe80000100a00 */
[----:B------:R0:W-:Y:S04]  /*1ed80*/  STL.64 [R1+0x10b0], R24 ;  /* 0x0010b01801007387 */ /* 0x0001e80000100a00 */
[----:B0-----:R-:W2:Y:S04]  /*1ed90*/  LDL.LU R24, [R1+0x20] ;  /* 0x0000200001187983 */ /* 0x001ea80000300800 */
[----:B------:R-:W2:Y:S04]  /*1eda0*/  LDL.LU R25, [R1+0x24] ;  /* 0x0000240001197983 */ /* 0x000ea80000300800 */
[----:B------:R-:W2:Y:S04]  /*1edb0*/  LDL.LU R26, [R1+0x28] ;  /* 0x00002800011a7983 */ /* 0x000ea80000300800 */
[----:B------:R-:W2:Y:S04]  /*1edc0*/  LDL.LU R27, [R1+0x2c] ;  /* 0x00002c00011b7983 */ /* 0x000ea80000300800 */
[----:B------:R-:W4:Y:S04]  /*1edd0*/  LDL.LU R5, [R1+0x184] ;  /* 0x0001840001057983 */ /* 0x000f280000300800 */
[----:B------:R-:W5:Y:S04]  /*1ede0*/  LDL.LU R12, [R1] ;  /* 0x00000000010c7983 */ /* 0x000f680000300800 */
[----:B------:R-:W5:Y:S04]  /*1edf0*/  LDL.LU R13, [R1+0x4] ;  /* 0x00000400010d7983 */ /* 0x000f680000300800 */
[----:B------:R-:W5:Y:S04]  /*1ee00*/  LDL.LU R14, [R1+0x8] ;  /* 0x00000800010e7983 */ /* 0x000f680000300800 */
[----:B------:R-:W5:Y:S04]  /*1ee10*/  LDL.LU R15, [R1+0xc] ;  /* 0x00000c00010f7983 */ /* 0x000f680000300800 */
[----:B------:R0:W-:Y:S04]  /*1ee20*/  STL [R1+0x1088], R20 ;  /* 0x0010881401007387 */ /* 0x0001e80000100800 */
[----:B------:R1:W-:Y:S04]  /*1ee30*/  STL [R1+0x1084], R21 ;  /* 0x0010841501007387 */ /* 0x0003e80000100800 */
[----:B------:R1:W-:Y:S04]  /*1ee40*/  STL [R1+0x1080], R22 ;  /* 0x0010801601007387 */ /* 0x0003e80000100800 */
[----:B------:R3:W-:Y:S04]  /*1ee50*/  STL [R1+0x107c], R23 ;  /* 0x00107c1701007387 */ /* 0x0007e80000100800 */
[----:B0-----:R-:W2:Y:S04]  /*1ee60*/  LDL.LU R20, [R1+0xf0] ;  /* 0x0000f00001147983 */ /* 0x001ea80000300800 */
[----:B-1----:R-:W2:Y:S01]  /*1ee70*/  LDL.LU R21, [R1+0xf4] ;  /* 0x0000f40001157983 */ /* 0x002ea20000300800 */
[----:B------:R-:W-:-:S03]  /*1ee80*/  IMAD.MOV.U32 R22, RZ, RZ, R28 ;  /* 0x000000ffff167224 */ /* 0x000fc600078e001c */
[----:B------:R-:W2:Y:S01]  /*1ee90*/  LDL.LU R28, [R1+0x1174] ;  /* 0x00117400011c7983 */ /* 0x000ea20000300800 */
[----:B------:R-:W-:Y:S02]  /*1eea0*/  IMAD R17, R17, 0x100, R2 ;  /* 0x0000010011117824 */ /* 0x000fe400078e0202 */
[----:B------:R-:W-:Y:S02]  /*1eeb0*/  IMAD R18, R18, 0x100, R3 ;  /* 0x0000010012127824 */ /* 0x000fe400078e0203 */
[----:B---3--:R-:W-:Y:S01]  /*1eec0*/  IMAD R19, R11, 0x100, R19 ;  /* 0x000001000b137824 */ /* 0x008fe200078e0213 */
[----:B------:R-:W-:Y:S02]  /*1eed0*/  F2FP.F16.E4M3.UNPACK_B R16, R16 ;  /* 0x00000010ff10723e */ /* 0x000fe400020006ff */
[----:B------:R-:W-:Y:S02]  /*1eee0*/  F2FP.F16.E4M3.UNPACK_B R2, R10.H1 ;  /* 0x0000000aff02723e */ /* 0x000fe400030006ff */
[----:B------:R-:W-:-:S02]  /*1eef0*/  F2FP.F16.E4M3.UNPACK_B R17, R17 ;  /* 0x00000011ff11723e */ /* 0x000fc400020006ff */
[----:B------:R-:W-:Y:S02]  /*1ef00*/  F2FP.F16.E4M3.UNPACK_B R18, R18 ;  /* 0x00000012ff12723e */ /* 0x000fe400020006ff */
[----:B------:R-:W-:Y:S02]  /*1ef10*/  F2FP.F16.E4M3.UNPACK_B R19, R19 ;  /* 0x00000013ff13723e */ /* 0x000fe400020006ff */
[----:B------:R-:W-:Y:S01]  /*1ef20*/  F2FP.F16.E4M3.UNPACK_B R3, R0.H1 ;  /* 0x00000000ff03723e */ /* 0x000fe200030006ff */
[----:B------:R-:W-:Y:S02]  /*1ef30*/  IMAD.MOV.U32 R23, RZ, RZ, R29 ;  /* 0x000000ffff177224 */ /* 0x000fe400078e001d */
[----:B------:R-:W3:Y:S04]  /*1ef40*/  LDL.LU R29, [R1+0x1170] ;  /* 0x00117000011d7983 */ /* 0x000ee80000300800 */
[----:B------:R-:W3:Y:S04]  /*1ef50*/  LDL.LU R7, [R1+0x174] ;  /* 0x0001740001077983 */ /* 0x000ee80000300800 */
[----:B------:R-:W3:Y:S04]  /*1ef60*/  LDL.LU R8, [R1+0x160] ;  /* 0x0001600001087983 */ /* 0x000ee80000300800 */
[----:B------:R-:W3:Y:S04]  /*1ef70*/  LDL.LU R9, [R1+0x164] ;  /* 0x0001640001097983 */ /* 0x000ee80000300800 */
[----:B------:R-:W3:Y:S04]  /*1ef80*/  LDL.LU R0, [R1+0x55c] ;  /* 0x00055c0001007983 */ /* 0x000ee80000300800 */
[----:B------:R-:W3:Y:S04]  /*1ef90*/  LDL.LU R10, [R1+0x564] ;  /* 0x00056400010a7983 */ /* 0x000ee80000300800 */
[----:B------:R-:W3:Y:S01]  /*1efa0*/  LDL.LU R11, [R1+0x56c] ;  /* 0x00056c00010b7983 */ /* 0x000ee20000300800 */
[----:B-----5:R-:W-:Y:S01]  /*1efb0*/  HMMA.16816.F32 R12, R16, R2, R12 ;  /* 0x00000002100c723c */ /* 0x020fe2000000180c */
[----:B--2---:R-:W-:-:S02]  /*1efc0*/  F2FP.F16.E4M3.UNPACK_B R4, R28.H1 ;  /* 0x0000001cff04723e */ /* 0x004fc400030006ff */
[----:B------:R-:W2:-:S15]  /*1efd0*/  LDL.LU R28, [R1+0x574] ;  /* 0x00057400011c7983 */ /* 0x000e9e0000300800 */
[----:B------:R-:W-:Y:S01]  /*1efe0*/  NOP ;  /* 0x0000000000007918 */ /* 0x000fe20000000000 */
[----:B------:R0:W-:Y:S04]  /*1eff0*/  STL [R1+0x1098], R12 ;  /* 0x0010980c01007387 */ /* 0x0001e80000100800 */
[----:B------:R1:W-:Y:S04]  /*1f000*/  STL [R1+0x1094], R13 ;  /* 0x0010940d01007387 */ /* 0x0003e80000100800 */
[----:B------:R5:W-:Y:S04]  /*1f010*/  STL [R1+0x1090], R14 ;  /* 0x0010900e01007387 */ /* 0x000be80000100800 */
[----:B------:R4:W-:Y:S04]  /*1f020*/  STL [R1+0x108c], R15 ;  /* 0x00108c0f01007387 */ /* 0x0009e80000100800 */
[----:B0-----:R-:W2:Y:S04]  /*1f030*/  LDL.LU R12, [R1+0x40] ;  /* 0x00004000010c7983 */ /* 0x001ea80000300800 */
[----:B-1----:R-:W2:Y:S04]  /*1f040*/  LDL.LU R13, [R1+0x44] ;  /* 0x00004400010d7983 */ /* 0x002ea80000300800 */
[----:B-----5:R-:W5:Y:S04]  /*1f050*/  LDL.LU R14, [R1+0x48] ;  /* 0x00004800010e7983 */ /* 0x020f680000300800 */
[----:B----4-:R-:W5:Y:S01]  /*1f060*/  LDL.LU R15, [R1+0x4c] ;  /* 0x00004c00010f7983 */ /* 0x010f620000300800 */
[----:B------:R-:W-:-:S02]  /*1f070*/  F2FP.F16.E4M3.UNPACK_B R5, R5.H1 ;  /* 0x00000005ff05723e */ /* 0x000fc400030006ff */
[----:B---3--:R-:W-:Y:S02]  /*1f080*/  F2FP.F16.E4M3.UNPACK_B R6, R29.H1 ;  /* 0x0000001dff06723e */ /* 0x008fe400030006ff */
[----:B------:R-:W-:Y:S01]  /*1f090*/  F2FP.F16.E4M3.UNPACK_B R7, R7.H1 ;  /* 0x00000007ff07723e */ /* 0x000fe200030006ff */
[----:B-----5:R-:W-:Y:S04]  /*1f0a0*/  STL.64 [R1+0x1168], R14 ;  /* 0x0011680e01007387 */ /* 0x020fe80000100a00 */
[----:B--2---:R0:W-:Y:S02]  /*1f0b0*/  STL.64 [R1+0x1160], R12 ;  /* 0x0011600c01007387 */ /* 0x0041e40000100a00 */
[----:B0-----:R-:W-:-:S15]  /*1f0c0*/  HMMA.16816.F32 R12, R16, R4, R24 ;  /* 0x00000004100c723c */ /* 0x001fde0000001818 */
[----:B------:R-:W-:-:S04]  /*1f0d0*/  NOP ;  /* 0x0000000000007918 */ /* 0x000fc80000000000 */
[----:B------:R-:W-:Y:S04]  /*1f0e0*/  STL.64 [R1+0x20], R12 ;  /* 0x0000200c01007387 */ /* 0x000fe80000100a00 */
[----:B------:R0:W-:Y:S01]  /*1f0f0*/  STL [R1+0x28], R14 ;  /* 0x0000280e01007387 */ /* 0x0001e20000100800 */
[----:B------:R-:W-:-:S03]  /*1f100*/  IMAD.MOV.U32 R29, RZ, RZ, R15 ;  /* 0x000000ffff1d7224 */ /* 0x000fc600078e000f */
[----:B------:R-:W2:Y:S04]  /*1f110*/  LDL.LU R24, [R1+0xd0] ;  /* 0x0000d00001187983 */ /* 0x000ea80000300800 */
[----:B------:R-:W2:Y:S04]  /*1f120*/  LDL.LU R25, [R1+0xd4] ;  /* 0x0000d40001197983 */ /* 0x000ea80000300800 */
[----:B------:R-:W2:Y:S04]  /*1f130*/  LDL.LU R26, [R1+0xd8] ;  /* 0x0000d800011a7983 */ /* 0x000ea80000300800 */
[----:B------:R-:W2:Y:S01]  /*1f140*/  LDL.LU R27, [R1+0xdc] ;  /* 0x0000dc00011b7983 */ /* 0x000ea20000300800 */
[----:B0-----:R-:W-:Y:S03]  /*1f150*/  HMMA.16816.F32 R12, R16, R6, R20 ;  /* 0x00000006100c723c */ /* 0x001fe60000001814 */
[----:B------:R0:W-:Y:S04]  /*1f160*/  STL [R1+0x109c], R29 ;  /* 0x00109c1d01007387 */ /* 0x0001e80000100800 */
[----:B0-----:R-:W3:-:S12]  /*1f170*/  LDL.LU R29, [R1+0x578] ;  /* 0x00057800011d7983 */ /* 0x001ed80000300800 */
[----:B------:R-:W-:Y:S02]  /*1f180*/  IMAD.MOV.U32 R22, RZ, RZ, R14 ;  /* 0x000000ffff167224 */ /* 0x000fe400078e000e */
[----:B------:R-:W-:Y:S02]  /*1f190*/  IMAD.MOV.U32 R23, RZ, RZ, R15 ;  /* 0x000000ffff177224 */ /* 0x000fe400078e000f */
[----:B------:R-:W-:Y:S02]  /*1f1a0*/  IMAD.MOV.U32 R20, RZ, RZ, R12 ;  /* 0x000000ffff147224 */ /* 0x000fe400078e000c */
[----:B------:R-:W-:Y:S01]  /*1f1b0*/  IMAD.MOV.U32 R21, RZ, RZ, R13 ;  /* 0x000000ffff157224 */ /* 0x000fe200078e000d */
[----:B------:R-:W4:Y:S04]  /*1f1c0*/  LDL.LU.64 R14, [R1+0x1168] ;  /* 0x00116800010e7983 */ /* 0x000f280000300a00 */
[----:B------:R-:W4:Y:S04]  /*1f1d0*/  LDL.LU.64 R12, [R1+0x1160] ;  /* 0x00116000010c7983 */ /* 0x000f280000300a00 */
[----:B------:R0:W-:Y:S04]  /*1f1e0*/  STL [R1+0x10e0], R23 ;  /* 0x0010e01701007387 */ /* 0x0001e80000100800 */
[----:B0-----:R-:W5:Y:S04]  /*1f1f0*/  LDL.LU R23, [R1+0x570] ;  /* 0x0005700001177983 */ /* 0x001f680000300800 */
[----:B------:R0:W-:Y:S04]  /*1f200*/  STL [R1+0x10a8], R22 ;  /* 0x0010a81601007387 */ /* 0x0001e80000100800 */
[----:B0-----:R-:W2:Y:S04]  /*1f210*/  LDL.LU R22, [R1+0x568] ;  /* 0x0005680001167983 */ /* 0x001ea80000300800 */
[----:B------:R0:W-:Y:S04]  /*1f220*/  STL [R1+0x10a4], R21 ;  /* 0x0010a41501007387 */ /* 0x0001e80000100800 */
[----:B0-----:R-:W2:Y:S01]  /*1f230*/  LDL.LU R21, [R1+0x560] ;  /* 0x0005600001157983 */ /* 0x001ea20000300800 */
[----:B------:R-:W-:-:S02]  /*1f240*/  F2FP.F16.E4M3.UNPACK_B R8, R8.H1 ;  /* 0x00000008ff08723e */ /* 0x000fc400030006ff */
[----:B------:R-:W-:Y:S01]  /*1f250*/  F2FP.F16.E4M3.UNPACK_B R9, R9.H1 ;  /* 0x00000009ff09723e */ /* 0x000fe200030006ff */
[----:B------:R-:W-:Y:S04]  /*1f260*/  STL [R1+0x10a0], R20 ;  /* 0x0010a01401007387 */ /* 0x000fe80000100800 */
[----:B------:R-:W-:Y:S04]  /*1f270*/  STL [R1+0x1134], R8 ;  /* 0x0011340801007387 */ /* 0x000fe80000100800 */
[----:B------:R0:W-:Y:S01]  /*1f280*/  STL [R1+0x1130], R9 ;  /* 0x0011300901007387 */ /* 0x0001e20000100800 */
[----:B----4-:R-:W-:Y:S01]  /*1f290*/  HMMA.16816.F32 R16, R16, R8, R12 ;  /* 0x000000081010723c */ /* 0x010fe2000000180c */
[----:B---3--:R-:W-:-:S02]  /*1f2a0*/  IMAD R28, R28, 0x100, R29 ;  /* 0x000001001c1c7824 */ /* 0x008fc400078e021d */
[----:B-----5:R-:W-:Y:S02]  /*1f2b0*/  IMAD R11, R11, 0x100, R23 ;  /* 0x000001000b0b7824 */ /* 0x020fe400078e0217 */
[----:B--2---:R-:W-:-:S14]  /*1f2c0*/  IMAD R10, R10, 0x100, R22 ;  /* 0x000001000a0a7824 */ /* 0x004fdc00078e0216 */
[----:B------:R-:W-:Y:S02]  /*1f2d0*/  IMAD.MOV.U32 R12, RZ, RZ, R16 ;  /* 0x000000ffff0c7224 */ /* 0x000fe400078e0010 */
[----:B------:R-:W-:Y:S02]  /*1f2e0*/  IMAD.MOV.U32 R13, RZ, RZ, R17 ;  /* 0x000000ffff0d7224 */ /* 0x000fe400078e0011 */
[----:B------:R-:W-:Y:S02]  /*1f2f0*/  IMAD.MOV.U32 R14, RZ, RZ, R18 ;  /* 0x000000ffff0e7224 */ /* 0x000fe400078e0012 */
[----:B------:R-:W-:Y:S01]  /*1f300*/  IMAD.MOV.U32 R15, RZ, RZ, R19 ;  /* 0x000000ffff0f7224 */ /* 0x000fe200078e0013 */
[----:B------:R-:W-:Y:S02]  /*1f310*/  F2FP.F16.E4M3.UNPACK_B R17, R10 ;  /* 0x0000000aff11723e */ /* 0x000fe400020006ff */
[----:B------:R-:W-:Y:S01]  /*1f320*/  F2FP.F16.E4M3.UNPACK_B R18, R11 ;  /* 0x0000000bff12723e */ /* 0x000fe200020006ff */
[----:B------:R-:W-:Y:S01]  /*1f330*/  IMAD R0, R0, 0x100, R21 ;  /* 0x0000010000007824 */ /* 0x000fe200078e0215 */
[----:B------:R-:W-:-:S04]  /*1f340*/  F2FP.F16.E4M3.UNPACK_B R19, R28 ;  /* 0x0000001cff13723e */ /* 0x000fc800020006ff */
[----:B------:R-:W-:-:S07]  /*1f350*/  F2FP.F16.E4M3.UNPACK_B R16, R0 ;  /* 0x00000000ff10723e */ /* 0x000fce00020006ff */
[C---:B0-----:R-:W-:Y:S01]  /*1f360*/  HMMA.16816.F32 R8, R16.reuse, R2, R24 ;  /* 0x000000021008723c */ /* 0x041fe20000001818 */
[----:B------:R-:W-:Y:S04]  /*1f370*/  STL.64 [R1+0x10c8], R14 ;  /* 0x0010c80e01007387 */ /* 0x000fe80000100a00 */
[----:B------:R-:W-:Y:S04]  /*1f380*/  STL.64 [R1+0x10c0], R12 ;  /* 0x0010c00c01007387 */ /* 0x000fe80000100a00 */
[----:B------:R-:W-:Y:S04]  /*1f390*/  STL [R1+0x113c], R2 ;  /* 0x00113c0201007387 */ /* 0x000fe80000100800 */
[----:B------:R-:W-:Y:S06]  /*1f3a0*/  STL [R1+0x1138], R3 ;  /* 0x0011380301007387 */ /* 0x000fec0000100800 */
[----:B------:R-:W-:Y:S04]  /*1f3b0*/  STL.64 [R1+0x150], R8 ;  /* 0x0001500801007387 */ /* 0x000fe80000100a00 */
[----:B------:R-:W-:Y:S04]  /*1f3c0*/  STL.64 [R1+0x158], R10 ;  /* 0x0001580a01007387 */ /* 0x000fe80000100a00 */
[----:B------:R-:W2:Y:S04]  /*1f3d0*/  LDL.LU R24, [R1+0x30] ;  /* 0x0000300001187983 */ /* 0x000ea80000300800 */
[----:B------:R-:W2:Y:S04]  /*1f3e0*/  LDL.LU R25, [R1+0x34] ;  /* 0x0000340001197983 */ /* 0x000ea80000300800 */
[----:B------:R-:W3:Y:S04]  /*1f3f0*/  LDL.LU R26, [R1+0x38] ;  /* 0x00003800011a7983 */ /* 0x000ee80000300800 */
[----:B------:R-:W3:Y:S04]  /*1f400*/  LDL.LU R27, [R1+0x3c] ;  /* 0x00003c00011b7983 */ /* 0x000ee80000300800 */
[----:B------:R-:W4:Y:S04]  /*1f410*/  LDL.LU R23, [R1+0x5b8] ;  /* 0x0005b80001177983 */ /* 0x000f280000300800 */
[----:B----4-:R0:W-:Y:S04]  /*1f420*/  STL [R1+0x10e4], R23 ;  /* 0x0010e41701007387 */ /* 0x0101e80000100800 */
[----:B0-----:R-:W4:Y:S04]  /*1f430*/  LDL.LU R23, [R1+0x5b0] ;  /* 0x0005b00001177983 */ /* 0x001f280000300800 */
[----:B----4-:R0:W-:Y:S04]  /*1f440*/  STL [R1+0x10e8], R23 ;  /* 0x0010e81701007387 */ /* 0x0101e80000100800 */
[----:B0-----:R-:W4:Y:S04]  /*1f450*/  LDL.LU R23, [R1+0x5a8] ;  /* 0x0005a80001177983 */ /* 0x001f280000300800 */
[----:B----4-:R0:W-:Y:S04]  /*1f460*/  STL [R1+0x10ec], R23 ;  /* 0x0010ec1701007387 */ /* 0x0101e80000100800 */
[----:B0-----:R-:W4:Y:S04]  /*1f470*/  LDL.LU R23, [R1+0x5a0] ;  /* 0x0005a00001177983 */ /* 0x001f280000300800 */
[----:B---3--:R-:W-:Y:S04]  /*1f480*/  STL.64 [R1+0x10d8], R26 ;  /* 0x0010d81a01007387 */ /* 0x008fe80000100a00 */
[----:B--2---:R0:W-:Y:S04]  /*1f490*/  STL.64 [R1+0x10d0], R24 ;  /* 0x0010d01801007387 */ /* 0x0041e80000100a00 */
[----:B0-----:R-:W2:Y:S04]  /*1f4a0*/  LDL.LU R24, [R1+0x60] ;  /* 0x0000600001187983 */ /* 0x001ea80000300800 */
[----:B------:R-:W2:Y:S04]  /*1f4b0*/  LDL.LU R25, [R1+0x64] ;  /* 0x0000640001197983 */ /* 0x000ea80000300800 */
[----:B------:R-:W3:Y:S04]  /*1f4c0*/  LDL.LU R26, [R1+0x68] ;  /* 0x00006800011a7983 */ /* 0x000ee80000300800 */
[----:B------:R-:W3:Y:S04]  /*1f4d0*/  LDL.LU R27, [R1+0x6c] ;  /* 0x00006c00011b7983 */ /* 0x000ee80000300800 */
[----:B---3--:R-:W-:Y:S04]  /*1f4e0*/  STL.64 [R1+0x10f8], R26 ;  /* 0x0010f81a01007387 */ /* 0x008fe80000100a00 */
[----:B--2---:R0:W-:Y:S04]  /*1f4f0*/  STL.64 [R1+0x10f0], R24 ;  /* 0x0010f01801007387 */ /* 0x0041e80000100a00 */
[----:B0-----:R-:W2:Y:S04]  /*1f500*/  LDL.LU R24, [R1+0x80] ;  /* 0x0000800001187983 */ /* 0x001ea80000300800 */
[----:B------:R-:W2:Y:S04]  /*1f510*/  LDL.LU R25, [R1+0x84] ;  /* 0x0000840001197983 */ /* 0x000ea80000300800 */
[----:B------:R-:W3:Y:S04]  /*1f520*/  LDL.LU R26, [R1+0x88] ;  /* 0x00008800011a7983 */ /* 0x000ee80000300800 */
[----:B------:R-:W3:Y:S04]  /*1f530*/  LDL.LU R27, [R1+0x8c] ;  /* 0x00008c00011b7983 */ /* 0x000ee80000300800 */
[----:B------:R-:W5:Y:S04]  /*1f540*/  LDL.LU R2, [R1+0x580] ;  /* 0x0005800001027983 */ /* 0x000f680000300800 */
[----:B------:R-:W5:Y:S04]  /*1f550*/  LDL.LU R0, [R1+0x57c] ;  /* 0x00057c0001007983 */ /* 0x000f680000300800 */
        /* <DEDUP_REMOVED lines=30> */
[----:B------:R-:W-:-:S15]  /*1f740*/  HMMA.16816.F32 R8, R16, R4, R8 ;  /* 0x000000041008723c */ /* 0x000fde0000001808 */
[----:B------:R-:W-:-:S04]  /*1f750*/  NOP ;  /* 0x0000000000007918 */ /* 0x000fc80000000000 */
[----:B------:R-:W-:Y:S02]  /*1f760*/  IMAD.MOV.U32 R20, RZ, RZ, R10 ;  /* 0x000000ffff147224 */ /* 0x000fe400078e000a */
[----:B------:R-:W-:Y:S02]  /*1f770*/  IMAD.MOV.U32 R29, RZ, RZ, R11 ;  /* 0x000000ffff1d7224 */ /* 0x000fe400078e000b */
[----:B------:R-:W-:Y:S02]  /*1f780*/  IMAD.MOV.U32 R22, RZ, RZ, R8 ;  /* 0x000000ffff167224 */ /* 0x000fe400078e0008 */
[----:B------:R-:W-:Y:S01]  /*1f790*/  IMAD.MOV.U32 R21, RZ, RZ, R9 ;  /* 0x000000ffff157224 */ /* 0x000fe200078e0009 */
        /* <DEDUP_REMOVED lines=10> */
[----:B------:R-:W2:Y:S04]  /*1f840*/  LDL.LU.64 R10, [R1+0x1158] ;  /* 0x00115800010a7983 */ /* 0x000ea80000300a00 */
[----:B------:R-:W2:Y:S02]  /*1f850*/  LDL.LU.64 R8, [R1+0x1150] ;  /* 0x0011500001087983 */ /* 0x000ea40000300a00 */
[----:B--2---:R-:W-:-:S15]  /*1f860*/  HMMA.16816.F32 R8, R16, R6, R8 ;  /* 0x000000061008723c */ /* 0x004fde0000001808 */
[----:B------:R-:W-:-:S04]  /*1f870*/  NOP ;  /* 0x0000000000007918 */ /* 0x000fc80000000000 */
[----:B------:R-:W-:Y:S04]  /*1f880*/  STL.64 [R1+0x130], R8 ;  /* 0x0001300801007387 */ /* 0x000fe80000100a00 */
[----:B------:R0:W-:Y:S04]  /*1f890*/  STL.64 [R1+0x138], R10 ;  /* 0x0001380a01007387 */ /* 0x0001e80000100a00 */
[----:B0-----:R-:W2:Y:S04]  /*1f8a0*/  LDL.LU.64 R10, [R1+0x1148] ;  /* 0x00114800010a7983 */ /* 0x001ea80000300a00 */
[----:B------:R-:W3:Y:S01]  /*1f8b0*/  LDL.LU.64 R8, [R1+0x1140] ;  /* 0x0011400001087983 */ /* 0x000ee20000300a00 */
[----:B-----5:R-:W-:-:S03]  /*1f8c0*/  IMAD R0, R0, 0x100, R2 ;  /* 0x0000010000007824 */ /* 0x020fc600078e0202 */
[----:B------:R-:W5:Y:S01]  /*1f8d0*/  LDL.LU R2, [R1+0x113c] ;  /* 0x00113c0001027983 */ /* 0x000f620000300800 */
[----:B--2---:R-:W-:Y:S02]  /*1f8e0*/  IMAD R10, R10, 0x100, R3 ;  /* 0x000001000a0a7824 */ /* 0x004fe400078e0203 */
[----:B---3--:R-:W-:Y:S01]  /*1f8f0*/  IMAD R11, R11, 0x100, R8 ;  /* 0x000001000b0b7824 */ /* 0x008fe200078e0208 */
[----:B------:R-:W5:Y:S04]  /*1f900*/  LDL.LU R3, [R1+0x1138] ;  /* 0x0011380001037983 */ /* 0x000f680000300800 */
[----:B------:R-:W2:Y:S01]  /*1f910*/  LDL.LU R8, [R1+0x1134] ;  /* 0x0011340001087983 */ /* 0x000ea20000300800 */
[----:B------:R-:W-:-:S03]  /*1f920*/  IMAD R28, R28, 0x100, R9 ;  /* 0x000001001c1c7824 */ /* 0x000fc600078e0209 */
[----:B------:R-:W2:Y:S02]  /*1f930*/  LDL.LU R9, [R1+0x1130] ;  /* 0x0011300001097983 */ /* 0x000ea40000300800 */
[----:B--2---:R-:W-:Y:S02]  /*1f940*/  HMMA.16816.F32 R16, R16, R8, R24 ;  /* 0x000000081010723c */ /* 0x004fe40000001818 */
[----:B------:R-:W5:Y:S04]  /*1f950*/  LDL.LU.64 R26, [R1+0x1128] ;  /* 0x00112800011a7983 */ /* 0x000f680000300a00 */
[----:B------:R-:W5:-:S13]  /*1f960*/  LDL.LU.64 R24, [R1+0x1120] ;  /* 0x0011200001187983 */ /* 0x000f5a0000300a00 */
[----:B------:R0:W-:Y:S04]  /*1f970*/  STL.64 [R1], R16 ;  /* 0x0000001001007387 */ /* 0x0001e80000100a00 */
[----:B------:R1:W-:Y:S01]  /*1f980*/  STL.64 [R1+0x8], R18 ;  /* 0x0000081201007387 */ /* 0x0003e20000100a00 */
[----:B0-----:R-:W-:Y:S02]  /*1f990*/  F2FP.F16.E4M3.UNPACK_B R16, R0 ;  /* 0x00000000ff10723e */ /* 0x001fe400020006ff */
[----:B------:R-:W-:Y:S02]  /*1f9a0*/  F2FP.F16.E4M3.UNPACK_B R17, R10 ;  /* 0x0000000aff11723e */ /* 0x000fe400020006ff */
[----:B-1----:R-:W-:Y:S02]  /*1f9b0*/  F2FP.F16.E4M3.UNPACK_B R18, R11 ;  /* 0x0000000bff12723e */ /* 0x002fe400020006ff */
[----:B------:R-:W-:Y:S01]  /*1f9c0*/  F2FP.F16.E4M3.UNPACK_B R19, R28 ;  /* 0x0000001cff13723e */ /* 0x000fe200020006ff */
[----:B------:R-:W4:Y:S04]  /*1f9d0*/  LDL.LU R0, [R1+0x59c] ;  /* 0x00059c0001007983 */ /* 0x000f280000300800 */
[----:B------:R-:W2:Y:S04]  /*1f9e0*/  LDL.LU R10, [R1+0x5a4] ;  /* 0x0005a400010a7983 */ /* 0x000ea80000300800 */
[----:B------:R-:W3:Y:S04]  /*1f9f0*/  LDL.LU R11, [R1+0x5ac] ;  /* 0x0005ac00010b7983 */ /* 0x000ee80000300800 */
[----:B------:R-:W2:Y:S01]  /*1fa00*/  LDL.LU R28, [R1+0x5b4] ;  /* 0x0005b400011c7983 */ /* 0x000ea20000300800 */
[----:B-----5:R-:W-:-:S15]  /*1fa10*/  HMMA.16816.F32 R24, R16, R2, R24 ;  /* 0x000000021018723c */ /* 0x020fde0000001818 */
[----:B------:R-:W-:-:S04]  /*1fa20*/  NOP ;  /* 0x0000000000007918 */ /* 0x000fc80000000000 */
[----:B------:R-:W-:Y:S04]  /*1fa30*/  STL.64 [R1+0x120], R24 ;  /* 0x0001201801007387 */ /* 0x000fe80000100a00 */
[----:B------:R0:W-:Y:S04]  /*1fa40*/  STL.64 [R1+0x128], R26 ;  /* 0x0001281a01007387 */ /* 0x0001e80000100a00 */
[----:B0-----:R-:W5:Y:S04]  /*1fa50*/  LDL.LU.64 R26, [R1+0x1118] ;  /* 0x00111800011a7983 */ /* 0x001f680000300a00 */
[----:B------:R-:W5:Y:S02]  /*1fa60*/  LDL.LU.64 R24, [R1+0x1110] ;  /* 0x0011100001187983 */ /* 0x000f640000300a00 */
[----:B-----5:R-:W-:-:S15]  /*1fa70*/  HMMA.16816.F32 R24, R16, R4, R24 ;  /* 0x000000041018723c */ /* 0x020fde0000001818 */
[----:B------:R-:W-:-:S04]  /*1fa80*/  NOP ;  /* 0x0000000000007918 */ /* 0x000fc80000000000 */
[----:B------:R-:W-:Y:S04]  /*1fa90*/  STL.64 [R1+0x40], R24 ;  /* 0x0000401801007387 */ /* 0x000fe80000100a00 */
[----:B------:R0:W-:Y:S04]  /*1faa0*/  STL.64 [R1+0x48], R26 ;  /* 0x0000481a01007387 */ /* 0x0001e80000100a00 */
[----:B0-----:R-:W5:Y:S04]  /*1fab0*/  LDL.LU.64 R26, [R1+0x1108] ;  /* 0x00110800011a7983 */ /* 0x001f680000300a00 */
[----:B------:R-:W5:Y:S01]  /*1fac0*/  LDL.LU.64 R24, [R1+0x1100] ;  /* 0x0011000001187983 */ /* 0x000f620000300a00 */
[----:B----4-:R-:W-:Y:S01]  /*1fad0*/  IMAD R0, R0, 0x100, R23 ;  /* 0x0000010000007824 */ /* 0x010fe200078e0217 */
[----:B-----5:R-:W-:-:S15]  /*1fae0*/  HMMA.16816.F32 R24, R16, R6, R24 ;  /* 0x000000061018723c */ /* 0x020fde0000001818 */
[----:B------:R-:W-:-:S04]  /*1faf0*/  NOP ;  /* 0x0000000000007918 */ /* 0x000fc80000000000 */
[----:B------:R-:W-:Y:S04]  /*1fb00*/  STL.64 [R1+0x110], R24 ;  /* 0x0001101801007387 */ /* 0x000fe80000100a00 */
[----:B------:R0:W-:Y:S04]  /*1fb10*/  STL.64 [R1+0x118], R26 ;  /* 0x0001181a01007387 */ /* 0x0001e80000100a00 */
[----:B0-----:R-:W4:Y:S04]  /*1fb20*/  LDL.LU.64 R26, [R1+0x10f8] ;  /* 0x0010f800011a7983 */ /* 0x001f280000300a00 */
[----:B------:R-:W4:Y:S04]  /*1fb30*/  LDL.LU.64 R24, [R1+0x10f0] ;  /* 0x0010f00001187983 */ /* 0x000f280000300a00 */
[----:B------:R-:W2:Y:S02]  /*1fb40*/  LDL.LU R23, [R1+0x10ec] ;  /* 0x0010ec0001177983 */ /* 0x000ea40000300800 */
[----:B--2---:R-:W-:-:S02]  /*1fb50*/  IMAD R10, R10, 0x100, R23 ;  /* 0x000001000a0a7824 */ /* 0x004fc400078e0217 */
[----:B------:R-:W3:Y:S02]  /*1fb60*/  LDL.LU R23, [R1+0x10e8] ;  /* 0x0010e80001177983 */ /* 0x000ee40000300800 */
[----:B---3--:R-:W-:Y:S02]  /*1fb70*/  IMAD R11, R11, 0x100, R23 ;  /* 0x000001000b0b7824 */ /* 0x008fe400078e0217 */
[----:B------:R-:W2:Y:S01]  /*1fb80*/  LDL.LU R23, [R1+0x10e4] ;  /* 0x0010e40001177983 */ /* 0x000ea20000300800 */
[----:B----4-:R-:W-:Y:S01]  /*1fb90*/  HMMA.16816.F32 R16, R16, R8, R24 ;  /* 0x000000081010723c */ /* 0x010fe20000001818 */
[----:B--2---:R-:W-:Y:S02]  /*1fba0*/  IMAD R28, R28, 0x100, R23 ;  /* 0x000001001c1c7824 */ /* 0x004fe400078e0217 */
[----:B------:R-:W2:Y:S04]  /*1fbb0*/  LDL.LU R23, [R1+0x10e0] ;  /* 0x0010e00001177983 */ /* 0x000ea80000300800 */
[----:B------:R-:W3:Y:S04]  /*1fbc0*/  LDL.LU.64 R26, [R1+0x10d8] ;  /* 0x0010d800011a7983 */ /* 0x000ee80000300a00 */
[----:B------:R-:W3:Y:S08]  /*1fbd0*/  LDL.LU.64 R24, [R1+0x10d0] ;  /* 0x0010d00001187983 */ /* 0x000ef00000300a00 */
[----:B------:R0:W-:Y:S04]  /*1fbe0*/  STL.64 [R1+0x100], R16 ;  /* 0x0001001001007387 */ /* 0x0001e80000100a00 */
[----:B------:R1:W-:Y:S01]  /*1fbf0*/  STL.64 [R1+0x108], R18 ;  /* 0x0001081201007387 */ /* 0x0003e20000100a00 */
[----:B0-----:R-:W-:-:S02]  /*1fc00*/  F2FP.F16.E4M3.UNPACK_B R16, R0 ;  /* 0x00000000ff10723e */ /* 0x001fc400020006ff */
[----:B------:R-:W-:Y:S02]  /*1fc10*/  F2FP.F16.E4M3.UNPACK_B R17, R10 ;  /* 0x0000000aff11723e */ /* 0x000fe400020006ff */
[----:B-1----:R-:W-:Y:S02]  /*1fc20*/  F2FP.F16.E4M3.UNPACK_B R18, R11 ;  /* 0x0000000bff12723e */ /* 0x002fe400020006ff */
[----:B------:R-:W-:Y:S01]  /*1fc30*/  F2FP.F16.E4M3.UNPACK_B R19, R28 ;  /* 0x0000001cff13723e */ /* 0x000fe200020006ff */
[----:B------:R-:W4:Y:S04]  /*1fc40*/  LDL.LU R0, [R1+0xdb4] ;  /* 0x000db40001007983 */ /* 0x000f280000300800 */
[----:B------:R-:W5:Y:S04]  /*1fc50*/  LDL.LU R10, [R1+0xdc4] ;  /* 0x000dc400010a7983 */ /* 0x000f680000300800 */
[----:B------:R-:W2:Y:S04]  /*1fc60*/  LDL.LU R11, [R1+0xdcc] ;  /* 0x000dcc00010b7983 */ /* 0x000ea80000300800 */
[----:B------:R-:W2:Y:S01]  /*1fc70*/  LDL.LU R28, [R1+0xdd0] ;  /* 0x000dd000011c7983 */ /* 0x000ea20000300800 */
[----:B------:R-:W-:-:S15]  /*1fc80*/  HMMA.16816.F32 R12, R16, R2, R12 ;  /* 0x00000002100c723c */ /* 0x000fde000000180c */
[----:B------:R-:W-:-:S04]  /*1fc90*/  NOP ;  /* 0x0000000000007918 */ /* 0x000fc80000000000 */
[----:B------:R-:W-:Y:S04]  /*1fca0*/  STL.64 [R1+0xf0], R12 ;  /* 0x0000f00c01007387 */ /* 0x000fe80000100a00 */
[----:B------:R0:W-:Y:S04]  /*1fcb0*/  STL.64 [R1+0xf8], R14 ;  /* 0x0000f80e01007387 */ /* 0x0001e80000100a00 */
[----:B0-----:R-:W2:Y:S04]  /*1fcc0*/  LDL.LU.64 R14, [R1+0x10c8] ;  /* 0x0010c800010e7983 */ /* 0x001ea80000300a00 */
[----:B------:R-:W2:Y:S04]  /*1fcd0*/  LDL.LU.64 R12, [R1+0x10c0] ;  /* 0x0010c000010c7983 */ /* 0x000ea80000300a00 */
[----:B------:R-:W2:Y:S04]  /*1fce0*/  LDL.LU R2, [R1+0xdbc] ;  /* 0x000dbc0001027983 */ /* 0x000ea80000300800 */
[----:B------:R-:W5:Y:S01]  /*1fcf0*/  LDL.LU R3, [R1+0xdc8] ;  /* 0x000dc80001037983 */ /* 0x000f620000300800 */
[----:B---3--:R-:W-:-:S15]  /*1fd00*/  HMMA.16816.F32 R24, R16, R4, R24 ;  /* 0x000000041018723c */ /* 0x008fde0000001818 */
[----:B------:R-:W-:-:S04]  /*1fd10*/  NOP ;  /* 0x0000000000007918 */ /* 0x000fc80000000000 */
[----:B------:R-:W-:Y:S04]  /*1fd20*/  STL.64 [R1+0xd0], R24 ;  /* 0x0000d01801007387 */ /* 0x000fe80000100a00 */
[----:B------:R0:W-:Y:S04]  /*1fd30*/  STL.64 [R1+0xd8], R26 ;  /* 0x0000d81a01007387 */ /* 0x0001e80000100a00 */
[----:B0-----:R-:W3:Y:S04]  /*1fd40*/  LDL.LU.64 R26, [R1+0x10b8] ;  /* 0x0010b800011a7983 */ /* 0x001ee80000300a00 */
[----:B------:R-:W3:Y:S04]  /*1fd50*/  LDL.LU.64 R24, [R1+0x10b0] ;  /* 0x0010b00001187983 */ /* 0x000ee80000300a00 */
[----:B------:R-:W4:Y:S04]  /*1fd60*/  LDL.LU R4, [R1+0xdb8] ;  /* 0x000db80001047983 */ /* 0x000f280000300800 */
[----:B------:R-:W2:Y:S01]  /*1fd70*/  LDL.LU R5, [R1+0xdc0] ;  /* 0x000dc00001057983 */ /* 0x000ea20000300800 */
[----:B---3--:R-:W-:-:S15]  /*1fd80*/  HMMA.16816.F32 R24, R16, R6, R24 ;  /* 0x000000061018723c */ /* 0x008fde0000001818 */
[----:B------:R-:W-:-:S04]  /*1fd90*/  NOP ;  /* 0x0000000000007918 */ /* 0x000fc80000000000 */
[----:B------:R0:W-:Y:S04]  /*1fda0*/  STL.64 [R1+0x70], R24 ;  /* 0x0000701801007387 */ /* 0x0001e80000100a00 */
[----:B------:R1:W-:Y:S01]  /*1fdb0*/  STL.64 [R1+0x78], R26 ;  /* 0x0000781a01007387 */ /* 0x0003e20000100a00 */
[----:B0-----:R-:W-:Y:S02]  /*1fdc0*/  IMAD.MOV.U32 R24, RZ, RZ, R22 ;  /* 0x000000ffff187224 */ /* 0x001fe400078e0016 */
[----:B------:R-:W-:Y:S01]  /*1fdd0*/  IMAD.MOV.U32 R25, RZ, RZ, R21 ;  /* 0x000000ffff197224 */ /* 0x000fe200078e0015 */
[----:B------:R-:W3:Y:S04]  /*1fde0*/  LDL.LU R22, [R1+0x10a8] ;  /* 0x0010a80001167983 */ /* 0x000ee80000300800 */
[----:B------:R-:W4:Y:S01]  /*1fdf0*/  LDL.LU R21, [R1+0x10a4] ;  /* 0x0010a40001157983 */ /* 0x000f220000300800 */
[----:B-1----:R-:W-:-:S03]  /*1fe00*/  IMAD.MOV.U32 R26, RZ, RZ, R20 ;  /* 0x000000ffff1a7224 */ /* 0x002fc600078e0014 */
[----:B------:R-:W5:Y:S01]  /*1fe10*/  LDL.LU R20, [R1+0x10a0] ;  /* 0x0010a00001147983 */ /* 0x000f620000300800 */
[----:B------:R-:W-:Y:S02]  /*1fe20*/  IMAD.MOV.U32 R27, RZ, RZ, R29 ;  /* 0x000000ffff1b7224 */ /* 0x000fe400078e001d */
[----:B--2---:R-:W-:Y:S01]  /*1fe30*/  IMAD R11, R11, 0x100, R28 ;  /* 0x000001000b0b7824 */ /* 0x004fe200078e021c */
[----:B------:R-:W2:Y:S04]  /*1fe40*/  LDL.LU R29, [R1+0x109c] ;  /* 0x00109c00011d7983 */ /* 0x000ea80000300800 */
[----:B------:R-:W2:Y:S04]  /*1fe50*/  LDL.LU R28, [R1+0xdec] ;  /* 0x000dec00011c7983 */ /* 0x000ea80000300800 */
[----:B------:R0:W-:Y:S04]  /*1fe60*/  STL.64 [R1+0x1050], R26 ;  /* 0x0010501a01007387 */ /* 0x0001e80000100a00 */
        /* <DEDUP_REMOVED lines=10> */
[----:B------:R0:W-:Y:S04]  /*1ff10*/  STL.64 [R1+0x1060], R26 ;  /* 0x0010601a01007387 */ /* 0x0001e80000100a00 */
[----:B------:R4:W-:Y:S01]  /*1ff20*/  STL.64 [R1+0x1058], R24 ;  /* 0x0010581801007387 */ /* 0x0009e20000100a00 */
[----:B0-----:R-:W-:-:S02]  /*1ff30*/  IMAD.MOV.U32 R27, RZ, RZ, R23 ;  /* 0x000000ffff1b7224 */ /* 0x001fc400078e0017 */
[----:B---3--:R-:W-:Y:S02]  /*1ff40*/  IMAD.MOV.U32 R26, RZ, RZ, R22 ;  /* 0x000000ffff1a7224 */ /* 0x008fe400078e0016 */
[----:B----4-:R-:W-:Y:S02]  /*1ff50*/  IMAD.MOV.U32 R25, RZ, RZ, R21 ;  /* 0x000000ffff197224 */ /* 0x010fe400078e0015 */
[----:B-----5:R-:W-:Y:S02]  /*1ff60*/  IMAD.MOV.U32 R24, RZ, RZ, R20 ;  /* 0x000000ffff187224 */ /* 0x020fe400078e0014 */
[----:B------:R-:W3:Y:S04]  /*1ff70*/  LDL.LU R20, [R1+0x1088] ;  /* 0x0010880001147983 */ /* 0x000ee80000300800 */
[----:B------:R-:W3:Y:S04]  /*1ff80*/  LDL.LU R21, [R1+0x1084] ;  /* 0x0010840001157983 */ /* 0x000ee80000300800 */
[----:B------:R-:W3:Y:S04]  /*1ff90*/  LDL.LU R22, [R1+0x1080] ;  /* 0x0010800001167983 */ /* 0x000ee80000300800 */
[----:B------:R-:W3:Y:S04]  /*1ffa0*/  LDL.LU R23, [R1+0x107c] ;  /* 0x00107c0001177983 */ /* 0x000ee80000300800 */
[----:B------:R-:W4:Y:S04]  /*1ffb0*/  LDL R7, [R1+0x18c] ;  /* 0x00018c0001077983 */ /* 0x000f280000100800 */
[----:B------:R-:W-:Y:S04]  /*1ffc0*/  STL.64 [R1+0x1070], R26 ;  /* 0x0010701a01007387 */ /* 0x000fe80000100a00 */
[----:B------:R0:W-:Y:S04]  /*1ffd0*/  STL.64 [R1+0x1068], R24 ;  /* 0x0010681801007387 */ /* 0x0001e80000100a00 */
[----:B0-----:R-:W5:Y:S04]  /*1ffe0*/  LDL.LU R24, [R1+0x20] ;  /* 0x0000200001187983 */ /* 0x001f680000300800 */
[----:B------:R-:W5:Y:S04]  /*1fff0*/  LDL.LU R25, [R1+0x24] ;  /* 0x0000240001197983 */ /* 0x000f680000300800 */
[----:B------:R-:W5:Y:S01]  /*20000*/  LDL.LU R26, [R1+0x28] ;  /* 0x00002800011a7983 */ /* 0x000f620000300800 */
[----:B--2---:R-:W-:-:S03]  /*20010*/  IMAD.MOV.U32 R27, RZ, RZ, R29 ;  /* 0x000000ffff1b7224 */ /* 0x004fc600078e001d */
[----:B------:R-:W2:Y:S01]  /*20020*/  LDL.LU R29, [R1+0x1078] ;  /* 0x00107800011d7983 */ /* 0x000ea20000300800 */
[----:B---3--:R-:W-:Y:S03]  /*20030*/  HMMA.16816.F32 R16, R16, R8, R20 ;  /* 0x000000081010723c */ /* 0x008fe60000001814 */
[----:B------:R-:W3:Y:S01]  /*20040*/  LDL R21, [R1+0x198] ;  /* 0x0001980001157983 */ /* 0x000ee20000100800 */
[----:B------:R-:W-:Y:S02]  /*20050*/  IMAD R0, R0, 0x100, R4 ;  /* 0x0000010000007824 */ /* 0x000fe400078e0204 */
[----:B------:R-:W-:Y:S02]  /*20060*/  IMAD R2, R2, 0x100, R5 ;  /* 0x0000010002027824 */ /* 0x000fe400078e0205 */
[----:B------:R-:W-:Y:S01]  /*20070*/  IMAD R10, R10, 0x100, R3 ;  /* 0x000001000a0a7824 */ /* 0x000fe200078e0203 */
[----:B------:R-:W-:-:S02]  /*20080*/  F2FP.F16.E4M3.UNPACK_B R11, R11 ;  /* 0x0000000bff0b723e */ /* 0x000fc400020006ff */
[----:B----4-:R-:W-:Y:S02]  /*20090*/  F2FP.F16.E4M3.UNPACK_B R7, R7 ;  /* 0x00000007ff07723e */ /* 0x010fe400020006ff */
[----:B------:R-:W-:Y:S02]  /*200a0*/  F2FP.F16.E4M3.UNPACK_B R8, R0 ;  /* 0x00000000ff08723e */ /* 0x000fe400020006ff */
[----:B------:R-:W-:Y:S02]  /*200b0*/  F2FP.F16.E4M3.UNPACK_B R9, R2 ;  /* 0x00000002ff09723e */ /* 0x000fe400020006ff */
[----:B------:R-:W-:Y:S01]  /*200c0*/  F2FP.F16.E4M3.UNPACK_B R10, R10 ;  /* 0x0000000aff0a723e */ /* 0x000fe200020006ff */
[----:B------:R-:W4:Y:S04]  /*200d0*/  LDL R4, [R1+0x178] ;  /* 0x0001780001047983 */ /* 0x000f280000100800 */
[----:B------:R-:W4:Y:S04]  /*200e0*/  LDL R5, [R1+0x17c] ;  /* 0x00017c0001057983 */ /* 0x000f280000100800 */
[----:B------:R-:W4:Y:S04]  /*200f0*/  LDL R3, [R1+0x16c] ;  /* 0x00016c0001037983 */ /* 0x000f280000100800 */
[----:B------:R-:W4:Y:S04]  /*20100*/  LDL.LU R22, [R1+0xde4] ;  /* 0x000de40001167983 */ /* 0x000f280000300800 */
[----:B------:R-:W4:Y:S04]  /*20110*/  LDL.LU R23, [R1+0xdf0] ;  /* 0x000df00001177983 */ /* 0x000f280000300800 */
[----:B------:R-:W-:Y:S04]  /*20120*/  STL [R1+0xff4], R16 ;  /* 0x000ff41001007387 */ /* 0x000fe80000100800 */
[----:B------:R-:W-:Y:S04]  /*20130*/  STL [R1+0xff0], R17 ;  /* 0x000ff01101007387 */ /* 0x000fe80000100800 */
[----:B------:R-:W-:Y:S04]  /*20140*/  STL [R1+0xfec], R18 ;  /* 0x000fec1201007387 */ /* 0x000fe80000100800 */
[----:B------:R-:W-:Y:S04]  /*20150*/  STL [R1+0xfe8], R19 ;  /* 0x000fe81301007387 */ /* 0x000fe80000100800 */
[----:B------:R-:W4:Y:S04]  /*20160*/  LDL.LU R0, [R1+0xdd4] ;  /* 0x000dd40001007983 */ /* 0x000f280000300800 */
[----:B------:R-:W4:Y:S01]  /*20170*/  LDL R2, [R1+0x168] ;  /* 0x0001680001027983 */ /* 0x000f220000100800 */
[----:B---3--:R-:W-:-:S02]  /*20180*/  F2FP.F16.E4M3.UNPACK_B R20, R21 ;  /* 0x00000015ff14723e */ /* 0x008fc400020006ff */
[----:B------:R-:W-:Y:S02]  /*20190*/  F2FP.F16.E4M3.UNPACK_B R21, R6 ;  /* 0x00000006ff15723e */ /* 0x000fe400020006ff */
[----:B--2---:R-:W-:-:S05]  /*201a0*/  F2FP.F16.E4M3.UNPACK_B R6, R29 ;  /* 0x0000001dff06723e */ /* 0x004fca00020006ff */
[C---:B------:R-:W-:Y:S08]  /*201b0*/  HMMA.16816.F32 R12, R8.reuse, R20, R12 ;  /* 0x00000014080c723c */ /* 0x040ff0000000180c */
[----:B-----5:R-:W-:Y:S11]  /*201c0*/  HMMA.16816.F32 R24, R8, R6, R24 ;  /* 0x000000060818723c */ /* 0x020ff60000001818 */
[----:B------:R0:W-:Y:S04]  /*201d0*/  STL.64 [R1+0xc0], R12 ;  /* 0x0000c00c01007387 */ /* 0x0001e80000100a00 */
[----:B------:R1:W-:Y:S01]  /*201e0*/  STL [R1+0xc8], R14 ;  /* 0x0000c80e01007387 */ /* 0x0003e20000100800 */
[----:B------:R-:W-:-:S03]  /*201f0*/  IMAD.MOV.U32 R29, RZ, RZ, R15 ;  /* 0x000000ffff1d7224 */ /* 0x000fc600078e000f */
[----:B0-----:R-:W2:Y:S04]  /*20200*/  LDL.LU R12, [R1+0xdd8] ;  /* 0x000dd800010c7983 */ /* 0x001ea80000300800 */
[----:B------:R-:W3:Y:S04]  /*20210*/  LDL.LU R13, [R1+0xde0] ;  /* 0x000de000010d7983 */ /* 0x000ee80000300800 */
[----:B-1----:R-:W3:Y:S04]  /*20220*/  LDL.LU R14, [R1+0xddc] ;  /* 0x000ddc00010e7983 */ /* 0x002ee80000300800 */
[----:B------:R-:W5:Y:S04]  /*20230*/  LDL.LU R15, [R1+0xde8] ;  /* 0x000de800010f7983 */ /* 0x000f680000300800 */
[----:B------:R-:W-:Y:S04]  /*20240*/  STL [R1+0x1038], R29 ;  /* 0x0010381d01007387 */ /* 0x000fe80000100800 */
[----:B------:R-:W2:Y:S04]  /*20250*/  LDL.LU R16, [R1+0x130] ;  /* 0x0001300001107983 */ /* 0x000ea80000300800 */
[----:B------:R-:W2:Y:S04]  /*20260*/  LDL.LU R17, [R1+0x134] ;  /* 0x0001340001117983 */ /* 0x000ea80000300800 */
[----:B------:R-:W2:Y:S04]  /*20270*/  LDL.LU R18, [R1+0x138] ;  /* 0x0001380001127983 */ /* 0x000ea80000300800 */
[----:B------:R-:W2:Y:S04]  /*20280*/  LDL.LU R19, [R1+0x13c] ;  /* 0x00013c0001137983 */ /* 0x000ea80000300800 */
[----:B------:R-:W-:Y:S04]  /*20290*/  STL.64 [R1+0xb0], R24 ;  /* 0x0000b01801007387 */ /* 0x000fe80000100a00 */
[----:B------:R0:W-:Y:S04]  /*202a0*/  STL.64 [R1+0xb8], R26 ;  /* 0x0000b81a01007387 */ /* 0x0001e80000100a00 */
[----:B0-----:R-:W2:Y:S04]  /*202b0*/  LDL.LU.64 R26, [R1+0x1070] ;  /* 0x00107000011a7983 */ /* 0x001ea80000300a00 */
[----:B------:R-:W2:Y:S01]  /*202c0*/  LDL.LU.64 R24, [R1+0x1068] ;  /* 0x0010680001187983 */ /* 0x000ea20000300a00 */
[----:B----4-:R-:W-:-:S02]  /*202d0*/  F2FP.F16.E4M3.UNPACK_B R4, R4 ;  /* 0x00000004ff04723e */ /* 0x010fc400020006ff */
[----:B------:R-:W-:-:S07]  /*202e0*/  F2FP.F16.E4M3.UNPACK_B R5, R5 ;  /* 0x00000005ff05723e */ /* 0x000fce00020006ff */
[----:B--2---:R-:W-:-:S15]  /*202f0*/  HMMA.16816.F32 R24, R8, R4, R24 ;  /* 0x000000040818723c */ /* 0x004fde0000001818 */
[----:B------:R-:W-:-:S04]  /*20300*/  NOP ;  /* 0x0000000000007918 */ /* 0x000fc80000000000 */
[----:B------:R-:W-:Y:S04]  /*20310*/  STL.64 [R1+0xe0], R24 ;  /* 0x0000e01801007387 */ /* 0x000fe80000100a00 */
[----:B------:R0:W-:Y:S04]  /*20320*/  STL.64 [R1+0xe8], R26 ;  /* 0x0000e81a01007387 */ /* 0x0001e80000100a00 */
[----:B0-----:R-:W2:Y:S04]  /*20330*/  LDL.LU.64 R26, [R1+0x1060] ;  /* 0x00106000011a7983 */ /* 0x001ea80000300a00 */
[----:B------:R-:W2:Y:S01]  /*20340*/  LDL.LU.64 R24, [R1+0x1058] ;  /* 0x0010580001187983 */ /* 0x000ea20000300a00 */
[----:B------:R-:W-:-:S02]  /*20350*/  F2FP.F16.E4M3.UNPACK_B R2, R2 ;  /* 0x00000002ff02723e */ /* 0x000fc400020006ff */
[----:B------:R-:W-:Y:S01]  /*20360*/  F2FP.F16.E4M3.UNPACK_B R3, R3 ;  /* 0x00000003ff03723e */ /* 0x000fe200020006ff */
[----:B------:R-:W-:Y:S02]  /*20370*/  IMAD R0, R0, 0x100, R12 ;  /* 0x0000010000007824 */ /* 0x000fe400078e020c */
[----:B---3--:R-:W-:Y:S02]  /*20380*/  IMAD R12, R14, 0x100, R13 ;  /* 0x000001000e0c7824 */ /* 0x008fe400078e020d */
[----:B-----5:R-:W-:Y:S02]  /*20390*/  IMAD R13, R22, 0x100, R15 ;  /* 0x00000100160d7824 */ /* 0x020fe400078e020f */
[----:B------:R-:W-:Y:S01]  /*203a0*/  IMAD R14, R28, 0x100, R23 ;  /* 0x000001001c0e7824 */ /* 0x000fe200078e0217 */
[----:B--2---:R-:W-:Y:S01]  /*203b0*/  HMMA.16816.F32 R8, R8, R2, R24 ;  /* 0x000000020808723c */ /* 0x004fe20000001818 */
[----:B------:R-:W2:Y:S04]  /*203c0*/  LDL.LU.64 R26, [R1+0x1050] ;  /* 0x00105000011a7983 */ /* 0x000ea80000300a00 */
[----:B------:R-:W2:Y:S04]  /*203d0*/  LDL.LU.64 R24, [R1+0x1048] ;  /* 0x0010480001187983 */ /* 0x000ea80000300a00 */
[----:B------:R-:W-:Y:S04]  /*203e0*/  STL [R1+0x1040], R2 ;  /* 0x0010400201007387 */ /* 0x000fe80000100800 */
[----:B------:R-:W-:Y:S06]  /*203f0*/  STL [R1+0x103c], R3 ;  /* 0x00103c0301007387 */ /* 0x000fec0000100800 */
[----:B------:R0:W-:Y:S04]  /*20400*/  STL.64 [R1+0x60], R8 ;  /* 0x0000600801007387 */ /* 0x0001e80000100a00 */
[----:B------:R1:W-:Y:S01]  /*20410*/  STL.64 [R1+0x68], R10 ;  /* 0x0000680a01007387 */ /* 0x0003e20000100a00 */
[----:B0-----:R-:W-:-:S02]  /*20420*/  F2FP.F16.E4M3.UNPACK_B R9, R12 ;  /* 0x0000000cff09723e */ /* 0x001fc400020006ff */
[----:B-1----:R-:W-:Y:S01]  /*20430*/  F2FP.F16.E4M3.UNPACK_B R10, R13 ;  /* 0x0000000dff0a723e */ /* 0x002fe200020006ff */
[----:B------:R-:W3:Y:S01]  /*20440*/  LDL.LU R12, [R1+0x150] ;  /* 0x00015000010c7983 */ /* 0x000ee20000300800 */
[----:B------:R-:W-:-:S03]  /*20450*/  F2FP.F16.E4M3.UNPACK_B R11, R14 ;  /* 0x0000000eff0b723e */ /* 0x000fc600020006ff */
[----:B------:R-:W3:Y:S04]  /*20460*/  LDL.LU R13, [R1+0x154] ;  /* 0x00015400010d7983 */ /* 0x000ee80000300800 */
[----:B------:R-:W3:Y:S04]  /*20470*/  LDL.LU R14, [R1+0x158] ;  /* 0x00015800010e7983 */ /* 0x000ee80000300800 */
[----:B------:R-:W3:Y:S01]  /*20480*/  LDL.LU R15, [R1+0x15c] ;  /* 0x00015c00010f7983 */ /* 0x000ee20000300800 */
[----:B------:R-:W-:-:S07]  /*20490*/  F2FP.F16.E4M3.UNPACK_B R8, R0 ;  /* 0x00000000ff08723e */ /* 0x000fce00020006ff */
[C---:B------:R-:W-:Y:S08]  /*204a0*/  HMMA.16816.F32 R16, R8.reuse, R4, R16 ;  /* 0x000000040810723c */ /* 0x040ff00000001810 */
[----:B---3--:R-:W-:-:S15]  /*204b0*/  HMMA.16816.F32 R12, R8, R20, R12 ;  /* 0x00000014080c723c */ /* 0x008fde000000180c */
[----:B------:R-:W-:-:S04]  /*204c0*/  NOP ;  /* 0x0000000000007918 */ /* 0x000fc80000000000 */
[----:B------:R-:W-:Y:S04]  /*204d0*/  STL.64 [R1+0xa0], R12 ;  /* 0x0000a00c01007387 */ /* 0x000fe80000100a00 */
[----:B------:R2:W-:Y:S04]  /*204e0*/  STL.64 [R1+0xa8], R14 ;  /* 0x0000a80e01007387 */ /* 0x0005e80000100a00 */
[----:B------:R-:W3:Y:S04]  /*204f0*/  LDL.LU R2, [R1+0xdf8] ;  /* 0x000df80001027983 */ /* 0x000ee80000300800 */
[----:B------:R-:W3:Y:S01]  /*20500*/  LDL.LU R0, [R1+0xdf4] ;  /* 0x000df40001007983 */ /* 0x000ee20000300800 */
[----:B--2---:R-:W-:-:S15]  /*20510*/  HMMA.16816.F32 R12, R8, R6, R24 ;  /* 0x00000006080c723c */ /* 0x004fde0000001818 */
[----:B------:R-:W-:-:S04]  /*20520*/  NOP ;  /* 0x0000000000007918 */ /* 0x000fc80000000000 */
[----:B------:R0:W-:Y:S04]  /*20530*/  STL.64 [R1+0x90], R12 ;  /* 0x0000900c01007387 */ /* 0x0001e80000100a00 */
[----:B------:R1:W-:Y:S04]  /*20540*/  STL.64 [R1+0x98], R14 ;  /* 0x0000980e01007387 */ /* 0x0003e80000100a00 */
[----:B------:R-:W2:Y:S04]  /*20550*/  LDL.LU R3, [R1+0xe00] ;  /* 0x000e000001037983 */ /* 0x000ea80000300800 */
[----:B0-----:R-:W2:Y:S04]  /*20560*/  LDL.LU R12, [R1+0xdfc] ;  /* 0x000dfc00010c7983 */ /* 0x001ea80000300800 */
[----:B------:R-:W4:Y:S04]  /*20570*/  LDL.LU R29, [R1+0xe08] ;  /* 0x000e0800011d7983 */ /* 0x000f280000300800 */
[----:B------:R-:W4:Y:S04]  /*20580*/  LDL.LU R13, [R1+0xe04] ;  /* 0x000e0400010d7983 */ /* 0x000f280000300800 */
[----:B-1----:R-:W5:Y:S04]  /*20590*/  LDL.LU R14, [R1+0xe10] ;  /* 0x000e1000010e7983 */ /* 0x002f680000300800 */
[----:B------:R-:W5:Y:S04]  /*205a0*/  LDL.LU R28, [R1+0xe0c] ;  /* 0x000e0c00011c7983 */ /* 0x000f680000300800 */
[----:B------:R-:W2:Y:S04]  /*205b0*/  LDL.LU R24, [R1] ;  /* 0x0000000001187983 */ /* 0x000ea80000300800 */
[----:B------:R-:W2:Y:S04]  /*205c0*/  LDL.LU R25, [R1+0x4] ;  /* 0x0000040001197983 */ /* 0x000ea80000300800 */
[----:B------:R-:W2:Y:S04]  /*205d0*/  LDL.LU R26, [R1+0x8] ;  /* 0x00000800011a7983 */ /* 0x000ea80000300800 */
[----:B------:R-:W2:Y:S04]  /*205e0*/  LDL.LU R27, [R1+0xc] ;  /* 0x00000c00011b7983 */ /* 0x000ea80000300800 */
[----:B------:R-:W-:Y:S04]  /*205f0*/  STL.64 [R1+0x1030], R6 ;  /* 0x0010300601007387 */ /* 0x000fe80000100a00 */
[----:B------:R-:W-:Y:S04]  /*20600*/  STL.64 [R1+0x1028], R4 ;  /* 0x0010280401007387 */ /* 0x000fe80000100a00 */
[----:B------:R0:W-:Y:S04]  /*20610*/  STL.64 [R1+0x80], R16 ;  /* 0x0000801001007387 */ /* 0x0001e80000100a00 */
[----:B------:R1:W-:Y:S04]  /*20620*/  STL.64 [R1+0x88], R18 ;  /* 0x0000881201007387 */ /* 0x0003e80000100a00 */
[----:B------:R-:W2:Y:S04]  /*20630*/  LDL.LU R15, [R1+0xe24] ;  /* 0x000e2400010f7983 */ /* 0x000ea80000300800 */
[----:B------:R-:W2:Y:S04]  /*20640*/  LDL.LU R22, [R1+0xe30] ;  /* 0x000e300001167983 */ /* 0x000ea80000300800 */
[----:B------:R-:W2:Y:S04]  /*20650*/  LDL.LU R23, [R1+0xe2c] ;  /* 0x000e2c0001177983 */ /* 0x000ea80000300800 */
[----:B0-----:R-:W2:Y:S04]  /*20660*/  LDL.LU R16, [R1+0x100] ;  /* 0x0001000001107983 */ /* 0x001ea80000300800 */
[----:B------:R-:W2:Y:S04]  /*20670*/  LDL.LU R17, [R1+0x104] ;  /* 0x0001040001117983 */ /* 0x000ea80000300800 */
[----:B-1----:R-:W2:Y:S04]  /*20680*/  LDL.LU R18, [R1+0x108] ;  /* 0x0001080001127983 */ /* 0x002ea80000300800 */
[----:B------:R-:W2:Y:S04]  /*20690*/  LDL.LU R19, [R1+0x10c] ;  /* 0x00010c0001137983 */ /* 0x000ea80000300800 */
[----:B--2---:R-:W-:Y:S04]  /*206a0*/  STL.64 [R1+0x1010], R18 ;  /* 0x0010101201007387 */ /* 0x004fe80000100a00 */
[----:B------:R0:W-:Y:S04]  /*206b0*/  STL.64 [R1+0x1008], R16 ;  /* 0x0010081001007387 */ /* 0x0001e80000100a00 */
[----:B0-----:R-:W2:Y:S04]  /*206c0*/  LDL.LU R16, [R1+0x110] ;  /* 0x0001100001107983 */ /* 0x001ea80000300800 */
[----:B------:R-:W2:Y:S04]  /*206d0*/  LDL.LU R17, [R1+0x114] ;  /* 0x0001140001117983 */ /* 0x000ea80000300800 */
[----:B------:R-:W2:Y:S04]  /*206e0*/  LDL.LU R18, [R1+0x118] ;  /* 0x0001180001127983 */ /* 0x000ea80000300800 */
[----:B------:R-:W2:Y:S04]  /*206f0*/  LDL.LU R19, [R1+0x11c] ;  /* 0x00011c0001137983 */ /* 0x000ea80000300800 */
[----:B------:R-:W4:Y:S04]  /*20700*/  LDL.LU R4, [R1+0x120] ;  /* 0x0001200001047983 */ /* 0x000f280000300800 */
[----:B------:R-:W4:Y:S04]  /*20710*/  LDL.LU R5, [R1+0x124] ;  /* 0x0001240001057983 */ /* 0x000f280000300800 */
[----:B------:R-:W4:Y:S04]  /*20720*/  LDL.LU R6, [R1+0x128] ;  /* 0x0001280001067983 */ /* 0x000f280000300800 */
[----:B------:R-:W4:Y:S01]  /*20730*/  LDL.LU R7, [R1+0x12c] ;  /* 0x00012c0001077983 */ /* 0x000f220000300800 */
[----:B---3--:R-:W-:-:S02]  /*20740*/  IMAD R0, R0, 0x100, R2 ;  /* 0x0000010000007824 */ /* 0x008fc400078e0202 */
        /* <DEDUP_REMOVED lines=8> */
[----:B------:R-:W3:Y:S01]  /*207d0*/  LDL.LU R3, [R1+0x103c] ;  /* 0x00103c0001037983 */ /* 0x000ee20000300800 */
[----:B----4-:R-:W-:-:S03]  /*207e0*/  IMAD R13, R13, 0x100, R29 ;  /* 0x000001000d0d7824 */ /* 0x010fc600078e021d */
[----:B------:R-:W4:Y:S01]  /*207f0*/  LDL.LU R29, [R1+0x1038] ;  /* 0x00103800011d7983 */ /* 0x000f220000300800 */
[----:B---3--:R-:W-:-:S15]  /*20800*/  HMMA.16816.F32 R8, R8, R2, R24 ;  /* 0x000000020808723c */ /* 0x008fde0000001818 */
[----:B------:R-:W-:-:S04]  /*20810*/  NOP ;  /* 0x0000000000007918 */ /* 0x000fc80000000000 */
[----:B------:R-:W-:Y:S04]  /*20820*/  STL.64 [R1+0x20], R8 ;  /* 0x0000200801007387 */ /* 0x000fe80000100a00 */
[----:B------:R0:W-:Y:S04]  /*20830*/  STL [R1+0x28], R10 ;  /* 0x0000280a01007387 */ /* 0x0001e80000100800 */
[----:B------:R-:W3:Y:S04]  /*20840*/  LDL.LU R24, [R1+0xd0] ;  /* 0x0000d00001187983 */ /* 0x000ee80000300800 */
[----:B------:R-:W3:Y:S04]  /*20850*/  LDL.LU R25, [R1+0xd4] ;  /* 0x0000d40001197983 */ /* 0x000ee80000300800 */
[----:B------:R-:W2:Y:S04]  /*20860*/  LDL.LU R26, [R1+0xd8] ;  /* 0x0000d800011a7983 */ /* 0x000ea80000300800 */
[----:B------:R-:W2:Y:S01]  /*20870*/  LDL.LU R27, [R1+0xdc] ;  /* 0x0000dc00011b7983 */ /* 0x000ea20000300800 */
[----:B-----5:R-:W-:-:S02]  /*20880*/  IMAD R14, R28, 0x100, R14 ;  /* 0x000001001c0e7824 */ /* 0x020fc400078e020e */
[----:B------:R-:W-:Y:S01]  /*20890*/  IMAD.MOV.U32 R28, RZ, RZ, R11 ;  /* 0x000000ffff1c7224 */ /* 0x000fe200078e000b */
[----:B0-----:R-:W-:Y:S02]  /*208a0*/  F2FP.F16.E4M3.UNPACK_B R10, R13 ;  /* 0x0000000dff0a723e */ /* 0x001fe400020006ff */
[----:B------:R-:W-:Y:S02]  /*208b0*/  F2FP.F16.E4M3.UNPACK_B R8, R0 ;  /* 0x00000000ff08723e */ /* 0x000fe400020006ff */
[----:B------:R-:W-:Y:S02]  /*208c0*/  F2FP.F16.E4M3.UNPACK_B R9, R12 ;  /* 0x0000000cff09723e */ /* 0x000fe400020006ff */
[----:B------:R-:W-:-:S07]  /*208d0*/  F2FP.F16.E4M3.UNPACK_B R11, R14 ;  /* 0x0000000eff0b723e */ /* 0x000fce00020006ff */
[C---:B------:R-:W-:Y:S01]  /*208e0*/  HMMA.16816.F32 R4, R8.reuse, R20, R4 ;  /* 0x000000140804723c */ /* 0x040fe20000001804 */
[----:B--2---:R-:W-:Y:S04]  /*208f0*/  STL.64 [R1+0x1000], R26 ;  /* 0x0010001a01007387 */ /* 0x004fe80000100a00 */
[----:B---3--:R0:W-:Y:S04]  /*20900*/  STL.64 [R1+0xff8], R24 ;  /* 0x000ff81801007387 */ /* 0x0081e80000100a00 */
[----:B0-----:R-:W2:Y:S04]  /*20910*/  LDL.LU R24, [R1+0xf0] ;  /* 0x0000f00001187983 */ /* 0x001ea80000300800 */
[----:B------:R-:W2:Y:S04]  /*20920*/  LDL.LU R25, [R1+0xf4] ;  /* 0x0000f40001197983 */ /* 0x000ea80000300800 */
[----:B------:R-:W2:Y:S04]  /*20930*/  LDL.LU R26, [R1+0xf8] ;  /* 0x0000f800011a7983 */ /* 0x000ea80000300800 */
[----:B------:R-:W2:Y:S04]  /*20940*/  LDL.LU R27, [R1+0xfc] ;  /* 0x0000fc00011b7983 */ /* 0x000ea80000300800 */
[----:B------:R-:W-:Y:S04]  /*20950*/  STL [R1+0xfcc], R28 ;  /* 0x000fcc1c01007387 */ /* 0x000fe80000100800 */
[----:B------:R-:W3:Y:S04]  /*20960*/  LDL.LU R0, [R1+0xe28] ;  /* 0x000e280001007983 */ /* 0x000ee80000300800 */
[----:B------:R-:W5:Y:S04]  /*20970*/  LDL.LU R12, [R1+0xe14] ;  /* 0x000e1400010c7983 */ /* 0x000f680000300800 */
[----:B------:R-:W2:Y:S04]  /*20980*/  LDL.LU R13, [R1+0xe1c] ;  /* 0x000e1c00010d7983 */ /* 0x000ea80000300800 */
[----:B------:R-:W2:Y:S04]  /*20990*/  LDL.LU R14, [R1+0xe20] ;  /* 0x000e2000010e7983 */ /* 0x000ea80000300800 */
[----:B------:R-:W-:Y:S04]  /*209a0*/  STL.64 [R1+0x50], R4 ;  /* 0x0000500401007387 */ /* 0x000fe80000100a00 */
[----:B------:R0:W-:Y:S04]  /*209b0*/  STL.64 [R1+0x58], R6 ;  /* 0x0000580601007387 */ /* 0x0001e80000100a00 */
[----:B0-----:R-:W2:Y:S04]  /*209c0*/  LDL.LU.64 R6, [R1+0x1030] ;  /* 0x0010300001067983 */ /* 0x001ea80000300a00 */
[----:B------:R-:W3:Y:S01]  /*209d0*/  LDL.LU.64 R4, [R1+0x1028] ;  /* 0x0010280001047983 */ /* 0x000ee20000300a00 */
[----:B--2---:R-:W-:-:S15]  /*209e0*/  HMMA.16816.F32 R16, R8, R6, R16 ;  /* 0x000000060810723c */ /* 0x004fde0000001810 */
[----:B------:R-:W-:-:S04]  /*209f0*/  NOP ;  /* 0x0000000000007918 */ /* 0x000fc80000000000 */
[----:B------:R-:W-:Y:S04]  /*20a00*/  STL.64 [R1+0x40], R16 ;  /* 0x0000401001007387 */ /* 0x000fe80000100a00 */
[----:B------:R0:W-:Y:S01]  /*20a10*/  STL [R1+0x48], R18 ;  /* 0x0000481201007387 */ /* 0x0001e20000100800 */
[----:B------:R-:W-:-:S03]  /*20a20*/  IMAD.MOV.U32 R28, RZ, RZ, R19 ;  /* 0x000000ffff1c7224 */ /* 0x000fc600078e0013 */
[----:B0-----:R-:W3:Y:S04]  /*20a30*/  LDL.LU.64 R18, [R1+0x1020] ;  /* 0x0010200001127983 */ /* 0x001ee80000300a00 */
[----:B------:R-:W3:Y:S04]  /*20a40*/  LDL.LU.64 R16, [R1+0x1018] ;  /* 0x0010180001107983 */ /* 0x000ee80000300a00 */
[----:B------:R0:W-:Y:S04]  /*20a50*/  STL [R1+0xfd0], R28 ;  /* 0x000fd01c01007387 */ /* 0x0001e80000100800 */
[----:B0-----:R-:W5:Y:S01]  /*20a60*/  LDL.LU R28, [R1+0xe18] ;  /* 0x000e1800011c7983 */ /* 0x001f620000300800 */
[----:B---3--:R-:W-:-:S15]  /*20a70*/  HMMA.16816.F32 R16, R8, R4, R16 ;  /* 0x000000040810723c */ /* 0x008fde0000001810 */
[----:B------:R-:W-:-:S04]  /*20a80*/  NOP ;  /* 0x0000000000007918 */ /* 0x000fc80000000000 */
[----:B------:R-:W-:Y:S04]  /*20a90*/  STL.64 [R1+0x30], R16 ;  /* 0x0000301001007387 */ /* 0x000fe80000100a00 */
[----:B------:R0:W-:Y:S04]  /*20aa0*/  STL.64 [R1+0x38], R18 ;  /* 0x0000381201007387 */ /* 0x0001e80000100a00 */
[----:B0-----:R-:W2:Y:S04]  /*20ab0*/  LDL.LU.64 R18, [R1+0x1010] ;  /* 0x0010100001127983 */ /* 0x001ea80000300a00 */
[----:B------:R-:W2:Y:S01]  /*20ac0*/  LDL.LU.64 R16, [R1+0x1008] ;  /* 0x0010080001107983 */ /* 0x000ea20000300a00 */
[----:B------:R-:W-:-:S02]  /*20ad0*/  IMAD R13, R13, 0x100, R14 ;  /* 0x000001000d0d7824 */ /* 0x000fc400078e020e */
[----:B------:R-:W-:Y:S02]  /*20ae0*/  IMAD R14, R15, 0x100, R0 ;  /* 0x000001000f0e7824 */ /* 0x000fe400078e0200 */
[----:B-----5:R-:W-:Y:S02]  /*20af0*/  IMAD R12, R12, 0x100, R28 ;  /* 0x000001000c0c7824 */ /* 0x020fe400078e021c */
[----:B------:R-:W-:Y:S01]  /*20b00*/  IMAD R15, R23, 0x100, R22 ;  /* 0x00000100170f7824 */ /* 0x000fe200078e0216 */
[----:B------:R-:W-:Y:S02]  /*20b10*/  F2FP.F16.E4M3.UNPACK_B R13, R13 ;  /* 0x0000000dff0d723e */ /* 0x000fe400020006ff */
[----:B------:R-:W-:Y:S02]  /*20b20*/  F2FP.F16.E4M3.UNPACK_B R14, R14 ;  /* 0x0000000eff0e723e */ /* 0x000fe400020006ff */
[----:B------:R-:W-:Y:S02]  /*20b30*/  F2FP.F16.E4M3.UNPACK_B R12, R12 ;  /* 0x0000000cff0c723e */ /* 0x000fe400020006ff */
[----:B------:R-:W-:-:S07]  /*20b40*/  F2FP.F16.E4M3.UNPACK_B R15, R15 ;  /* 0x0000000fff0f723e */ /* 0x000fce00020006ff */
[----:B------:R-:W-:Y:S08]  /*20b50*/  HMMA.16816.F32 R20, R12, R20, R24 ;  /* 0x000000140c14723c */ /* 0x000ff00000001818 */
[----:B--2---:R-:W-:-:S15]  /*20b60*/  HMMA.16816.F32 R8, R8, R2, R16 ;  /* 0x000000020808723c */ /* 0x004fde0000001810 */
[----:B------:R-:W-:-:S04]  /*20b70*/  NOP ;  /* 0x0000000000007918 */ /* 0x000fc80000000000 */
[----:B------:R-:W-:Y:S04]  /*20b80*/  STL.64 [R1+0x10], R8 ;  /* 0x0000100801007387 */ /* 0x000fe80000100a00 */
[----:B------:R-:W2:Y:S04]  /*20b90*/  LDL.LU R16, [R1+0xe38] ;  /* 0x000e380001107983 */ /* 0x000ea80000300800 */
[----:B------:R-:W2:Y:S04]  /*20ba0*/  LDL.LU R0, [R1+0xe34] ;  /* 0x000e340001007983 */ /* 0x000ea80000300800 */
[----:B------:R-:W3:Y:S04]  /*20bb0*/  LDL.LU R17, [R1+0xe40] ;  /* 0x000e400001117983 */ /* 0x000ee80000300800 */
[----:B------:R-:W5:Y:S04]  /*20bc0*/  LDL.LU R18, [R1+0xe4c] ;  /* 0x000e4c0001127983 */ /* 0x000f680000300800 */
[----:B------:R-:W2:Y:S04]  /*20bd0*/  LDL.LU R19, [R1+0xe50] ;  /* 0x000e500001137983 */ /* 0x000ea80000300800 */
[----:B------:R-:W2:Y:S04]  /*20be0*/  LDL.LU.64 R26, [R1+0x1000] ;  /* 0x00100000011a7983 */ /* 0x000ea80000300a00 */
[----:B------:R-:W2:Y:S04]  /*20bf0*/  LDL.LU.64 R24, [R1+0xff8] ;  /* 0x000ff80001187983 */ /* 0x000ea80000300a00 */
[----:B------:R0:W-:Y:S04]  /*20c00*/  STL.64 [R1], R20 ;  /* 0x0000001401007387 */ /* 0x0001e80000100a00 */
[----:B------:R1:W-:Y:S04]  /*20c10*/  STL.64 [R1+0x8], R22 ;  /* 0x0000081601007387 */ /* 0x0003e80000100a00 */
[----:B0-----:R-:W3:Y:S04]  /*20c20*/  LDL.LU R20, [R1+0x70] ;  /* 0x0000700001147983 */ /* 0x001ee80000300800 */
[----:B------:R-:W3:Y:S04]  /*20c30*/  LDL.LU R21, [R1+0x74] ;  /* 0x0000740001157983 */ /* 0x000ee80000300800 */
[----:B-1----:R-:W3:Y:S04]  /*20c40*/  LDL.LU R22, [R1+0x78] ;  /* 0x0000780001167983 */ /* 0x002ee80000300800 */
[----:B------:R-:W3:Y:S01]  /*20c50*/  LDL.LU R23, [R1+0x7c] ;  /* 0x00007c0001177983 */ /* 0x000ee20000300800 */
[C---:B--2---:R-:W-:Y:S03]  /*20c60*/  HMMA.16816.F32 R24, R12.reuse, R6, R24 ;  /* 0x000000060c18723c */ /* 0x044fe60000001818 */
[----:B------:R-:W2:Y:S05]  /*20c70*/  LDL.LU R6, [R1+0xe44] ;  /* 0x000e440001067983 */ /* 0x000eaa0000300800 */
[----:B---3--:R-:W-:Y:S11]  /*20c80*/  HMMA.16816.F32 R20, R12, R4, R20 ;  /* 0x000000040c14723c */ /* 0x008ff60000001814 */
[----:B------:R-:W-:Y:S04]  /*20c90*/  STL.64 [R1+0xf10], R26 ;  /* 0x000f101a01007387 */ /* 0x000fe80000100a00 */
[----:B------:R0:W-:Y:S04]  /*20ca0*/  STL.64 [R1+0xf08], R24 ;  /* 0x000f081801007387 */ /* 0x0001e80000100a00 */
[----:B------:R-:W3:Y:S04]  /*20cb0*/  LDL.LU R4, [R1+0xe3c] ;  /* 0x000e3c0001047983 */ /* 0x000ee80000300800 */
[----:B------:R-:W5:Y:S04]  /*20cc0*/  LDL.LU R5, [R1+0xe48] ;  /* 0x000e480001057983 */ /* 0x000f680000300800 */
[----:B0-----:R-:W4:Y:S04]  /*20cd0*/  LDL.LU R24, [R1+0x18c] ;  /* 0x00018c0001187983 */ /* 0x001f280000300800 */
[----:B------:R-:W4:Y:S04]  /*20ce0*/  LDL.LU R25, [R1+0x178] ;  /* 0x0001780001197983 */ /* 0x000f280000300800 */
[----:B------:R-:W4:Y:S04]  /*20cf0*/  LDL.LU R7, [R1+0x17c] ;  /* 0x00017c0001077983 */ /* 0x000f280000300800 */
[----:B------:R-:W4:Y:S04]  /*20d00*/  LDL.LU R8, [R1+0x168] ;  /* 0x0001680001087983 */ /* 0x000f280000300800 */
[----:B------:R-:W4:Y:S04]  /*20d10*/  LDL.LU R9, [R1+0x16c] ;  /* 0x00016c0001097983 */ /* 0x000f280000300800 */
[----:B------:R-:W4:Y:S04]  /*20d20*/  LDL.LU R26, [R1+0xe58] ;  /* 0x000e5800011a7983 */ /* 0x000f280000300800 */
[----:B------:R-:W4:Y:S01]  /*20d30*/  LDL.LU R27, [R1+0xe54] ;  /* 0x000e5400011b7983 */ /* 0x000f220000300800 */
[----:B------:R-:W-:-:S02]  /*20d40*/  IMAD.MOV.U32 R28, RZ, RZ, R10 ;  /* 0x000000ffff1c7224 */ /* 0x000fc400078e000a */
[----:B------:R-:W-:Y:S02]  /*20d50*/  IMAD R0, R0, 0x100, R16 ;  /* 0x0000010000007824 */ /* 0x000fe400078e0210 */
[----:B--2---:R-:W-:Y:S02]  /*20d60*/  IMAD R6, R6, 0x100, R19 ;  /* 0x0000010006067824 */ /* 0x004fe400078e0213 */
[----:B---3--:R-:W-:Y:S02]  /*20d70*/  IMAD R4, R4, 0x100, R17 ;  /* 0x0000010004047824 */ /* 0x008fe400078e0211 */
[----:B-----5:R-:W-:Y:S01]  /*20d80*/  IMAD R5, R5, 0x100, R18 ;  /* 0x0000010005057824 */ /* 0x020fe200078e0212 */
[----:B----4-:R-:W-:Y:S04]  /*20d90*/  STL.64 [R1+0xfe0], R26 ;  /* 0x000fe01a01007387 */ /* 0x010fe80000100a00 */
[----:B------:R0:W-:Y:S04]  /*20da0*/  STL.64 [R1+0xfd8], R24 ;  /* 0x000fd81801007387 */ /* 0x0001e80000100a00 */
[----:B0-----:R-:W2:Y:S04]  /*20db0*/  LDL.LU R24, [R1+0xc0] ;  /* 0x0000c00001187983 */ /* 0x001ea80000300800 */
[----:B------:R-:W2:Y:S04]  /*20dc0*/  LDL.LU R25, [R1+0xc4] ;  /* 0x0000c40001197983 */ /* 0x000ea80000300800 */
[----:B------:R-:W2:Y:S01]  /*20dd0*/  LDL.LU R26, [R1+0xc8] ;  /* 0x0000c800011a7983 */ /* 0x000ea20000300800 */
[----:B------:R-:W-:-:S03]  /*20de0*/  IMAD.MOV.U32 R27, RZ, RZ, R29 ;  /* 0x000000ffff1b7224 */ /* 0x000fc600078e001d */
[----:B------:R-:W3:Y:S04]  /*20df0*/  LDL.LU R10, [R1+0xe60] ;  /* 0x000e6000010a7983 */ /* 0x000ee80000300800 */
[----:B------:R-:W3:Y:S04]  /*20e00*/  LDL.LU R29, [R1+0xe5c] ;  /* 0x000e5c00011d7983 */ /* 0x000ee80000300800 */
[----:B------:R-:W-:Y:S04]  /*20e10*/  STL.64 [R1+0xf20], R22 ;  /* 0x000f201601007387 */ /* 0x000fe80000100a00 */
[----:B------:R0:W-:Y:S04]  /*20e20*/  STL.64 [R1+0xf18], R20 ;  /* 0x000f181401007387 */ /* 0x0001e80000100a00 */
[----:B0-----:R-:W4:Y:S04]  /*20e30*/  LDL.LU R20, [R1+0xe0] ;  /* 0x0000e00001147983 */ /* 0x001f280000300800 */
[----:B------:R-:W4:Y:S04]  /*20e40*/  LDL.LU R21, [R1+0xe4] ;  /* 0x0000e40001157983 */ /* 0x000f280000300800 */
[----:B------:R-:W4:Y:S04]  /*20e50*/  LDL.LU R22, [R1+0xe8] ;  /* 0x0000e80001167983 */ /* 0x000f280000300800 */
[----:B------:R-:W4:Y:S04]  /*20e60*/  LDL.LU R23, [R1+0xec] ;  /* 0x0000ec0001177983 */ /* 0x000f280000300800 */
[----:B------:R-:W5:Y:S04]  /*20e70*/  LDL.LU R16, [R1+0xff4] ;  /* 0x000ff40001107983 */ /* 0x000f680000300800 */
[----:B------:R-:W5:Y:S04]  /*20e80*/  LDL.LU R17, [R1+0xff0] ;  /* 0x000ff00001117983 */ /* 0x000f680000300800 */
[----:B------:R-:W5:Y:S04]  /*20e90*/  LDL.LU R18, [R1+0xfec] ;  /* 0x000fec0001127983 */ /* 0x000f680000300800 */
[----:B------:R-:W5:Y:S02]  /*20ea0*/  LDL.LU R19, [R1+0xfe8] ;  /* 0x000fe80001137983 */ /* 0x000f640000300800 */
[----:B-----5:R-:W-:Y:S02]  /*20eb0*/  HMMA.16816.F32 R12, R12, R2, R16 ;  /* 0x000000020c0c723c */ /* 0x020fe40000001810 */
[----:B------:R-:W5:Y:S04]  /*20ec0*/  LDL.LU R18, [R1+0x198] ;  /* 0x0001980001127983 */ /* 0x000f680000300800 */
[----:B------:R-:W2:Y:S01]  /*20ed0*/  LDL.LU R19, [R1+0x19c] ;  /* 0x00019c0001137983 */ /* 0x000ea20000300800 */
[----:B------:R-:W-:-:S02]  /*20ee0*/  F2FP.F16.E4M3.UNPACK_B R16, R0 ;  /* 0x00000000ff10723e */ /* 0x000fc400020006ff */
[----:B------:R-:W-:-:S10]  /*20ef0*/  F2FP.F16.E4M3.UNPACK_B R17, R4 ;  /* 0x00000004ff11723e */ /* 0x000fd400020006ff */
[----:B------:R0:W-:Y:S04]  /*20f00*/  STL [R1+0xf78], R12 ;  /* 0x000f780c01007387 */ /* 0x0001e80000100800 */
[----:B------:R1:W-:Y:S04]  /*20f10*/  STL [R1+0xf30], R13 ;  /* 0x000f300d01007387 */ /* 0x0003e80000100800 */
[----:B------:R1:W-:Y:S04]  /*20f20*/  STL [R1+0xf2c], R14 ;  /* 0x000f2c0e01007387 */ /* 0x0003e80000100800 */
[----:B------:R3:W-:Y:S04]  /*20f30*/  STL [R1+0xf28], R15 ;  /* 0x000f280f01007387 */ /* 0x0007e80000100800 */
[----:B0-----:R-:W4:Y:S04]  /*20f40*/  LDL.LU R12, [R1+0xb0] ;  /* 0x0000b000010c7983 */ /* 0x001f280000300800 */
[----:B-1----:R-:W4:Y:S04]  /*20f50*/  LDL.LU R13, [R1+0xb4] ;  /* 0x0000b400010d7983 */ /* 0x002f280000300800 */
[----:B------:R-:W4:Y:S04]  /*20f60*/  LDL.LU R14, [R1+0xb8] ;  /* 0x0000b800010e7983 */ /* 0x000f280000300800 */
[----:B---3--:R-:W4:Y:S04]  /*20f70*/  LDL.LU R15, [R1+0xbc] ;  /* 0x0000bc00010f7983 */ /* 0x008f280000300800 */
[----:B------:R-:W3:Y:S01]  /*20f80*/  LDL.LU R0, [R1+0x188] ;  /* 0x0001880001007983 */ /* 0x000ee20000300800 */
[----:B-----5:R-:W-:-:S02]  /*20f90*/  F2FP.F16.E4M3.UNPACK_B R2, R18.H1 ;  /* 0x00000012ff02723e */ /* 0x020fc400030006ff */
[----:B--2---:R-:W-:Y:S02]  /*20fa0*/  F2FP.F16.E4M3.UNPACK_B R3, R19.H1 ;  /* 0x00000013ff03723e */ /* 0x004fe400030006ff */
[----:B------:R-:W-:Y:S02]  /*20fb0*/  F2FP.F16.E4M3.UNPACK_B R18, R5 ;  /* 0x00000005ff12723e */ /* 0x000fe400020006ff */
[----:B------:R-:W-:-:S07]  /*20fc0*/  F2FP.F16.E4M3.UNPACK_B R19, R6 ;  /* 0x00000006ff13723e */ /* 0x000fce00020006ff */
[----:B------:R-:W-:-:S15]  /*20fd0*/  HMMA.16816.F32 R24, R16, R2, R24 ;  /* 0x000000021018723c */ /* 0x000fde0000001818 */
[----:B------:R-:W-:-:S04]  /*20fe0*/  NOP ;  /* 0x0000000000007918 */ /* 0x000fc80000000000 */
[----:B------:R-:W-:Y:S04]  /*20ff0*/  STL.64 [R1+0x240], R24 ;  /* 0x0002401801007387 */ /* 0x000fe80000100a00 */
[----:B------:R0:W-:Y:S04]  /*21000*/  STL.64 [R1+0x248], R26 ;  /* 0x0002481a01007387 */ /* 0x0001e80000100a00 */
[----:B0-----:R-:W2:Y:S04]  /*21010*/  LDL.LU.64 R26, [R1+0xfe0] ;  /* 0x000fe000011a7983 */ /* 0x001ea80000300a00 */
[----:B------:R-:W5:Y:S01]  /*21020*/  LDL.LU.64 R24, [R1+0xfd8] ;  /* 0x000fd80001187983 */ /* 0x000f620000300a00 */
[----:B---3--:R-:W-:-:S02]  /*21030*/  F2FP.F16.E4M3.UNPACK_B R4, R0.H1 ;  /* 0x00000000ff04723e */ /* 0x008fc400030006ff */
[----:B------:R-:W-:Y:S01]  /*21040*/  F2FP.F16.E4M3.UNPACK_B R7, R7.H1 ;  /* 0x00000007ff07723e */ /* 0x000fe200030006ff */
[----:B------:R-:W-:Y:S01]  /*21050*/  STL [R1+0xfc8], R3 ;  /* 0x000fc80301007387 */ /* 0x000fe20000100800 */
[----:B------:R-:W-:Y:S01]  /*21060*/  IMAD R10, R29, 0x100, R10 ;  /* 0x000001001d0a7824 */ /* 0x000fe200078e020a */
[----:B-----5:R-:W-:-:S07]  /*21070*/  F2FP.F16.E4M3.UNPACK_B R5, R24.H1 ;  /* 0x00000018ff05723e */ /* 0x020fce00030006ff */
[----:B----4-:R-:W-:Y:S01]  /*21080*/  HMMA.16816.F32 R12, R16, R4, R12 ;  /* 0x00000004100c723c */ /* 0x010fe2000000180c */
[----:B------:R-:W-:-:S15]  /*21090*/  F2FP.F16.E4M3.UNPACK_B R6, R25.H1 ;  /* 0x00000019ff06723e */ /* 0x000fde00030006ff */
[----:B------:R-:W-:-:S03]  /*210a0*/  NOP ;  /* 0x0000000000007918 */ /* 0x000fc60000000000 */
[----:B------:R-:W-:Y:S04]  /*210b0*/  STL.64 [R1+0x230], R12 ;  /* 0x0002300c01007387 */ /* 0x000fe80000100a00 */
[----:B------:R0:W-:Y:S02]  /*210c0*/  STL.64 [R1+0x238], R14 ;  /* 0x0002380e01007387 */ /* 0x0001e40000100a00 */
[----:B0-----:R-:W-:Y:S02]  /*210d0*/  HMMA.16816.F32 R12, R16, R6, R20 ;  /* 0x00000006100c723c */ /* 0x001fe40000001814 */
[----:B------:R-:W-:Y:S04]  /*210e0*/  STL.64 [R1+0xfb0], R6 ;  /* 0x000fb00601007387 */ /* 0x000fe80000100a00 */
[----:B------:R-:W-:-:S13]  /*210f0*/  STL.64 [R1+0xfa8], R4 ;  /* 0x000fa80401007387 */ /* 0x000fda0000100a00 */
[----:B------:R-:W-:Y:S04]  /*21100*/  STL.64 [R1+0x220], R12 ;  /* 0x0002200c01007387 */ /* 0x000fe80000100a00 */
[----:B------:R-:W-:Y:S04]  /*21110*/  STL.64 [R1+0x228], R14 ;  /* 0x0002280e01007387 */ /* 0x000fe80000100a00 */
[----:B------:R-:W3:Y:S01]  /*21120*/  LDL.LU R29, [R1+0xea4] ;  /* 0x000ea400011d7983 */ /* 0x000ee20000300800 */
[----:B------:R-:W-:Y:S02]  /*21130*/  IMAD.MOV.U32 R22, RZ, RZ, R28 ;  /* 0x000000ffff167224 */ /* 0x000fe400078e001c */
[----:B------:R-:W-:Y:S01]  /*21140*/  IMAD.MOV.U32 R23, RZ, RZ, R11 ;  /* 0x000000ffff177224 */ /* 0x000fe200078e000b */
[----:B---3--:R-:W-:Y:S04]  /*21150*/  STL [R1+0xf7c], R29 ;  /* 0x000f7c1d01007387 */ /* 0x008fe80000100800 */
[----:B------:R-:W3:Y:S04]  /*21160*/  LDL.LU R20, [R1+0x10] ;  /* 0x0000100001147983 */ /* 0x000ee80000300800 */
[----:B------:R-:W3:Y:S04]  /*21170*/  LDL.LU R21, [R1+0x14] ;  /* 0x0000140001157983 */ /* 0x000ee80000300800 */
[----:B------:R-:W4:Y:S04]  /*21180*/  LDL.LU R28, [R1+0xfd0] ;  /* 0x000fd000011c7983 */ /* 0x000f280000300800 */
[----:B------:R-:W-:Y:S04]  /*21190*/  STL.64 [R1+0xf40], R22 ;  /* 0x000f401601007387 */ /* 0x000fe80000100a00 */
[----:B---3--:R0:W-:Y:S04]  /*211a0*/  STL.64 [R1+0xf38], R20 ;  /* 0x000f381401007387 */ /* 0x0081e80000100a00 */
[----:B0-----:R-:W3:Y:S04]  /*211b0*/  LDL.LU R20, [R1+0x30] ;  /* 0x0000300001147983 */ /* 0x001ee80000300800 */
[----:B------:R-:W3:Y:S04]  /*211c0*/  LDL.LU R21, [R1+0x34] ;  /* 0x0000340001157983 */ /* 0x000ee80000300800 */
[----:B------:R-:W5:Y:S04]  /*211d0*/  LDL.LU R22, [R1+0x38] ;  /* 0x0000380001167983 */ /* 0x000f680000300800 */
[----:B------:R-:W5:Y:S04]  /*211e0*/  LDL.LU R23, [R1+0x3c] ;  /* 0x00003c0001177983 */ /* 0x000f680000300800 */
[----:B-----5:R-:W-:Y:S04]  /*211f0*/  STL.64 [R1+0xf50], R22 ;  /* 0x000f501601007387 */ /* 0x020fe80000100a00 */
[----:B---3--:R0:W-:Y:S04]  /*21200*/  STL.64 [R1+0xf48], R20 ;  /* 0x000f481401007387 */ /* 0x0081e80000100a00 */
[----:B0-----:R-:W3:Y:S04]  /*21210*/  LDL.LU R20, [R1+0x40] ;  /* 0x0000400001147983 */ /* 0x001ee80000300800 */
[----:B------:R-:W3:Y:S04]  /*21220*/  LDL.LU R21, [R1+0x44] ;  /* 0x0000440001157983 */ /* 0x000ee80000300800 */
[----:B------:R-:W5:Y:S01]  /*21230*/  LDL.LU R22, [R1+0x48] ;  /* 0x0000480001167983 */ /* 0x000f620000300800 */
[----:B----4-:R-:W-:-:S03]  /*21240*/  IMAD.MOV.U32 R23, RZ, RZ, R28 ;  /* 0x000000ffff177224 */ /* 0x010fc600078e001c */
[----:B------:R-:W4:Y:S04]  /*21250*/  LDL.LU R28, [R1+0xfcc] ;  /* 0x000fcc00011c7983 */ /* 0x000f280000300800 */
[----:B------:R-:W2:Y:S04]  /*21260*/  LDL.LU R29, [R1+0xe8c] ;  /* 0x000e8c00011d7983 */ /* 0x000ea80000300800 */
[----:B--2---:R0:W-:Y:S04]  /*21270*/  STL [R1+0xf80], R29 ;  /* 0x000f801d01007387 */ /* 0x0041e80000100800 */
[----:B0-----:R-:W2:Y:S04]  /*21280*/  LDL.LU R29, [R1+0xe80] ;  /* 0x000e8000011d7983 */ /* 0x001ea80000300800 */
[----:B--2---:R0:W-:Y:S04]  /*21290*/  STL [R1+0xf84], R29 ;  /* 0x000f841d01007387 */ /* 0x0041e80000100800 */
[----:B0-----:R-:W2:Y:S04]  /*212a0*/  LDL.LU R29, [R1+0xe78] ;  /* 0x000e7800011d7983 */ /* 0x001ea80000300800 */
[----:B------:R-:W2:Y:S04]  /*212b0*/  LDL.LU R12, [R1+0xe90] ;  /* 0x000e9000010c7983 */ /* 0x000ea80000300800 */
[----:B-----5:R-:W-:Y:S04]  /*212c0*/  STL.64 [R1+0xf60], R22 ;  /* 0x000f601601007387 */ /* 0x020fe80000100a00 */
[----:B---3--:R0:W-:Y:S04]  /*212d0*/  STL.64 [R1+0xf58], R20 ;  /* 0x000f581401007387 */ /* 0x0081e80000100a00 */
[----:B0-----:R-:W3:Y:S04]  /*212e0*/  LDL.LU R20, [R1+0x50] ;  /* 0x0000500001147983 */ /* 0x001ee80000300800 */
[----:B------:R-:W3:Y:S04]  /*212f0*/  LDL.LU R21, [R1+0x54] ;  /* 0x0000540001157983 */ /* 0x000ee80000300800 */
[----:B------:R-:W5:Y:S04]  /*21300*/  LDL.LU R22, [R1+0x58] ;  /* 0x0000580001167983 */ /* 0x000f680000300800 */
[----:B------:R-:W5:Y:S01]  /*21310*/  LDL.LU R23, [R1+0x5c] ;  /* 0x00005c0001177983 */ /* 0x000f620000300800 */
[----:B------:R-:W-:-:S03]  /*21320*/  IMAD R0, R27, 0x100, R26 ;  /* 0x000001001b007824 */ /* 0x000fc600078e021a */
[----:B------:R-:W2:Y:S04]  /*21330*/  LDL.LU R27, [R1+0xe6c] ;  /* 0x000e6c00011b7983 */ /* 0x000ea80000300800 */
[----:B------:R-:W2:Y:S04]  /*21340*/  LDL.LU R11, [R1+0xe68] ;  /* 0x000e6800010b7983 */ /* 0x000ea80000300800 */
[----:B-----5:R-:W-:Y:S04]  /*21350*/  STL.64 [R1+0xf70], R22 ;  /* 0x000f701601007387 */ /* 0x020fe80000100a00 */
[----:B---3--:R0:W-:Y:S04]  /*21360*/  STL.64 [R1+0xf68], R20 ;  /* 0x000f681401007387 */ /* 0x0081e80000100a00 */
[----:B0-----:R-:W3:Y:S04]  /*21370*/  LDL.LU R20, [R1+0x20] ;  /* 0x0000200001147983 */ /* 0x001ee80000300800 */
[----:B------:R-:W3:Y:S04]  /*21380*/  LDL.LU R21, [R1+0x24] ;  /* 0x0000240001157983 */ /* 0x000ee80000300800 */
[----:B------:R-:W5:Y:S01]  /*21390*/  LDL.LU R22, [R1+0x28] ;  /* 0x0000280001167983 */ /* 0x000f620000300800 */
[----:B----4-:R-:W-:-:S03]  /*213a0*/  IMAD.MOV.U32 R23, RZ, RZ, R28 ;  /* 0x000000ffff177224 */ /* 0x010fc600078e001c */
[----:B------:R-:W4:Y:S04]  /*213b0*/  LDL.LU R3, [R1+0xe70] ;  /* 0x000e700001037983 */ /* 0x000f280000300800 */
[----:B------:R-:W4:Y:S04]  /*213c0*/  LDL.LU R28, [R1+0xe64] ;  /* 0x000e6400011c7983 */ /* 0x000f280000300800 */
        /* <DEDUP_REMOVED lines=10> */
[----:B-----5:R-:W-:Y:S04]  /*21470*/  STL.64 [R1+0xf90], R22 ;  /* 0x000f901601007387 */ /* 0x020fe80000100a00 */
[----:B---3--:R0:W-:Y:S04]  /*21480*/  STL.64 [R1+0xf88], R20 ;  /* 0x000f881401007387 */ /* 0x0081e80000100a00 */
[----:B0-----:R-:W3:Y:S04]  /*21490*/  LDL.LU R20, [R1+0x80] ;  /* 0x0000800001147983 */ /* 0x001ee80000300800 */
[----:B------:R-:W3:Y:S04]  /*214a0*/  LDL.LU R21, [R1+0x84] ;  /* 0x0000840001157983 */ /* 0x000ee80000300800 */
[----:B------:R-:W5:Y:S04]  /*214b0*/  LDL.LU R22, [R1+0x88] ;  /* 0x0000880001167983 */ /* 0x000f680000300800 */
[----:B------:R-:W5:Y:S01]  /*214c0*/  LDL.LU R23, [R1+0x8c] ;  /* 0x00008c0001177983 */ /* 0x000f620000300800 */
[----:B------:R-:W-:-:S02]  /*214d0*/  F2FP.F16.E4M3.UNPACK_B R8, R8.H1 ;  /* 0x00000008ff08723e */ /* 0x000fc400030006ff */
[----:B------:R-:W-:Y:S01]  /*214e0*/  F2FP.F16.E4M3.UNPACK_B R9, R9.H1 ;  /* 0x00000009ff09723e */ /* 0x000fe200030006ff */
[----:B------:R-:W-:Y:S02]  /*214f0*/  IMAD R11, R11, 0x100, R27 ;  /* 0x000001000b0b7824 */ /* 0x000fe400078e021b */
[----:B----4-:R-:W-:-:S04]  /*21500*/  IMAD R28, R28, 0x100, R3 ;  /* 0x000001001c1c7824 */ /* 0x010fc800078e0203 */
[----:B--2---:R-:W-:Y:S01]  /*21510*/  HMMA.16816.F32 R16, R16, R8, R4 ;  /* 0x000000081010723c */ /* 0x004fe20000001804 */
[----:B-----5:R-:W-:Y:S04]  /*21520*/  STL.64 [R1+0xfa0], R22 ;  /* 0x000fa01601007387 */ /* 0x020fe80000100a00 */
[----:B---3--:R0:W-:Y:S04]  /*21530*/  STL.64 [R1+0xf98], R20 ;  /* 0x000f981401007387 */ /* 0x0081e80000100a00 */
[----:B0-----:R-:W2:Y:S04]  /*21540*/  LDL.LU R20, [R1+0x90] ;  /* 0x0000900001147983 */ /* 0x001ea80000300800 */
[----:B------:R-:W2:Y:S04]  /*21550*/  LDL.LU R21, [R1+0x94] ;  /* 0x0000940001157983 */ /* 0x000ea80000300800 */
[----:B------:R-:W2:Y:S04]  /*21560*/  LDL.LU R22, [R1+0x98] ;  /* 0x0000980001167983 */ /* 0x000ea80000300800 */
[----:B------:R-:W2:Y:S04]  /*21570*/  LDL.LU R23, [R1+0x9c] ;  /* 0x00009c0001177983 */ /* 0x000ea80000300800 */
[----:B------:R-:W3:Y:S04]  /*21580*/  LDL.LU R13, [R1+0xe98] ;  /* 0x000e9800010d7983 */ /* 0x000ee80000300800 */
[----:B------:R-:W4:Y:S04]  /*21590*/  LDL.LU R14, [R1+0xea0] ;  /* 0x000ea000010e7983 */ /* 0x000f280000300800 */
[----:B------:R-:W5:Y:S04]  /*215a0*/  LDL.LU R15, [R1+0xeac] ;  /* 0x000eac00010f7983 */ /* 0x000f680000300800 */
[----:B------:R-:W2:Y:S04]  /*215b0*/  LDL.LU R24, [R1] ;  /* 0x0000000001187983 */ /* 0x000ea80000300800 */
[----:B------:R-:W2:Y:S04]  /*215c0*/  LDL.LU R25, [R1+0x4] ;  /* 0x0000040001197983 */ /* 0x000ea80000300800 */
[----:B------:R-:W2:Y:S04]  /*215d0*/  LDL.LU R26, [R1+0x8] ;  /* 0x00000800011a7983 */ /* 0x000ea80000300800 */
[----:B------:R-:W2:Y:S04]  /*215e0*/  LDL.LU R27, [R1+0xc] ;  /* 0x00000c00011b7983 */ /* 0x000ea80000300800 */
[----:B------:R-:W2:Y:S04]  /*215f0*/  LDL.LU R3, [R1+0xfc8] ;  /* 0x000fc80001037983 */ /* 0x000ea80000300800 */
[----:B------:R-:W2:Y:S04]  /*21600*/  LDL.LU.64 R6, [R1+0xfc0] ;  /* 0x000fc00001067983 */ /* 0x000ea80000300a00 */
[----:B------:R-:W2:Y:S04]  /*21610*/  LDL.LU.64 R4, [R1+0xfb8] ;  /* 0x000fb80001047983 */ /* 0x000ea80000300a00 */
[----:B------:R0:W-:Y:S04]  /*21620*/  STL.64 [R1+0x270], R16 ;  /* 0x0002701001007387 */ /* 0x0001e80000100a00 */
[----:B------:R1:W-:Y:S01]  /*21630*/  STL.64 [R1+0x278], R18 ;  /* 0x0002781201007387 */ /* 0x0003e20000100a00 */
[----:B0-----:R-:W-:-:S02]  /*21640*/  F2FP.F16.E4M3.UNPACK_B R16, R0 ;  /* 0x00000000ff10723e */ /* 0x001fc400020006ff */
[----:B------:R-:W-:Y:S02]  /*21650*/  F2FP.F16.E4M3.UNPACK_B R17, R10 ;  /* 0x0000000aff11723e */ /* 0x000fe400020006ff */
[----:B-1----:R-:W-:Y:S02]  /*21660*/  F2FP.F16.E4M3.UNPACK_B R18, R11 ;  /* 0x0000000bff12723e */ /* 0x002fe400020006ff */
[----:B------:R-:W-:Y:S01]  /*21670*/  F2FP.F16.E4M3.UNPACK_B R19, R28 ;  /* 0x0000001cff13723e */ /* 0x000fe200020006ff */
[----:B------:R-:W3:Y:S04]  /*21680*/  LDL.LU R0, [R1+0xe74] ;  /* 0x000e740001007983 */ /* 0x000ee80000300800 */
[----:B------:R-:W3:Y:S04]  /*21690*/  LDL.LU R10, [R1+0xe7c] ;  /* 0x000e7c00010a7983 */ /* 0x000ee80000300800 */
[----:B------:R-:W3:Y:S04]  /*216a0*/  LDL.LU R11, [R1+0xe88] ;  /* 0x000e8800010b7983 */ /* 0x000ee80000300800 */
[----:B------:R-:W3:Y:S01]  /*216b0*/  LDL.LU R28, [R1+0xe84] ;  /* 0x000e8400011c7983 */ /* 0x000ee20000300800 */
        /* <DEDUP_REMOVED lines=12> */
[----:B---3--:R-:W-:Y:S01]  /*21780*/  IMAD R0, R0, 0x100, R29 ;  /* 0x0000010000007824 */ /* 0x008fe200078e021d */
[----:B--2---:R-:W-:-:S15]  /*21790*/  HMMA.16816.F32 R20, R16, R6, R20 ;  /* 0x000000061014723c */ /* 0x004fde0000001814 */
[----:B------:R-:W-:-:S04]  /*217a0*/  NOP ;  /* 0x0000000000007918 */ /* 0x000fc80000000000 */
[----:B------:R-:W-:Y:S04]  /*217b0*/  STL.64 [R1+0x1f0], R20 ;  /* 0x0001f01401007387 */ /* 0x000fe80000100a00 */
[----:B------:R0:W-:Y:S04]  /*217c0*/  STL.64 [R1+0x1f8], R22 ;  /* 0x0001f81601007387 */ /* 0x0001e80000100a00 */
[----:B0-----:R-:W2:Y:S04]  /*217d0*/  LDL.LU.64 R22, [R1+0xf90] ;  /* 0x000f900001167983 */ /* 0x001ea80000300a00 */
[----:B------:R-:W2:Y:S04]  /*217e0*/  LDL.LU.64 R20, [R1+0xf88] ;  /* 0x000f880001147983 */ /* 0x000ea80000300a00 */
[----:B------:R-:W3:Y:S02]  /*217f0*/  LDL.LU R29, [R1+0xf84] ;  /* 0x000f8400011d7983 */ /* 0x000ee40000300800 */
[----:B---3--:R-:W-:-:S02]  /*21800*/  IMAD R10, R10, 0x100, R29 ;  /* 0x000001000a0a7824 */ /* 0x008fc400078e021d */
[----:B------:R-:W3:Y:S01]  /*21810*/  LDL.LU R29, [R1+0xf80] ;  /* 0x000f8000011d7983 */ /* 0x000ee20000300800 */
[----:B------:R-:W-:Y:S01]  /*21820*/  IMAD R28, R28, 0x100, R12 ;  /* 0x000001001c1c7824 */ /* 0x000fe200078e020c */
[----:B--2---:R-:W-:Y:S01]  /*21830*/  HMMA.16816.F32 R16, R16, R8, R20 ;  /* 0x000000081010723c */ /* 0x004fe20000001814 */
[----:B---3--:R-:W-:Y:S02]  /*21840*/  IMAD R11, R11, 0x100, R29 ;  /* 0x000001000b0b7824 */ /* 0x008fe400078e021d */
[----:B------:R-:W2:Y:S04]  /*21850*/  LDL.LU R29, [R1+0xf7c] ;  /* 0x000f7c00011d7983 */ /* 0x000ea80000300800 */
[----:B------:R-:W3:Y:S04]  /*21860*/  LDL.LU R12, [R1+0xf78] ;  /* 0x000f7800010c7983 */ /* 0x000ee80000300800 */
        /* <DEDUP_REMOVED lines=9> */
[----:B------:R-:W4:Y:S04]  /*21900*/  LDL.LU R10, [R1+0xe9c] ;  /* 0x000e9c00010a7983 */ /* 0x000f280000300800 */
[----:B------:R-:W5:Y:S04]  /*21910*/  LDL.LU R11, [R1+0xea8] ;  /* 0x000ea800010b7983 */ /* 0x000f680000300800 */
        /* <DEDUP_REMOVED lines=19> */
[----:B---3--:R-:W-:-:S02]  /*21a50*/  IMAD R0, R0, 0x100, R13 ;  /* 0x0000010000007824 */ /* 0x008fc400078e020d */
[----:B----4-:R-:W-:Y:S01]  /*21a60*/  IMAD R10, R10, 0x100, R14 ;  /* 0x000001000a0a7824 */ /* 0x010fe200078e020e */
[----:B------:R-:W3:Y:S04]  /*21a70*/  LDL.LU R13, [R1+0xf30] ;  /* 0x000f3000010d7983 */ /* 0x000ee80000300800 */
[----:B------:R-:W3:Y:S01]  /*21a80*/  LDL.LU R14, [R1+0xf2c] ;  /* 0x000f2c00010e7983 */ /* 0x000ee20000300800 */
[----:B-----5:R-:W-:Y:S02]  /*21a90*/  IMAD R11, R11, 0x100, R15 ;  /* 0x000001000b0b7824 */ /* 0x020fe400078e020f */
[----:B------:R-:W-:Y:S01]  /*21aa0*/  IMAD R28, R29, 0x100, R28 ;  /* 0x000001001d1c7824 */ /* 0x000fe200078e021c */
[----:B------:R-:W3:Y:S01]  /*21ab0*/  LDL.LU R15, [R1+0xf28] ;  /* 0x000f2800010f7983 */ /* 0x000ee20000300800 */
[----:B--2---:R-:W-:Y:S03]  /*21ac0*/  HMMA.16816.F32 R16, R16, R8, R20 ;  /* 0x000000081010723c */ /* 0x004fe60000001814 */
[----:B------:R-:W2:Y:S04]  /*21ad0*/  LDL.LU.64 R22, [R1+0xf20] ;  /* 0x000f200001167983 */ /* 0x000ea80000300a00 */
[----:B------:R-:W2:-:S12]  /*21ae0*/  LDL.LU.64 R20, [R1+0xf18] ;  /* 0x000f180001147983 */ /* 0x000e980000300a00 */
[----:B------:R0:W-:Y:S04]  /*21af0*/  STL.64 [R1+0x250], R16 ;  /* 0x0002501001007387 */ /* 0x0001e80000100a00 */
[----:B------:R1:W-:Y:S01]  /*21b00*/  STL.64 [R1+0x258], R18 ;  /* 0x0002581201007387 */ /* 0x0003e20000100a00 */
[----:B0-----:R-:W-:Y:S02]  /*21b10*/  F2FP.F16.E4M3.UNPACK_B R16, R0 ;  /* 0x00000000ff10723e */ /* 0x001fe400020006ff */
[----:B------:R-:W-:Y:S02]  /*21b20*/  F2FP.F16.E4M3.UNPACK_B R17, R10 ;  /* 0x0000000aff11723e */ /* 0x000fe400020006ff */
[----:B-1----:R-:W-:Y:S02]  /*21b30*/  F2FP.F16.E4M3.UNPACK_B R18, R11 ;  /* 0x0000000bff12723e */ /* 0x002fe400020006ff */
[----:B------:R-:W-:-:S07]  /*21b40*/  F2FP.F16.E4M3.UNPACK_B R19, R28 ;  /* 0x0000001cff13723e */ /* 0x000fce00020006ff */
[----:B------:R-:W-:-:S15]  /*21b50*/  HMMA.16816.F32 R24, R16, R2, R24 ;  /* 0x000000021018723c */ /* 0x000fde0000001818 */
[----:B------:R-:W-:-:S04]  /*21b60*/  NOP ;  /* 0x0000000000007918 */ /* 0x000fc80000000000 */
[----:B------:R-:W-:Y:S04]  /*21b70*/  STL.64 [R1+0x1b0], R24 ;  /* 0x0001b01801007387 */ /* 0x000fe80000100a00 */
[----:B------:R0:W-:Y:S04]  /*21b80*/  STL.64 [R1+0x1b8], R26 ;  /* 0x0001b81a01007387 */ /* 0x0001e80000100a00 */
[----:B0-----:R-:W4:Y:S04]  /*21b90*/  LDL.LU.64 R26, [R1+0xf10] ;  /* 0x000f1000011a7983 */ /* 0x001f280000300a00 */
[----:B------:R-:W4:Y:S04]  /*21ba0*/  LDL.LU.64 R24, [R1+0xf08] ;  /* 0x000f080001187983 */ /* 0x000f280000300a00 */
[----:B------:R-:W5:Y:S04]  /*21bb0*/  LDL.LU R2, [R1+0x9b0] ;  /* 0x0009b00001027983 */ /* 0x000f680000300800 */
[----:B------:R-:W3:Y:S04]  /*21bc0*/  LDL.LU R3, [R1+0x97c] ;  /* 0x00097c0001037983 */ /* 0x000ee80000300800 */
[----:B------:R-:W3:Y:S04]  /*21bd0*/  LDL.LU R28, [R1+0x9a8] ;  /* 0x0009a800011c7983 */ /* 0x000ee80000300800 */
[----:B------:R-:W3:Y:S04]  /*21be0*/  LDL.LU R11, [R1+0x974] ;  /* 0x00097400010b7983 */ /* 0x000ee80000300800 */
[----:B------:R-:W3:Y:S01]  /*21bf0*/  LDL.LU R0, [R1+0x9a0] ;  /* 0x0009a00001007983 */ /* 0x000ee20000300800 */
[C---:B--2---:R-:W-:Y:S08]  /*21c00*/  HMMA.16816.F32 R20, R16.reuse, R6, R20 ;  /* 0x000000061014723c */ /* 0x044ff00000001814 */
[----:B----4-:R-:W-:Y:S01]  /*21c10*/  HMMA.16816.F32 R24, R16, R4, R24 ;  /* 0x000000041018723c */ /* 0x010fe20000001818 */
[----:B------:R-:W2:Y:S04]  /*21c20*/  LDL.LU R4, [R1+0x9a4] ;  /* 0x0009a40001047983 */ /* 0x000ea80000300800 */
[----:B------:R-:W4:-:S14]  /*21c30*/  LDL.LU R5, [R1+0x99c] ;  /* 0x00099c0001057983 */ /* 0x000f1c0000300800 */
[----:B------:R0:W-:Y:S04]  /*21c40*/  STL.64 [R1+0x190], R24 ;  /* 0x0001901801007387 */ /* 0x0001e80000100a00 */
[----:B------:R1:W-:Y:S04]  /*21c50*/  STL.64 [R1+0x198], R26 ;  /* 0x0001981a01007387 */ /* 0x0003e80000100a00 */
[----:B0-----:R-:W5:Y:S04]  /*21c60*/  LDL.LU R24, [R1+0x994] ;  /* 0x0009940001187983 */ /* 0x001f680000300800 */
[----:B------:R-:W5:Y:S04]  /*21c70*/  LDL.LU R25, [R1+0x98c] ;  /* 0x00098c0001197983 */ /* 0x000f680000300800 */
[----:B-1----:R-:W5:Y:S04]  /*21c80*/  LDL.LU R26, [R1+0x2e0] ;  /* 0x0002e000011a7983 */ /* 0x002f680000300800 */
[----:B------:R-:W5:Y:S04]  /*21c90*/  LDL.LU R27, [R1+0x984] ;  /* 0x00098400011b7983 */ /* 0x000f680000300800 */
[----:B------:R-:W5:Y:S04]  /*21ca0*/  LDL.LU R10, [R1+0x96c] ;  /* 0x00096c00010a7983 */ /* 0x000f680000300800 */
[----:B------:R-:W5:Y:S04]  /*21cb0*/  LDL.LU R29, [R1+0x998] ;  /* 0x00099800011d7983 */ /* 0x000f680000300800 */
[----:B------:R0:W-:Y:S04]  /*21cc0*/  STL.64 [R1+0x180], R20 ;  /* 0x0001801401007387 */ /* 0x0001e80000100a00 */
[----:B------:R1:W-:Y:S04]  /*21cd0*/  STL.64 [R1+0x188], R22 ;  /* 0x0001881601007387 */ /* 0x0003e80000100a00 */
[----:B0-----:R-:W5:Y:S04]  /*21ce0*/  LDL.LU R21, [R1+0x2e4] ;  /* 0x0002e40001157983 */ /* 0x001f680000300800 */
[----:B-1----:R-:W5:Y:S04]  /*21cf0*/  LDL.LU R22, [R1+0x9b4] ;  /* 0x0009b40001167983 */ /* 0x002f680000300800 */
[----:B------:R-:W5:Y:S04]  /*21d00*/  LDL.LU R23, [R1+0x9ac] ;  /* 0x0009ac0001177983 */ /* 0x000f680000300800 */
[----:B------:R-:W5:Y:S01]  /*21d10*/  LDL.LU R6, [R1+0x538] ;  /* 0x0005380001067983 */ /* 0x000f620000300800 */
[----:B---3--:R-:W-:Y:S01]  /*21d20*/  HMMA.16816.F32 R12, R16, R8, R12 ;  /* 0x00000008100c723c */ /* 0x008fe2000000180c */
[----:B------:R-:W-:-:S04]  /*21d30*/  USHF.L.U32 UR8, UR13, 0x7, URZ ;  /* 0x000000070d087899 */ /* 0x000fc800080006ff */
[----:B------:R-:W-:-:S14]  /*21d40*/  USHF.R.S32.HI UR9, URZ, 0x1f, UR8 ;  /* 0x0000001fff097899 */ /* 0x000fdc0008011408 */
[----:B------:R-:W-:Y:S04]  /*21d50*/  STL.64 [R1+0x1a0], R12 ;  /* 0x0001a00c01007387 */ /* 0x000fe80000100a00 */
[----:B------:R-:W-:Y:S01]  /*21d60*/  STL.64 [R1+0x1a8], R14 ;  /* 0x0001a80e01007387 */ /* 0x000fe20000100a00 */
[----:B--2---:R-:W-:Y:S02]  /*21d70*/  IADD3 R4, P5, PT, R4, UR8, RZ ;  /* 0x0000000804047c10 */ /* 0x004fe4000ffbe0ff */
[----:B----4-:R-:W-:Y:S02]  /*21d80*/  IADD3 R5, P6, PT, R5, UR8, RZ ;  /* 0x0000000805057c10 */ /* 0x010fe4000ffde0ff */
[----:B------:R-:W-:Y:S02]  /*21d90*/  IADD3.X R0, PT, PT, R0, UR9, RZ, P5, !PT ;  /* 0x0000000900007c10 */ /* 0x000fe4000affe4ff */
[----:B-----5:R-:W-:-:S02]  /*21da0*/  IADD3 R24, P0, PT, R24, UR8, RZ ;  /* 0x0000000818187c10 */ /* 0x020fc4000ff1e0ff */
[----:B------:R-:W-:Y:S02]  /*21db0*/  IADD3 R25, P1, PT, R25, UR8, RZ ;  /* 0x0000000819197c10 */ /* 0x000fe4000ff3e0ff */
[----:B------:R-:W-:Y:S01]  /*21dc0*/  IADD3 R21, P2, PT, R21, UR8, RZ ;  /* 0x0000000815157c10 */ /* 0x000fe2000ff5e0ff */
[----:B------:R-:W-:Y:S01]  /*21dd0*/  VIADD R6, R6, 0x1 ;  /* 0x0000000106067836 */ /* 0x000fe20000000000 */
[----:B------:R-:W-:Y:S02]  /*21de0*/  IADD3 R22, P3, PT, R22, UR8, RZ ;  /* 0x0000000816167c10 */ /* 0x000fe4000ff7e0ff */
[----:B------:R-:W-:Y:S02]  /*21df0*/  IADD3 R23, P4, PT, R23, UR8, RZ ;  /* 0x0000000817177c10 */ /* 0x000fe4000ff9e0ff */
[----:B------:R-:W-:Y:S04]  /*21e00*/  STL [R1+0x538], R6 ;  /* 0x0005380601007387 */ /* 0x000fe80000100800 */
[----:B------:R-:W-:Y:S04]  /*21e10*/  STL [R1+0xec0], R6 ;  /* 0x000ec00601007387 */ /* 0x000fe80000100800 */
[----:B------:R-:W-:Y:S04]  /*21e20*/  STL [R1+0x2e4], R21 ;  /* 0x0002e41501007387 */ /* 0x000fe80000100800 */
[----:B------:R-:W-:Y:S04]  /*21e30*/  STL [R1+0x9b4], R22 ;  /* 0x0009b41601007387 */ /* 0x000fe80000100800 */
[----:B------:R-:W-:Y:S01]  /*21e40*/  STL [R1+0x9ac], R23 ;  /* 0x0009ac1701007387 */ /* 0x000fe20000100800 */
[----:B------:R-:W-:-:S03]  /*21e50*/  IADD3.X R26, PT, PT, R26, UR9, RZ, P2, !PT ;  /* 0x000000091a1a7c10 */ /* 0x000fc600097fe4ff */
[----:B------:R-:W-:Y:S01]  /*21e60*/  STL [R1+0x9a4], R4 ;  /* 0x0009a40401007387 */ /* 0x000fe20000100800 */
[----:B------:R-:W-:-:S03]  /*21e70*/  IADD3 R27, P2, PT, R27, UR8, RZ ;  /* 0x000000081b1b7c10 */ /* 0x000fc6000ff5e0ff */
[----:B------:R-:W-:Y:S01]  /*21e80*/  STL [R1+0x99c], R5 ;  /* 0x00099c0501007387 */ /* 0x000fe20000100800 */
[----:B------:R-:W-:-:S03]  /*21e90*/  IADD3.X R2, PT, PT, R2, UR9, RZ, P3, !PT ;  /* 0x0000000902027c10 */ /* 0x000fc60009ffe4ff */
[----:B------:R-:W-:Y:S01]  /*21ea0*/  STL [R1+0x994], R24 ;  /* 0x0009941801007387 */ /* 0x000fe20000100800 */
[----:B------:R-:W-:-:S03]  /*21eb0*/  IADD3 R3, P3, PT, R3, UR8, RZ ;  /* 0x0000000803037c10 */ /* 0x000fc6000ff7e0ff */
[----:B------:R-:W-:Y:S04]  /*21ec0*/  STL [R1+0x98c], R25 ;  /* 0x00098c1901007387 */ /* 0x000fe80000100800 */
[----:B------:R-:W-:Y:S01]  /*21ed0*/  STL [R1+0x2e0], R26 ;  /* 0x0002e01a01007387 */ /* 0x000fe20000100800 */
[----:B------:R-:W-:-:S03]  /*21ee0*/  IADD3.X R28, PT, PT, R28, UR9, RZ, P4, !PT ;  /* 0x000000091c1c7c10 */ /* 0x000fc6000a7fe4ff */
[----:B------:R-:W-:Y:S01]  /*21ef0*/  STL [R1+0x984], R27 ;  /* 0x0009841b01007387 */ /* 0x000fe20000100800 */
[----:B------:R-:W-:-:S03]  /*21f00*/  IADD3 R11, P4, PT, R11, UR8, RZ ;  /* 0x000000080b0b7c10 */ /* 0x000fc6000ff9e0ff */
[----:B------:R-:W-:Y:S04]  /*21f10*/  STL [R1+0x9b0], R2 ;  /* 0x0009b00201007387 */ /* 0x000fe80000100800 */
[----:B------:R-:W-:Y:S04]  /*21f20*/  STL [R1+0x97c], R3 ;  /* 0x00097c0301007387 */ /* 0x000fe80000100800 */
[----:B------:R0:W-:Y:S04]  /*21f30*/  STL [R1+0x9a0], R0 ;  /* 0x0009a00001007387 */ /* 0x0001e80000100800 */
[----:B------:R-:W-:Y:S04]  /*21f40*/  STL [R1+0x9a8], R28 ;  /* 0x0009a81c01007387 */ /* 0x000fe80000100800 */
[----:B0-----:R-:W2:Y:S04]  /*21f50*/  LDL.LU R0, [R1+0x964] ;  /* 0x0009640001007983 */ /* 0x001ea80000300800 */
[----:B------:R-:W-:Y:S04]  /*21f60*/  STL [R1+0x974], R11 ;  /* 0x0009740b01007387 */ /* 0x000fe80000100800 */
[----:B------:R-:W3:Y:S01]  /*21f70*/  LDL.LU R6, [R1+0x95c] ;  /* 0x00095c0001067983 */ /* 0x000ee20000300800 */
[----:B------:R-:W-:-:S02]  /*21f80*/  IADD3 R10, P5, PT, R10, UR8, RZ ;  /* 0x000000080a0a7c10 */ /* 0x000fc4000ffbe0ff */
[----:B------:R-:W-:Y:S01]  /*21f90*/  IADD3.X R29, PT, PT, R29, UR9, RZ, P6, !PT ;  /* 0x000000091d1d7c10 */ /* 0x000fe2000b7fe4ff */
[----:B---3--:R0:W-:Y:S04]  /*21fa0*/  STL [R1+0xf00], R6 ;  /* 0x000f000601007387 */ /* 0x0081e80000100800 */
[----:B------:R-:W-:Y:S04]  /*21fb0*/  STL [R1+0x96c], R10 ;  /* 0x00096c0a01007387 */ /* 0x000fe80000100800 */
[----:B0-----:R-:W3:Y:S04]  /*21fc0*/  LDL.LU R6, [R1+0x990] ;  /* 0x0009900001067983 */ /* 0x001ee80000300800 */
[----:B------:R0:W-:Y:S04]  /*21fd0*/  STL [R1+0x998], R29 ;  /* 0x0009981d01007387 */ /* 0x0001e80000100800 */
[----:B------:R-:W4:Y:S04]  /*21fe0*/  LDL.LU R16, [R1+0x988] ;  /* 0x0009880001107983 */ /* 0x000f280000300800 */
[----:B------:R-:W5:Y:S04]  /*21ff0*/  LDL.LU R17, [R1+0x954] ;  /* 0x0009540001117983 */ /* 0x000f680000300800 */
[----:B------:R-:W4:Y:S04]  /*22000*/  LDL.LU R18, [R1+0x980] ;  /* 0x0009800001127983 */ /* 0x000f280000300800 */
        /* <DEDUP_REMOVED lines=19> */
[----:B------:R-:W5:Y:S01]  /*22140*/  LDL.LU R3, [R1+0x930] ;  /* 0x0009300001037983 */ /* 0x000f620000300800 */
[----:B--2---:R-:W-:-:S03]  /*22150*/  IADD3 R0, P6, PT, R0, UR8, RZ ;  /* 0x0000000800007c10 */ /* 0x004fc6000ffde0ff */
[----:B------:R-:W2:Y:S04]  /*22160*/  LDL.LU R28, [R1+0x8fc] ;  /* 0x0008fc00011c7983 */ /* 0x000ea80000300800 */
[----:B0-----:R-:W2:Y:S04]  /*22170*/  LDL.LU R29, [R1+0x928] ;  /* 0x00092800011d7983 */ /* 0x001ea80000300800 */
[----:B------:R-:W2:Y:S04]  /*22180*/  LDL.LU R11, [R1+0x8f4] ;  /* 0x0008f400010b7983 */ /* 0x000ea80000300800 */
[----:B------:R-:W2:Y:S04]  /*22190*/  LDL.LU R10, [R1+0x920] ;  /* 0x00092000010a7983 */ /* 0x000ea80000300800 */
[----:B------:R0:W-:Y:S04]  /*221a0*/  STL [R1+0x964], R0 ;  /* 0x0009640001007387 */ /* 0x0001e80000100800 */
[----:B0-----:R-:W2:Y:S01]  /*221b0*/  LDL.LU R0, [R1+0x8ec] ;  /* 0x0008ec0001007983 */ /* 0x001ea20000300800 */
[----:B---3--:R-:W-:-:S05]  /*221c0*/  IADD3.X R6, PT, PT, R6, UR9, RZ, P0, !PT ;  /* 0x0000000906067c10 */ /* 0x008fca00087fe4ff */
[----:B------:R0:W-:Y:S04]  /*221d0*/  STL [R1+0x990], R6 ;  /* 0x0009900601007387 */ /* 0x0001e80000100800 */
[----:B0-----:R-:W3:Y:S01]  /*221e0*/  LDL.LU R6, [R1+0xf00] ;  /* 0x000f000001067983 */ /* 0x001ee20000300800 */
[----:B----4-:R-:W-:Y:S02]  /*221f0*/  IADD3.X R16, PT, PT, R16, UR9, RZ, P1, !PT ;  /* 0x0000000910107c10 */ /* 0x010fe40008ffe4ff */
[----:B-----5:R-:W-:Y:S02]  /*22200*/  IADD3 R17, P1, PT, R17, UR8, RZ ;  /* 0x0000000811117c10 */ /* 0x020fe4000ff3e0ff */
[----:B------:R-:W-:Y:S02]  /*22210*/  IADD3.X R18, PT, PT, R18, UR9, RZ, P2, !PT ;  /* 0x0000000912127c10 */ /* 0x000fe400097fe4ff */
[----:B------:R-:W-:-:S02]  /*22220*/  IADD3 R19, P2, PT, R19, UR8, RZ ;  /* 0x0000000813137c10 */ /* 0x000fc4000ff5e0ff */
[----:B------:R-:W-:Y:S02]  /*22230*/  IADD3.X R8, PT, PT, R8, UR9, RZ, P3, !PT ;  /* 0x0000000908087c10 */ /* 0x000fe40009ffe4ff */
[----:B------:R-:W-:Y:S02]  /*22240*/  IADD3 R9, P3, PT, R9, UR8, RZ ;  /* 0x0000000809097c10 */ /* 0x000fe4000ff7e0ff */
[----:B------:R-:W-:Y:S02]  /*22250*/  IADD3.X R12, PT, PT, R12, UR9, RZ, P4, !PT ;  /* 0x000000090c0c7c10 */ /* 0x000fe4000a7fe4ff */
[----:B------:R-:W-:Y:S02]  /*22260*/  IADD3 R13, P4, PT, R13, UR8, RZ ;  /* 0x000000080d0d7c10 */ /* 0x000fe4000ff9e0ff */
        /* <DEDUP_REMOVED lines=12> */
[----:B--2---:R-:W-:Y:S02]  /*22330*/  IADD3.X R29, PT, PT, R29, UR9, RZ, P6, !PT ;  /* 0x000000091d1d7c10 */ /* 0x004fe4000b7fe4ff */
[----:B------:R-:W-:-:S02]  /*22340*/  IADD3.X R3, PT, PT, R3, UR9, RZ, P5, !PT ;  /* 0x0000000903037c10 */ /* 0x000fc4000affe4ff */
[----:B------:R-:W-:Y:S02]  /*22350*/  IADD3 R28, P5, PT, R28, UR8, RZ ;  /* 0x000000081c1c7c10 */ /* 0x000fe4000ffbe0ff */
[----:B---3--:R-:W-:-:S05]  /*22360*/  IADD3 R6, P0, PT, R6, UR8, RZ ;  /* 0x0000000806067c10 */ /* 0x008fca000ff1e0ff */
        /* <DEDUP_REMOVED lines=31> */
[----:B------:R-:W-:-:S03]  /*22560*/  IADD3.X R10, PT, PT, R10, UR9, RZ, P0, !PT ;  /* 0x000000090a0a7c10 */ /* 0x000fc600087fe4ff */
[----:B------:R-:W-:Y:S01]  /*22570*/  STL [R1+0x8f4], R11 ;  /* 0x0008f40b01007387 */ /* 0x000fe20000100800 */
[----:B------:R-:W-:-:S03]  /*22580*/  IADD3 R0, P0, PT, R0, UR8, RZ ;  /* 0x0000000800007c10 */ /* 0x000fc6000ff1e0ff */
[----:B---3--:R0:W-:Y:S04]  /*22590*/  STL [R1+0xefc], R6 ;  /* 0x000efc0601007387 */ /* 0x0081e80000100800 */
[----:B------:R-:W-:Y:S04]  /*225a0*/  STL [R1+0x920], R10 ;  /* 0x0009200a01007387 */ /* 0x000fe80000100800 */
[----:B0-----:R-:W3:Y:S04]  /*225b0*/  LDL.LU R6, [R1+0x8e4] ;  /* 0x0008e40001067983 */ /* 0x001ee80000300800 */
[----:B------:R0:W-:Y:S04]  /*225c0*/  STL [R1+0x8ec], R0 ;  /* 0x0008ec0001007387 */ /* 0x0001e80000100800 */
[----:B------:R-:W4:Y:S04]  /*225d0*/  LDL.LU R16, [R1+0x8dc] ;  /* 0x0008dc0001107983 */ /* 0x000f280000300800 */
[----:B------:R-:W5:Y:S04]  /*225e0*/  LDL.LU R17, [R1+0x908] ;  /* 0x0009080001117983 */ /* 0x000f680000300800 */
[----:B------:R-:W4:Y:S04]  /*225f0*/  LDL.LU R18, [R1+0x8d4] ;  /* 0x0008d40001127983 */ /* 0x000f280000300800 */
        /* <DEDUP_REMOVED lines=19> */
[----:B------:R-:W4:Y:S01]  /*22730*/  LDL.LU R3, [R1+0x884] ;  /* 0x0008840001037983 */ /* 0x000f220000300800 */
[----:B--2---:R-:W-:-:S03]  /*22740*/  IADD3.X R29, PT, PT, R29, UR9, RZ, P1, !PT ;  /* 0x000000091d1d7c10 */ /* 0x004fc60008ffe4ff */
[----:B0-----:R-:W2:Y:S04]  /*22750*/  LDL.LU R0, [R1+0x8b0] ;  /* 0x0008b00001007983 */ /* 0x001ea80000300800 */
[----:B------:R-:W2:Y:S04]  /*22760*/  LDL.LU R28, [R1+0x87c] ;  /* 0x00087c00011c7983 */ /* 0x000ea80000300800 */
[----:B------:R-:W2:Y:S04]  /*22770*/  LDL.LU R11, [R1+0x8a8] ;  /* 0x0008a800010b7983 */ /* 0x000ea80000300800 */
[----:B------:R-:W2:Y:S04]  /*22780*/  LDL.LU R10, [R1+0x874] ;  /* 0x00087400010a7983 */ /* 0x000ea80000300800 */
[----:B------:R0:W-:Y:S04]  /*22790*/  STL [R1+0x918], R29 ;  /* 0x0009181d01007387 */ /* 0x0001e80000100800 */
[----:B0-----:R-:W2:Y:S01]  /*227a0*/  LDL.LU R29, [R1+0x8a0] ;  /* 0x0008a000011d7983 */ /* 0x001ea20000300800 */
[----:B---3--:R-:W-:-:S05]  /*227b0*/  IADD3 R6, P1, PT, R6, UR8, RZ ;  /* 0x0000000806067c10 */ /* 0x008fca000ff3e0ff */
[----:B------:R0:W-:Y:S04]  /*227c0*/  STL [R1+0x8e4], R6 ;  /* 0x0008e40601007387 */ /* 0x0001e80000100800 */
[----:B0-----:R-:W3:Y:S01]  /*227d0*/  LDL.LU R6, [R1+0xefc] ;  /* 0x000efc0001067983 */ /* 0x001ee20000300800 */
[----:B-----5:R-:W-:Y:S02]  /*227e0*/  IADD3.X R17, PT, PT, R17, UR9, RZ, P3, !PT ;  /* 0x0000000911117c10 */ /* 0x020fe40009ffe4ff */
[----:B----4-:R-:W-:Y:S02]  /*227f0*/  IADD3 R18, P3, PT, R18, UR8, RZ ;  /* 0x0000000812127c10 */ /* 0x010fe4000ff7e0ff */
        /* <DEDUP_REMOVED lines=16> */
[----:B--2---:R-:W-:Y:S02]  /*22900*/  IADD3.X R0, PT, PT, R0, UR9, RZ, P0, !PT ;  /* 0x0000000900007c10 */ /* 0x004fe400087fe4ff */
[----:B------:R-:W-:Y:S02]  /*22910*/  IADD3.X R2, PT, PT, R2, UR9, RZ, P6, !PT ;  /* 0x0000000902027c10 */ /* 0x000fe4000b7fe4ff */
[----:B------:R-:W-:Y:S02]  /*22920*/  IADD3 R3, P6, PT, R3, UR8, RZ ;  /* 0x0000000803037c10 */ /* 0x000fe4000ffde0ff */
[----:B------:R-:W-:-:S02]  /*22930*/  IADD3 R28, P0, PT, R28, UR8, RZ ;  /* 0x000000081c1c7c10 */ /* 0x000fc4000ff1e0ff */
[----:B---3--:R-:W-:Y:S02]  /*22940*/  IADD3.X R6, PT, PT, R6, UR9, RZ, P2, !PT ;  /* 0x0000000906067c10 */ /* 0x008fe400097fe4ff */
        /* <DEDUP_REMOVED lines=29> */
[----:B------:R-:W-:Y:S04]  /*22b20*/  STL [R1+0x87c], R28 ;  /* 0x00087c1c01007387 */ /* 0x000fe80000100800 */
[----:B------:R-:W3:Y:S01]  /*22b30*/  LDL.LU R6, [R1+0x864] ;  /* 0x0008640001067983 */ /* 0x000ee20000300800 */
[----:B------:R-:W-:-:S02]  /*22b40*/  IADD3.X R11, PT, PT, R11, UR9, RZ, P1, !PT ;  /* 0x000000090b0b7c10 */ /* 0x000fc40008ffe4ff */
[----:B------:R-:W-:-:S03]  /*22b50*/  IADD3 R10, P1, PT, R10, UR8, RZ ;  /* 0x000000080a0a7c10 */ /* 0x000fc6000ff3e0ff */
[----:B------:R-:W-:Y:S01]  /*22b60*/  STL [R1+0x8a8], R11 ;  /* 0x0008a80b01007387 */ /* 0x000fe20000100800 */
[----:B------:R-:W-:-:S03]  /*22b70*/  IADD3.X R29, PT, PT, R29, UR9, RZ, P2, !PT ;  /* 0x000000091d1d7c10 */ /* 0x000fc600097fe4ff */
        /* <DEDUP_REMOVED lines=27> */
[----:B0-----:R-:W2:Y:S04]  /*22d30*/  LDL.LU R29, [R1+0x838] ;  /* 0x00083800011d7983 */ /* 0x001ea80000300800 */
[----:B------:R-:W2:Y:S04]  /*22d40*/  LDL.LU R3, [R1+0x804] ;  /* 0x0008040001037983 */ /* 0x000ea80000300800 */
[----:B------:R-:W2:Y:S04]  /*22d50*/  LDL.LU R28, [R1+0x830] ;  /* 0x00083000011c7983 */ /* 0x000ea80000300800 */
[----:B------:R-:W2:Y:S04]  /*22d60*/  LDL.LU R11, [R1+0x7fc] ;  /* 0x0007fc00010b7983 */ /* 0x000ea80000300800 */
[----:B------:R0:W-:Y:S04]  /*22d70*/  STL [R1+0x86c], R0 ;  /* 0x00086c0001007387 */ /* 0x0001e80000100800 */
[----:B------:R-:W2:Y:S04]  /*22d80*/  LDL.LU R10, [R1+0x828] ;  /* 0x00082800010a7983 */ /* 0x000ea80000300800 */
        /* <DEDUP_REMOVED lines=26> */
[----:B------:R-:W-:Y:S02]  /*22f30*/  IADD3.X R28, PT, PT, R28, UR9, RZ, P2, !PT ;  /* 0x000000091c1c7c10 */ /* 0x000fe400097fe4ff */
        /* <DEDUP_REMOVED lines=66> */
[----:B------:R-:W2:Y:S04]  /*23360*/  LDL.LU R11, [R1+0x7b0] ;  /* 0x0007b000010b7983 */ /* 0x000ea80000300800 */
[----:B------:R-:W2:Y:S04]  /*23370*/  LDL.LU R10, [R1+0x77c] ;  /* 0x00077c00010a7983 */ /* 0x000ea80000300800 */
        /* <DEDUP_REMOVED lines=20> */
[----:B--2---:R-:W-:Y:S02]  /*234c0*/  IADD3.X R0, PT, PT, R0, UR9, RZ, P2, !PT ;  /* 0x0000000900007c10 */ /* 0x004fe400097fe4ff */
[----:B------:R-:W-:Y:S02]  /*234d0*/  IADD3.X R26, PT, PT, R26, UR9, RZ, P1, !PT ;  /* 0x000000091a1a7c10 */ /* 0x000fe40008ffe4ff */
[----:B------:R-:W-:Y:S02]  /*234e0*/  IADD3 R27, P1, PT, R27, UR8, RZ ;  /* 0x000000081b1b7c10 */ /* 0x000fe4000ff3e0ff */
[----:B------:R-:W-:Y:S02]  /*234f0*/  IADD3 R2, P2, PT, R2, UR8, RZ ;  /* 0x0000000802027c10 */ /* 0x000fe4000ff5e0ff */
[----:B------:R-:W-:Y:S02]  /*23500*/  IADD3.X R3, PT, PT, R3, UR9, RZ, P3, !PT ;  /* 0x0000000903037c10 */ /* 0x000fe40009ffe4ff */
        /* <DEDUP_REMOVED lines=68> */
[----:B------:R-:W2:Y:S04]  /*23950*/  LDL.LU R11, [R1+0x704] ;  /* 0x00070400010b7983 */ /* 0x000ea80000300800 */
        /* <DEDUP_REMOVED lines=117> */
[----:B------:R-:W-:Y:S02]  /*240b0*/  IADD3 R26, P4, PT, R26, UR8, RZ ;  /* 0x000000081a1a7c10 */ /* 0x000fe4000ff9e0ff */
[----:B------:R-:W-:Y:S02]  /*240c0*/  IADD3.X R27, PT, PT, R27, UR9, RZ, P5, !PT ;  /* 0x000000091b1b7c10 */ /* 0x000fe4000affe4ff */
        /* <DEDUP_REMOVED lines=177> */
[----:B------:R-:W-:Y:S01]  /*24be0*/  IADD3.X R13, PT, PT, R13, UR9, RZ, P1, !PT ;  /* 0x000000090d0d7c10 */ /* 0x000fe20008ffe4ff */
[----:B------:R-:W-:Y:S01]  /*24bf0*/  USHF.L.U32 UR10, UR14, 0x7, URZ ;  /* 0x000000070e0a7899 */ /* 0x000fe200080006ff */
        /* <DEDUP_REMOVED lines=10> */
[----:B------:R-:W-:Y:S02]  /*24ca0*/  IADD3 R26, P0, PT, R26, UR10, RZ ;  /* 0x0000000a1a1a7c10 */ /* 0x000fe4000ff1e0ff */
[----:B------:R-:W-:Y:S02]  /*24cb0*/  IADD3.X R27, PT, PT, R27, UR9, RZ, P1, !PT ;  /* 0x000000091b1b7c10 */ /* 0x000fe40008ffe4ff */
[----:B------:R-:W-:Y:S02]  /*24cc0*/  IADD3 R2, P1, PT, R2, UR10, RZ ;  /* 0x0000000a02027c10 */ /* 0x000fe4000ff3e0ff */
[----:B------:R-:W-:Y:S02]  /*24cd0*/  IADD3.X R3, PT, PT, R3, UR9, RZ, P2, !PT ;  /* 0x0000000903037c10 */ /* 0x000fe400097fe4ff */
[----:B------:R-:W-:-:S02]  /*24ce0*/  IADD3.X R28, PT, PT, R28, UR9, RZ, P3, !PT ;  /* 0x000000091c1c7c10 */ /* 0x000fc40009ffe4ff */
        /* <DEDUP_REMOVED lines=33> */
[----:B------:R-:W-:-:S03]  /*24f00*/  IADD3 R10, P2, PT, R10, UR10, RZ ;  /* 0x0000000a0a0a7c10 */ /* 0x000fc6000ff5e0ff */
[----:B------:R-:W-:Y:S01]  /*24f10*/  STL [R1+0x9d4], R11 ;  /* 0x0009d40b01007387 */ /* 0x000fe20000100800 */
[----:B------:R-:W-:-:S04]  /*24f20*/  UIADD3 UR4, UPT, UPT, UR12, 0x7f, URZ ;  /* 0x0000007f0c047890 */ /* 0x000fc8000fffe0ff */
[----:B------:R-:W-:-:S04]  /*24f30*/  USHF.R.S32.HI UR5, URZ, 0x1f, UR4 ;  /* 0x0000001fff057899 */ /* 0x000fc80008011404 */
[----:B------:R-:W-:Y:S02]  /*24f40*/  ULEA.HI UR5, UR5, UR4, URZ, 0x7 ;  /* 0x0000000405057291 */ /* 0x000fe4000f8f38ff */
[----:B------:R-:W-:-:S06]  /*24f50*/  USHF.R.S32.HI UR4, URZ, 0x1f, UR10 ;  /* 0x0000001fff047899 */ /* 0x000fcc000801140a */
        /* <DEDUP_REMOVED lines=78> */
[----:B------:R-:W-:Y:S01]  /*25440*/  STL [R1+0xc88], R23 ;  /* 0x000c881701007387 */ /* 0x000fe20000100800 */
[----:B------:R-:W-:-:S02]  /*25450*/  IADD3.X R26, PT, PT, R26, UR4, RZ, P3, !PT ;  /* 0x000000041a1a7c10 */ /* 0x000fc40009ffe4ff */
[----:B------:R-:W-:Y:S01]  /*25460*/  IADD3 R27, P3, PT, R27, UR10, RZ ;  /* 0x0000000a1b1b7c10 */ /* 0x000fe2000ff7e0ff */
        /* <DEDUP_REMOVED lines=65> */
[----:B--2---:R-:W-:Y:S02]  /*25880*/  IADD3.X R0, PT, PT, R0, UR4, RZ, P1, !PT ;  /* 0x0000000400007c10 */ /* 0x004fe40008ffe4ff */
[----:B------:R-:W-:Y:S02]  /*25890*/  IADD3 R23, P2, PT, R23, UR10, RZ ;  /* 0x0000000a17177c10 */ /* 0x000fe4000ff5e0ff */
[----:B------:R-:W-:-:S02]  /*258a0*/  IADD3 R4, P1, PT, R4, UR10, RZ ;  /* 0x0000000a04047c10 */ /* 0x000fc4000ff3e0ff */
[----:B------:R-:W-:Y:S02]  /*258b0*/  IADD3.X R5, PT, PT, R5, UR4, RZ, P3, !PT ;  /* 0x0000000405057c10 */ /* 0x000fe40009ffe4ff */
        /* <DEDUP_REMOVED lines=101> */
[----:B---3--:R-:W-:-:S04]  /*25f10*/  IADD3 R6, P6, PT, R6, UR10, RZ ;  /* 0x0000000a06067c10 */ /* 0x008fc8000ffde0ff */
[----:B------:R-:W-:Y:S01]  /*25f20*/  IADD3.X R8, PT, PT, R8, UR4, RZ, P6, !PT ;  /* 0x0000000408087c10 */ /* 0x000fe2000b7fe4ff */
[----:B------:R-:W-:Y:S04]  /*25f30*/  STL [R1+0xbbc], R6 ;  /* 0x000bbc0601007387 */ /* 0x000fe80000100800 */
        /* <DEDUP_REMOVED lines=268> */
[----:B--2---:R-:W-:-:S02]  /*27000*/  IADD3.X R0, PT, PT, R0, UR4, RZ, P3, !PT ;  /* 0x0000000400007c10 */ /* 0x004fc40009ffe4ff */
        /* <DEDUP_REMOVED lines=144> */
[----:B------:R1:W-:Y:S04]  /*27910*/  STL [R1+0xd00], R10 ;  /* 0x000d000a01007387 */ /* 0x0003e80000100800 */
        /* <DEDUP_REMOVED lines=12> */
[----:B------:R-:W2:Y:S04]  /*279e0*/  LDL.LU R15, [R1+0xd34] ;  /* 0x000d3400010f7983 */ /* 0x000ea80000300800 */
        /* <DEDUP_REMOVED lines=16> */
[----:B-1----:R-:W2:Y:S04]  /*27af0*/  LDL.LU R10, [R1+0xd74] ;  /* 0x000d7400010a7983 */ /* 0x002ea80000300800 */
[----:B0-----:R-:W2:Y:S04]  /*27b00*/  LDL.LU R0, [R1+0xd84] ;  /* 0x000d840001007983 */ /* 0x001ea80000300800 */
[----:B------:R-:W2:Y:S01]  /*27b10*/  LDL.LU R29, [R1+0xd94] ;  /* 0x000d9400011d7983 */ /* 0x000ea20000300800 */
        /* <DEDUP_REMOVED lines=9> */
[----:B--2---:R-:W-:Y:S02]  /*27bb0*/  IADD3.X R7, PT, PT, R7, UR4, RZ, P6, !PT ;  /* 0x0000000407077c10 */ /* 0x004fe4000b7fe4ff */
[----:B------:R-:W-:Y:S02]  /*27bc0*/  IADD3.X R15, PT, PT, R15, UR4, RZ, P4, !PT ;  /* 0x000000040f0f7c10 */ /* 0x000fe4000a7fe4ff */
[----:B------:R-:W-:Y:S02]  /*27bd0*/  IADD3 R20, P6, PT, R20, UR10, RZ ;  /* 0x0000000a14147c10 */ /* 0x000fe4000ffde0ff */
[----:B------:R-:W-:-:S02]  /*27be0*/  IADD3.X R21, PT, PT, R21, UR4, RZ, P0, !PT ;  /* 0x0000000415157c10 */ /* 0x000fc400087fe4ff */
[----:B------:R-:W-:Y:S02]  /*27bf0*/  IADD3 R22, P0, PT, R22, UR10, RZ ;  /* 0x0000000a16167c10 */ /* 0x000fe4000ff1e0ff */
[----:B------:R-:W-:Y:S02]  /*27c00*/  IADD3.X R23, PT, PT, R23, UR4, RZ, P1, !PT ;  /* 0x0000000417177c10 */ /* 0x000fe40008ffe4ff */
[----:B------:R-:W-:Y:S02]  /*27c10*/  IADD3 R4, P1, PT, R4, UR10, RZ ;  /* 0x0000000a04047c10 */ /* 0x000fe4000ff3e0ff */
[----:B------:R-:W-:Y:S02]  /*27c20*/  IADD3.X R5, PT, PT, R5, UR4, RZ, P2, !PT ;  /* 0x0000000405057c10 */ /* 0x000fe400097fe4ff */
[----:B---3--:R-:W-:-:S05]  /*27c30*/  IADD3.X R6, PT, PT, R6, UR4, RZ, P3, !PT ;  /* 0x0000000406067c10 */ /* 0x008fca0009ffe4ff */
[----:B------:R0:W-:Y:S04]  /*27c40*/  STL [R1+0xd10], R6 ;  /* 0x000d100601007387 */ /* 0x0001e80000100800 */
[----:B0-----:R-:W2:Y:S01]  /*27c50*/  LDL.LU R6, [R1+0xec0] ;  /* 0x000ec00001067983 */ /* 0x001ea20000300800 */
[----:B------:R-:W-:-:S04]  /*27c60*/  IADD3 R16, P3, PT, R16, UR10, RZ ;  /* 0x0000000a10107c10 */ /* 0x000fc8000ff7e0ff */
[----:B------:R-:W-:Y:S01]  /*27c70*/  IADD3.X R9, PT, PT, R9, UR4, RZ, P3, !PT ;  /* 0x0000000409097c10 */ /* 0x000fe20009ffe4ff */
[----:B------:R0:W-:Y:S04]  /*27c80*/  STL [R1+0xd5c], R16 ;  /* 0x000d5c1001007387 */ /* 0x0001e80000100800 */
[----:B------:R0:W-:Y:S01]  /*27c90*/  STL [R1+0xd14], R17 ;  /* 0x000d141101007387 */ /* 0x0001e20000100800 */
[----:B------:R-:W-:-:S03]  /*27ca0*/  IADD3 R12, P3, PT, R12, UR10, RZ ;  /* 0x0000000a0c0c7c10 */ /* 0x000fc6000ff7e0ff */
[----:B------:R0:W-:Y:S04]  /*27cb0*/  STL [R1+0xd98], R18 ;  /* 0x000d981201007387 */ /* 0x0001e80000100800 */
        /* <DEDUP_REMOVED lines=9> */
[----:B------:R0:W-:Y:S01]  /*27d50*/  STL [R1+0xd50], R21 ;  /* 0x000d501501007387 */ /* 0x0001e20000100800 */
[----:B------:R-:W-:-:S03]  /*27d60*/  IADD3 R24, P2, PT, R24, UR10, RZ ;  /* 0x0000000a18187c10 */ /* 0x000fc6000ff5e0ff */
[----:B------:R0:W-:Y:S01]  /*27d70*/  STL [R1+0xd8c], R22 ;  /* 0x000d8c1601007387 */ /* 0x0001e20000100800 */
[----:B------:R-:W-:-:S03]  /*27d80*/  IADD3.X R25, PT, PT, R25, UR4, RZ, P3, !PT ;  /* 0x0000000419197c10 */ /* 0x000fc60009ffe4ff */
[----:B------:R0:W-:Y:S01]  /*27d90*/  STL [R1+0xd60], R23 ;  /* 0x000d601701007387 */ /* 0x0001e20000100800 */
[----:B------:R-:W-:-:S03]  /*27da0*/  IADD3.X R26, PT, PT, R26, UR4, RZ, P6, !PT ;  /* 0x000000041a1a7c10 */ /* 0x000fc6000b7fe4ff */
[----:B------:R0:W-:Y:S01]  /*27db0*/  STL [R1+0xd9c], R4 ;  /* 0x000d9c0401007387 */ /* 0x0001e20000100800 */
[----:B------:R-:W-:-:S03]  /*27dc0*/  IADD3 R27, P3, PT, R27, UR10, RZ ;  /* 0x0000000a1b1b7c10 */ /* 0x000fc6000ff7e0ff */
[----:B------:R0:W-:Y:S01]  /*27dd0*/  STL [R1+0xd70], R5 ;  /* 0x000d700501007387 */ /* 0x0001e20000100800 */
[----:B------:R-:W-:-:S03]  /*27de0*/  IADD3 R2, P6, PT, R2, UR10, RZ ;  /* 0x0000000a02027c10 */ /* 0x000fc6000ffde0ff */
[----:B------:R0:W-:Y:S01]  /*27df0*/  STL [R1+0xda4], R24 ;  /* 0x000da41801007387 */ /* 0x0001e20000100800 */
[----:B------:R-:W-:-:S03]  /*27e00*/  IADD3.X R3, PT, PT, R3, UR4, RZ, P5, !PT ;  /* 0x0000000403037c10 */ /* 0x000fc6000affe4ff */
        /* <DEDUP_REMOVED lines=10> */
[----:B------:R0:W-:Y:S04]  /*27eb0*/  STL [R1+0xd54], R28 ;  /* 0x000d541c01007387 */ /* 0x0001e80000100800 */
[----:B------:R0:W-:Y:S04]  /*27ec0*/  STL [R1+0xd64], R11 ;  /* 0x000d640b01007387 */ /* 0x0001e80000100800 */
[----:B------:R0:W-:Y:S01]  /*27ed0*/  STL [R1+0xd94], R29 ;  /* 0x000d941d01007387 */ /* 0x0001e20000100800 */
[----:B------:R-:W-:-:S03]  /*27ee0*/  USHF.R.S32.HI UR5, URZ, 0x7, UR5 ;  /* 0x00000007ff057899 */ /* 0x000fc60008011405 */
[----:B------:R0:W-:Y:S04]  /*27ef0*/  STL [R1+0xd74], R10 ;  /* 0x000d740a01007387 */ /* 0x0001e80000100800 */
[----:B------:R0:W-:Y:S01]  /*27f00*/  STL [R1+0xd84], R0 ;  /* 0x000d840001007387 */ /* 0x0001e20000100800 */
[----:B--2---:R-:W-:-:S13]  /*27f10*/  ISETP.NE.U32.AND P4, PT, R6, UR5, PT ;  /* 0x0000000506007c0c */ /* 0x004fda000bf85070 */
[----:B0-----:R-:W-:Y:S05]  /*27f20*/  @P4 BRA `(.L_x_2) ;  /* 0xfffffe4000b44947 */ /* 0x001fea000383ffff */
.L_x_1:
[----:B------:R-:W2:Y:S01]  /*27f30*/  LDL.LU R4, [R1+0x240] ;  /* 0x0002400001047983 */ /* 0x000ea20000300800 */
[----:B------:R-:W1:Y:S01]  /*27f40*/  S2UR UR5, SR_CgaCtaId ;  /* 0x00000000000579c3 */ /* 0x000e620000008800 */
[----:B------:R-:W-:Y:S01]  /*27f50*/  UMOV UR4, 0x400 ;  /* 0x0000040000047882 */ /* 0x000fe20000000000 */
[----:B------:R-:W3:Y:S01]  /*27f60*/  LDCU.128 UR8, c[0x0][0x390] ;  /* 0x00007200ff0877ac */ /* 0x000ee20008000c00 */
[----:B------:R-:W2:Y:S04]  /*27f70*/  LDL.LU R3, [R1+0x244] ;  /* 0x0002440001037983 */ /* 0x000ea80000300800 */
[----:B------:R-:W4:Y:S04]  /*27f80*/  LDL.LU R2, [R1+0x248] ;  /* 0x0002480001027983 */ /* 0x000f280000300800 */
[----:B0-----:R-:W4:Y:S01]  /*27f90*/  LDL.LU R0, [R1+0x24c] ;  /* 0x00024c0001007983 */ /* 0x001f220000300800 */
[----:B------:R-:W-:Y:S01]  /*27fa0*/  BAR.SYNC.DEFER_BLOCKING 0x0 ;  /* 0x0000000000007b1d */ /* 0x000fe20000010000 */
[----:B--2---:R-:W-:-:S05]  /*27fb0*/  F2FP.SATFINITE.E4M3.F32.PACK_AB_MERGE_C R24, R3, R4, RZ ;  /* 0x000000040318723e */ /* 0x004fca00048070ff */
[----:B------:R-:W-:Y:S01]  /*27fc0*/  STL [R1+0xec0], R24 ;  /* 0x000ec01801007387 */ /* 0x000fe20000100800 */
[----:B----4-:R-:W-:-:S03]  /*27fd0*/  F2FP.SATFINITE.E4M3.F32.PACK_AB_MERGE_C R23, R0, R2, RZ ;  /* 0x000000020017723e */ /* 0x010fc600048070ff */
[----:B------:R-:W2:Y:S04]  /*27fe0*/  LDL.LU R4, [R1+0x234] ;  /* 0x0002340001047983 */ /* 0x000ea80000300800 */
[----:B------:R-:W4:Y:S04]  /*27ff0*/  LDL.LU R5, [R1+0x23c] ;  /* 0x00023c0001057983 */ /* 0x000f280000300800 */
[----:B----4-:R0:W-:Y:S04]  /*28000*/  STL [R1+0xf14], R5 ;  /* 0x000f140501007387 */ /* 0x0101e80000100800 */
[----:B0-----:R-:W2:Y:S04]  /*28010*/  LDL.LU R5, [R1+0x230] ;  /* 0x0002300001057983 */ /* 0x001ea80000300800 */
[----:B------:R-:W4:Y:S04]  /*28020*/  LDL.LU R28, [R1+0x224] ;  /* 0x00022400011c7983 */ /* 0x000f280000300800 */
[----:B----4-:R0:W-:Y:S04]  /*28030*/  STL [R1+0xf10], R28 ;  /* 0x000f101c01007387 */ /* 0x0101e80000100800 */
[----:B0-----:R-:W4:Y:S04]  /*28040*/  LDL.LU R28, [R1+0x238] ;  /* 0x00023800011c7983 */ /* 0x001f280000300800 */
[----:B------:R-:W5:Y:S04]  /*28050*/  LDL.LU R27, [R1+0x22c] ;  /* 0x00022c00011b7983 */ /* 0x000f680000300800 */
[----:B-----5:R0:W-:Y:S04]  /*28060*/  STL [R1+0xf0c], R27 ;  /* 0x000f0c1b01007387 */ /* 0x0201e80000100800 */
[----:B0-----:R-:W5:Y:S04]  /*28070*/  LDL.LU R27, [R1+0x220] ;  /* 0x00022000011b7983 */ /* 0x001f680000300800 */
[----:B------:R-:W2:Y:S04]  /*28080*/  LDL.LU R26, [R1+0x274] ;  /* 0x00027400011a7983 */ /* 0x000ea80000300800 */
[----:B--2---:R0:W-:Y:S04]  /*28090*/  STL [R1+0xf08], R26 ;  /* 0x000f081a01007387 */ /* 0x0041e80000100800 */
[----:B0-----:R-:W2:Y:S04]  /*280a0*/  LDL.LU R26, [R1+0x228] ;  /* 0x00022800011a7983 */ /* 0x001ea80000300800 */
        /* <DEDUP_REMOVED lines=43> */
[----:B------:R-:W2:Y:S04]  /*28360*/  LDL.LU R21, [R1+0x1c8] ;  /* 0x0001c80001157983 */ /* 0x000ea80000300800 */
[----:B------:R-:W2:Y:S04]  /*28370*/  LDL.LU R11, [R1+0x1cc] ;  /* 0x0001cc00010b7983 */ /* 0x000ea80000300800 */
[----:B------:R-:W2:Y:S04]  /*28380*/  LDL.LU R20, [R1+0x254] ;  /* 0x0002540001147983 */ /* 0x000ea80000300800 */
[----:B------:R-:W2:Y:S04]  /*28390*/  LDL.LU R9, [R1+0x1b4] ;  /* 0x0001b40001097983 */ /* 0x000ea80000300800 */
[----:B--2---:R0:W-:Y:S04]  /*283a0*/  STL [R1+0xecc], R9 ;  /* 0x000ecc0901007387 */ /* 0x0041e80000100800 */
[----:B0-----:R-:W2:Y:S04]  /*283b0*/  LDL.LU R9, [R1+0x250] ;  /* 0x0002500001097983 */ /* 0x001ea80000300800 */
[----:B------:R0:W-:Y:S04]  /*283c0*/  STL [R1+0xec4], R23 ;  /* 0x000ec41701007387 */ /* 0x0001e80000100800 */
[----:B0-----:R-:W2:Y:S01]  /*283d0*/  LDL.LU R23, [R1+0x1b8] ;  /* 0x0001b80001177983 */ /* 0x001ea20000300800 */
[----:B------:R-:W-:-:S03]  /*283e0*/  F2FP.SATFINITE.E4M3.F32.PACK_AB_MERGE_C R4, R4, R5, RZ ;  /* 0x000000050404723e */ /* 0x000fc600048070ff */
[----:B--2---:R0:W-:Y:S04]  /*283f0*/  STL [R1+0xec8], R23 ;  /* 0x000ec81701007387 */ /* 0x0041e80000100800 */
[----:B0-----:R-:W2:Y:S04]  /*28400*/  LDL.LU R23, [R1+0x1b0] ;  /* 0x0001b00001177983 */ /* 0x001ea80000300800 */
[----:B------:R-:W2:Y:S04]  /*28410*/  LDL.LU R10, [R1+0x1bc] ;  /* 0x0001bc00010a7983 */ /* 0x000ea80000300800 */
[----:B------:R-:W2:Y:S04]  /*28420*/  LDL.LU R24, [R1+0x190] ;  /* 0x0001900001187983 */ /* 0x000ea80000300800 */
[----:B------:R-:W2:Y:S04]  /*28430*/  LDL.LU R12, [R1+0x194] ;  /* 0x00019400010c7983 */ /* 0x000ea80000300800 */
[----:B------:R-:W2:Y:S04]  /*28440*/  LDL.LU R13, [R1+0x19c] ;  /* 0x00019c00010d7983 */ /* 0x000ea80000300800 */
[----:B------:R-:W4:Y:S02]  /*28450*/  LDL.LU R5, [R1+0xf14] ;  /* 0x000f140001057983 */ /* 0x000f240000300800 */
[----:B----4-:R-:W-:-:S02]  /*28460*/  F2FP.SATFINITE.E4M3.F32.PACK_AB_MERGE_C R5, R5, R28, RZ ;  /* 0x0000001c0505723e */ /* 0x010fc400048070ff */
[----:B------:R-:W5:Y:S02]  /*28470*/  LDL.LU R28, [R1+0xf10] ;  /* 0x000f1000011c7983 */ /* 0x000f640000300800 */
[----:B-----5:R-:W-:Y:S02]  /*28480*/  F2FP.SATFINITE.E4M3.F32.PACK_AB_MERGE_C R28, R28, R27, RZ ;  /* 0x0000001b1c1c723e */ /* 0x020fe400048070ff */
[----:B------:R-:W4:Y:S02]  /*28490*/  LDL.LU R27, [R1+0xf0c] ;  /* 0x000f0c00011b7983 */ /* 0x000f240000300800 */
[----:B----4-:R-:W-:Y:S02]  /*284a0*/  F2FP.SATFINITE.E4M3.F32.PACK_AB_MERGE_C R27, R27, R26, RZ ;  /* 0x0000001a1b1b723e */ /* 0x010fe400048070ff */
[----:B------:R-:W4:Y:S02]  /*284b0*/  LDL.LU R26, [R1+0xf08] ;  /* 0x000f0800011a7983 */ /* 0x000f240000300800 */
[----:B----4-:R-:W-:-:S02]  /*284c0*/  F2FP.SATFINITE.E4M3.F32.PACK_AB_MERGE_C R26, R26, R25, RZ ;  /* 0x000000191a1a723e */ /* 0x010fc400048070ff */
[----:B------:R-:W4:Y:S02]  /*284d0*/  LDL.LU R25, [R1+0xf04] ;  /* 0x000f040001197983 */ /* 0x000f240000300800 */
[----:B----4-:R-:W-:Y:S02]  /*284e0*/  F2FP.SATFINITE.E4M3.F32.PACK_AB_MERGE_C R25, R25, R15, RZ ;  /* 0x0000000f1919723e */ /* 0x010fe400048070ff */
        /* <DEDUP_REMOVED lines=24> */
[----:B------:R-:W4:Y:S01]  /*28670*/  LDL.LU R29, [R1+0xed0] ;  /* 0x000ed000011d7983 */ /* 0x000f220000300800 */
[----:B------:R-:W-:Y:S02]  /*28680*/  F2FP.SATFINITE.E4M3.F32.PACK_AB_MERGE_C R21, R11, R21, RZ ;  /* 0x000000150b15723e */ /* 0x000fe400048070ff */
[----:B------:R-:W-:Y:S01]  /*28690*/  F2FP.SATFINITE.E4M3.F32.PACK_AB_MERGE_C R20, R20, R9, RZ ;  /* 0x000000091414723e */ /* 0x000fe200048070ff */
[----:B------:R-:W5:Y:S01]  /*286a0*/  LDL.LU R11, [R1+0x198] ;  /* 0x00019800010b7983 */ /* 0x000f620000300800 */
[----:B----4-:R-:W-:-:S03]  /*286b0*/  F2FP.SATFINITE.E4M3.F32.PACK_AB_MERGE_C R22, R22, R29, RZ ;  /* 0x0000001d1616723e */ /* 0x010fc600048070ff */
[----:B------:R-:W4:Y:S04]  /*286c0*/  LDL.LU R29, [R1+0xebc] ;  /* 0x000ebc00011d7983 */ /* 0x000f280000300800 */
[----:B------:R-:W2:Y:S02]  /*286d0*/  LDL.LU R9, [R1+0xecc] ;  /* 0x000ecc0001097983 */ /* 0x000ea40000300800 */
[----:B--2---:R-:W-:Y:S02]  /*286e0*/  F2FP.SATFINITE.E4M3.F32.PACK_AB_MERGE_C R9, R9, R23, RZ ;  /* 0x000000170909723e */ /* 0x004fe400048070ff */
[----:B------:R-:W2:Y:S01]  /*286f0*/  LDL.LU R23, [R1+0xec8] ;  /* 0x000ec80001177983 */ /* 0x000ea20000300800 */
[----:B------:R-:W-:Y:S02]  /*28700*/  F2FP.SATFINITE.E4M3.F32.PACK_AB_MERGE_C R12, R12, R24, RZ ;  /* 0x000000180c0c723e */ /* 0x000fe400048070ff */
[----:B-----5:R-:W-:-:S02]  /*28710*/  F2FP.SATFINITE.E4M3.F32.PACK_AB_MERGE_C R13, R13, R11, RZ ;  /* 0x0000000b0d0d723e */ /* 0x020fc400048070ff */
[----:B------:R-:W0:Y:S01]  /*28720*/  S2R R11, SR_TID.X ;  /* 0x00000000000b7919 */ /* 0x000e220000002100 */
[----:B-1----:R-:W-:Y:S01]  /*28730*/  ULEA UR4, UR5, UR4, 0x18 ;  /* 0x0000000405047291 */ /* 0x002fe2000f8ec0ff */
[----:B------:R-:W-:Y:S01]  /*28740*/  PRMT R6, R15, 0x5410, R6 ;  /* 0x000054100f067816 */ /* 0x000fe20000000006 */
[----:B------:R-:W1:Y:S01]  /*28750*/  LDCU UR5, c[0x0][0x3b8] ;  /* 0x00007700ff0577ac */ /* 0x000e620008000800 */
[----:B--2---:R-:W-:Y:S02]  /*28760*/  F2FP.SATFINITE.E4M3.F32.PACK_AB_MERGE_C R10, R10, R23, RZ ;  /* 0x000000170a0a723e */ /* 0x004fe400048070ff */
[----:B------:R-:W2:Y:S04]  /*28770*/  LDL.LU R23, [R1+0xec4] ;  /* 0x000ec40001177983 */ /* 0x000ea80000300800 */
[----:B------:R-:W5:Y:S01]  /*28780*/  LDL.LU R24, [R1+0xec0] ;  /* 0x000ec00001187983 */ /* 0x000f620000300800 */
[----:B0-----:R-:W-:-:S05]  /*28790*/  IMAD.SHL.U32 R11, R11, 0x10, RZ ;  /* 0x000000100b0b7824 */ /* 0x001fca00078e00ff */
[----:B------:R-:W-:-:S04]  /*287a0*/  LOP3.LUT R11, R11, 0x1f0, RZ, 0xc0, !PT ;  /* 0x000001f00b0b7812 */ /* 0x000fc800078ec0ff */
[----:B----4-:R-:W-:Y:S02]  /*287b0*/  IADD3 R11, PT, PT, R11, UR4, R29 ;  /* 0x000000040b0b7c10 */ /* 0x010fe4000fffe01d */
[----:B------:R-:W0:Y:S01]  /*287c0*/  S2R R29, SR_TID.X ;  /* 0x00000000001d7919 */ /* 0x000e220000002100 */
[----:B------:R-:W-:Y:S02]  /*287d0*/  PRMT R7, R14, 0x5410, R7 ;  /* 0x000054100e077816 */ /* 0x000fe40000000007 */
[----:B0-----:R-:W-:Y:S02]  /*287e0*/  LOP3.LUT R14, R29, 0x3f, RZ, 0xc0, !PT ;  /* 0x0000003f1d0e7812 */ /* 0x001fe400078ec0ff */
[----:B--2---:R-:W-:Y:S02]  /*287f0*/  PRMT R5, R23, 0x5410, R5 ;  /* 0x0000541017057816 */ /* 0x004fe40000000005 */
[----:B-----5:R-:W-:Y:S02]  /*28800*/  PRMT R4, R24, 0x5410, R4 ;  /* 0x0000541018047816 */ /* 0x020fe40000000004 */
[----:B------:R-:W3:Y:S04]  /*28810*/  LDL.LU R24, [R1+0xeb8] ;  /* 0x000eb80001187983 */ /* 0x000ee80000300800 */
[----:B------:R-:W2:Y:S04]  /*28820*/  LDL.LU R23, [R1+0x18c] ;  /* 0x00018c0001177983 */ /* 0x000ea80000300800 */
[----:B------:R0:W-:Y:S04]  /*28830*/  STSM.16.M88.4 [R11], R4 ;  /* 0x000000040b007844 */ /* 0x0001e80000000200 */
[----:B------:R-:W4:Y:S01]  /*28840*/  LDL R29, [R1+0x374] ;  /* 0x00037400011d7983 */ /* 0x000f220000100800 */
[----:B0-----:R-:W-:-:S02]  /*28850*/  PRMT R4, R8, 0x5410, R2 ;  /* 0x0000541008047816 */ /* 0x001fc40000000002 */
[----:B------:R-:W-:Y:S01]  /*28860*/  PRMT R5, R3, 0x5410, R0 ;  /* 0x0000541003057816 */ /* 0x000fe20000000000 */
[----:B------:R-:W5:Y:S01]  /*28870*/  LDL.LU R2, [R1+0x25c] ;  /* 0x00025c0001027983 */ /* 0x000f620000300800 */
[----:B------:R-:W-:Y:S02]  /*28880*/  PRMT R6, R9, 0x5410, R12 ;  /* 0x0000541009067816 */ /* 0x000fe4000000000c */
[----:B------:R-:W-:Y:S01]  /*28890*/  PRMT R7, R10, 0x5410, R13 ;  /* 0x000054100a077816 */ /* 0x000fe2000000000d */
[----:B------:R-:W2:Y:S04]  /*288a0*/  LDL.LU R8, [R1+0x1a4] ;  /* 0x0001a40001087983 */ /* 0x000ea80000300800 */
[----:B------:R-:W2:Y:S04]  /*288b0*/  LDL.LU R3, [R1+0x184] ;  /* 0x0001840001037983 */ /* 0x000ea80000300800 */
[----:B------:R-:W2:Y:S04]  /*288c0*/  LDL.LU R9, [R1+0x1ac] ;  /* 0x0001ac0001097983 */ /* 0x000ea80000300800 */
[----:B------:R-:W2:Y:S04]  /*288d0*/  LDL.LU R10, [R1+0x1a8] ;  /* 0x0001a800010a7983 */ /* 0x000ea80000300800 */
[----:B------:R0:W-:Y:S04]  /*288e0*/  STSM.16.M88.4 [R11+0x200], R4 ;  /* 0x000200040b007844 */ /* 0x0001e80000000200 */
[----:B0-----:R-:W5:Y:S04]  /*288f0*/  LDL.LU R4, [R1+0x258] ;  /* 0x0002580001047983 */ /* 0x001f680000300800 */
[----:B------:R-:W2:Y:S04]  /*28900*/  LDL.LU R5, [R1+0x180] ;  /* 0x0001800001057983 */ /* 0x000ea80000300800 */
[----:B------:R-:W2:Y:S04]  /*28910*/  LDL.LU R6, [R1+0x188] ;  /* 0x0001880001067983 */ /* 0x000ea80000300800 */
[----:B------:R-:W2:Y:S01]  /*28920*/  LDL.LU R7, [R1+0x1a0] ;  /* 0x0001a00001077983 */ /* 0x000ea20000300800 */
[----:B---3--:R-:W-:-:S02]  /*28930*/  ISETP.GE.AND P0, PT, R24, UR10, PT ;  /* 0x0000000a18007c0c */ /* 0x008fc4000bf06270 */
[----:B-----5:R-:W-:Y:S01]  /*28940*/  F2FP.SATFINITE.E4M3.F32.PACK_AB_MERGE_C R2, R2, R4, RZ ;  /* 0x000000040202723e */ /* 0x020fe200048070ff */
[----:B----4-:R-:W-:-:S05]  /*28950*/  VIADD R4, R29, 0x2 ;  /* 0x000000021d047836 */ /* 0x010fca0000000000 */
[----:B------:R-:W-:Y:S02]  /*28960*/  ISETP.LT.AND P1, PT, R4, UR11, !P0 ;  /* 0x0000000b04007c0c */ /* 0x000fe4000c721270 */
[----:B------:R-:W-:Y:S02]  /*28970*/  PRMT R4, R28, 0x5410, R26 ;  /* 0x000054101c047816 */ /* 0x000fe4000000001a */
[----:B------:R-:W1:Y:S01]  /*28980*/  LDL.LU R26, [R1+0x374] ;  /* 0x00037400011a7983 */ /* 0x000e620000300800 */
[----:B--2---:R-:W-:Y:S01]  /*28990*/  F2FP.SATFINITE.E4M3.F32.PACK_AB_MERGE_C R23, R23, R6, RZ ;  /* 0x000000061717723e */ /* 0x004fe200048070ff */
[----:B------:R-:W-:Y:S01]  /*289a0*/  VIADD R6, R29, 0x4 ;  /* 0x000000041d067836 */ /* 0x000fe20000000000 */
[----:B------:R-:W-:Y:S01]  /*289b0*/  LEA R0, R14, UR4, 0x4 ;  /* 0x000000040e007c11 */ /* 0x000fe2000f8e20ff */
[----:B------:R-:W-:Y:S01]  /*289c0*/  BAR.SYNC.DEFER_BLOCKING 0x0 ;  /* 0x0000000000007b1d */ /* 0x000fe20000010000 */
[----:B------:R-:W-:Y:S02]  /*289d0*/  F2FP.SATFINITE.E4M3.F32.PACK_AB_MERGE_C R8, R8, R7, RZ ;  /* 0x000000070808723e */ /* 0x000fe400048070ff */
[----:B------:R-:W-:-:S02]  /*289e0*/  ISETP.LT.AND P3, PT, R6, UR11, !P0 ;  /* 0x0000000b06007c0c */ /* 0x000fc4000c761270 */
[----:B------:R-:W-:Y:S01]  /*289f0*/  PRMT R6, R19, 0x5410, R17 ;  /* 0x0000541013067816 */ /* 0x000fe20000000011 */
[----:B------:R-:W0:Y:S01]  /*28a00*/  LDCU UR4, c[0x0][0x3b4] ;  /* 0x00007680ff0477ac */ /* 0x000e220008000800 */
[----:B------:R-:W-:Y:S02]  /*28a10*/  PRMT R7, R18, 0x5410, R16 ;  /* 0x0000541012077816 */ /* 0x000fe40000000010 */
[----:B------:R-:W-:Y:S01]  /*28a20*/  F2FP.SATFINITE.E4M3.F32.PACK_AB_MERGE_C R3, R3, R5, RZ ;  /* 0x000000050303723e */ /* 0x000fe200048070ff */
[----:B------:R-:W-:Y:S01]  /*28a30*/  VIADD R5, R29, 0x3 ;  /* 0x000000031d057836 */ /* 0x000fe20000000000 */
[----:B------:R-:W2:Y:S04]  /*28a40*/  LDS.128 R12, [R0] ;  /* 0x00000000000c7984 */ /* 0x000ea80000000c00 */
[----:B------:R-:W3:Y:S01]  /*28a50*/  LDS.128 R16, [R0+0x400] ;  /* 0x0004000000107984 */ /* 0x000ee20000000c00 */
[----:B------:R-:W-:Y:S01]  /*28a60*/  F2FP.SATFINITE.E4M3.F32.PACK_AB_MERGE_C R9, R9, R10, RZ ;  /* 0x0000000a0909723e */ /* 0x000fe200048070ff */
[----:B------:R-:W-:Y:S01]  /*28a70*/  BAR.SYNC.DEFER_BLOCKING 0x0 ;  /* 0x0000000000007b1d */ /* 0x000fe20000010000 */
[----:B------:R-:W-:-:S02]  /*28a80*/  ISETP.LT.AND P4, PT, R5, UR11, !P0 ;  /* 0x0000000b05007c0c */ /* 0x000fc4000c781270 */
[----:B------:R-:W-:Y:S02]  /*28a90*/  PRMT R5, R27, 0x5410, R25 ;  /* 0x000054101b057816 */ /* 0x000fe40000000019 */
[----:B------:R-:W-:Y:S02]  /*28aa0*/  PRMT R20, R22, 0x5410, R20 ;  /* 0x0000541016147816 */ /* 0x000fe40000000014 */
[----:B------:R-:W-:Y:S02]  /*28ab0*/  PRMT R21, R21, 0x5410, R2 ;  /* 0x0000541015157816 */ /* 0x000fe40000000002 */
[----:B------:R-:W-:Y:S02]  /*28ac0*/  PRMT R22, R3, 0x5410, R8 ;  /* 0x0000541003167816 */ /* 0x000fe40000000008 */
[----:B------:R-:W-:Y:S01]  /*28ad0*/  PRMT R23, R23, 0x5410, R9 ;  /* 0x0000541017177816 */ /* 0x000fe20000000009 */
[----:B------:R-:W-:Y:S02]  /*28ae0*/  VIADD R10, R29, 0x1 ;  /* 0x000000011d0a7836 */ /* 0x000fe40000000000 */
[----:B0-----:R-:W-:Y:S01]  /*28af0*/  IMAD R24, R24, UR4, RZ ;  /* 0x0000000418187c24 */ /* 0x001fe2000f8e02ff */
[----:B------:R-:W-:Y:S04]  /*28b00*/  STSM.16.M88.4 [R11], R4 ;  /* 0x000000040b007844 */ /* 0x000fe80000000200 */
[----:B------:R0:W-:Y:S01]  /*28b10*/  STSM.16.M88.4 [R11+0x200], R20 ;  /* 0x000200140b007844 */ /* 0x0001e20000000200 */
[----:B------:R-:W-:-:S02]  /*28b20*/  ISETP.LT.AND P5, PT, R10, UR11, !P0 ;  /* 0x0000000b0a007c0c */ /* 0x000fc4000c7a1270 */
[----:B------:R-:W-:-:S04]  /*28b30*/  IADD3 R10, P6, PT, R24, UR8, RZ ;  /* 0x00000008180a7c10 */ /* 0x000fc8000ffde0ff */
[----:B------:R-:W-:Y:S02]  /*28b40*/  LEA.HI.X.SX32 R2, R24, UR9, 0x1, P6 ;  /* 0x0000000918027c11 */ /* 0x000fe4000b0f0eff */
[C---:B--2---:R-:W-:Y:S02]  /*28b50*/  PRMT R29, R12.reuse, 0x7770, RZ ;  /* 0x000077700c1d7816 */ /* 0x044fe400000000ff */
[----:B------:R-:W-:Y:S02]  /*28b60*/  PRMT R27, R12, 0x7771, RZ ;  /* 0x000077710c1b7816 */ /* 0x000fe400000000ff */
[C---:B0-----:R-:W-:Y:S02]  /*28b70*/  PRMT R11, R13.reuse, 0x7770, RZ ;  /* 0x000077700d0b7816 */ /* 0x041fe400000000ff */
[----:B------:R-:W-:Y:S01]  /*28b80*/  PRMT R23, R13, 0x7771, RZ ;  /* 0x000077710d177816 */ /* 0x000fe200000000ff */
[----:B------:R-:W-:Y:S01]  /*28b90*/  BAR.SYNC.DEFER_BLOCKING 0x0 ;  /* 0x0000000000007b1d */ /* 0x000fe20000010000 */
[C---:B-1----:R-:W-:Y:S01]  /*28ba0*/  IMAD R25, R26.reuse, UR5, RZ ;  /* 0x000000051a197c24 */ /* 0x042fe2000f8e02ff */
[----:B------:R-:W-:-:S03]  /*28bb0*/  ISETP.LT.AND P2, PT, R26, UR11, !P0 ;  /* 0x0000000b1a007c0c */ /* 0x000fc6000c741270 */
[C---:B------:R-:W-:Y:S01]  /*28bc0*/  VIADD R3, R25.reuse, UR5 ;  /* 0x0000000519037c36 */ /* 0x040fe20008000000 */
[----:B------:R-:W-:Y:S01]  /*28bd0*/  IADD3 R8, P6, PT, R25, R10, RZ ;  /* 0x0000000a19087210 */ /* 0x000fe20007fde0ff */
[----:B------:R-:W-:Y:S02]  /*28be0*/  VIADD R4, R26, 0x5 ;  /* 0x000000051a047836 */ /* 0x000fe40000000000 */
[----:B------:R-:W-:Y:S01]  /*28bf0*/  VIADD R5, R3, UR5 ;  /* 0x0000000503057c36 */ /* 0x000fe20008000000 */
[----:B------:R-:W-:Y:S02]  /*28c00*/  LEA.HI.X.SX32 R9, R25, R2, 0x1, P6 ;  /* 0x0000000219097211 */ /* 0x000fe400030f0eff */
[----:B------:R-:W-:-:S03]  /*28c10*/  IADD3 R24, P6, PT, R3, R10, RZ ;  /* 0x0000000a03187210 */ /* 0x000fc60007fde0ff */
[----:B------:R0:W-:Y:S01]  /*28c20*/  @P2 STG.E.U8 desc[UR6][R8.64], R29 ;  /* 0x0000001d08002986 */ /* 0x0001e2000c101106 */
[----:B------:R-:W-:Y:S02]  /*28c30*/  LEA.HI.X.SX32 R25, R3, R2, 0x1, P6 ;  /* 0x0000000203197211 */ /* 0x000fe400030f0eff */
[----:B------:R-:W-:Y:S01]  /*28c40*/  ISETP.LT.AND P2, PT, R4, UR11, !P0 ;  /* 0x0000000b04007c0c */ /* 0x000fe2000c741270 */
[C---:B------:R-:W-:Y:S01]  /*28c50*/  VIADD R4, R26.reuse, 0x6 ;  /* 0x000000061a047836 */ /* 0x040fe20000000000 */
[C---:B------:R-:W-:Y:S01]  /*28c60*/  IADD3 R6, P6, PT, R5.reuse, R10, RZ ;  /* 0x0000000a05067210 */ /* 0x040fe20007fde0ff */
[C---:B------:R-:W-:Y:S01]  /*28c70*/  VIADD R3, R5.reuse, UR5 ;  /* 0x0000000505037c36 */ /* 0x040fe20008000000 */
[----:B------:R1:W-:Y:S02]  /*28c80*/  @P5 STG.E.U8 desc[UR6][R24.64], R27 ;  /* 0x0000001b18005986 */ /* 0x0003e4000c101106 */
[----:B------:R-:W-:Y:S01]  /*28c90*/  LEA.HI.X.SX32 R7, R5, R2, 0x1, P6 ;  /* 0x0000000205077211 */ /* 0x000fe200030f0eff */
[----:B------:R-:W-:Y:S01]  /*28ca0*/  VIADD R5, R26, 0x7 ;  /* 0x000000071a057836 */ /* 0x000fe20000000000 */
[----:B------:R-:W-:Y:S01]  /*28cb0*/  ISETP.LT.AND P5, PT, R4, UR11, !P0 ;  /* 0x0000000b04007c0c */ /* 0x000fe2000c7a1270 */
[C---:B0-----:R-:W-:Y:S01]  /*28cc0*/  VIADD R9, R3.reuse, UR5 ;  /* 0x0000000503097c36 */ /* 0x041fe20008000000 */
[----:B------:R-:W-:Y:S01]  /*28cd0*/  IADD3 R4, P6, PT, R3, R10, RZ ;  /* 0x0000000a03047210 */ /* 0x000fe20007fde0ff */
[----:B------:R0:W-:Y:S01]  /*28ce0*/  @P1 STG.E.U8 desc[UR6][R6.64], R11 ;  /* 0x0000000b06001986 */ /* 0x0001e2000c101106 */
[----:B------:R-:W-:Y:S01]  /*28cf0*/  ISETP.LT.AND P1, PT, R5, UR11, !P0 ;  /* 0x0000000b05007c0c */ /* 0x000fe2000c721270 */
[----:B------:R-:W-:Y:S01]  /*28d00*/  VIADD R20, R26, 0x8 ;  /* 0x000000081a147836 */ /* 0x000fe20000000000 */
[----:B------:R-:W-:Y:S01]  /*28d10*/  LEA.HI.X.SX32 R5, R3, R2, 0x1, P6 ;  /* 0x0000000203057211 */ /* 0x000fe200030f0eff */
[C---:B------:R-:W-:Y:S01]  /*28d20*/  VIADD R3, R9.reuse, UR5 ;  /* 0x0000000509037c36 */ /* 0x040fe20008000000 */
[----:B------:R-:W-:-:S02]  /*28d30*/  IADD3 R8, P6, PT, R9, R10, RZ ;  /* 0x0000000a09087210 */ /* 0x000fc40007fde0ff */
[----:B-1----:R-:W-:Y:S01]  /*28d40*/  PRMT R27, R14, 0x7770, RZ ;  /* 0x000077700e1b7816 */ /* 0x002fe200000000ff */
[----:B------:R1:W-:Y:S01]  /*28d50*/  @P4 STG.E.U8 desc[UR6][R4.64], R23 ;  /* 0x0000001704004986 */ /* 0x0003e2000c101106 */
[----:B------:R-:W-:Y:S02]  /*28d60*/  LEA.HI.X.SX32 R9, R9, R2, 0x1, P6 ;  /* 0x0000000209097211 */ /* 0x000fe400030f0eff */
[----:B------:R-:W-:Y:S01]  /*28d70*/  ISETP.LT.AND P4, PT, R20, UR11, !P0 ;  /* 0x0000000b14007c0c */ /* 0x000fe2000c781270 */
[----:B------:R-:W-:Y:S01]  /*28d80*/  VIADD R20, R26, 0x9 ;  /* 0x000000091a147836 */ /* 0x000fe20000000000 */
[C---:B0-----:R-:W-:Y:S01]  /*28d90*/  IADD3 R6, P6, PT, R3.reuse, R10, RZ ;  /* 0x0000000a03067210 */ /* 0x041fe20007fde0ff */
[C---:B------:R-:W-:Y:S01]  /*28da0*/  VIADD R11, R3.reuse, UR5 ;  /* 0x00000005030b7c36 */ /* 0x040fe20008000000 */
[----:B------:R0:W-:Y:S02]  /*28db0*/  @P3 STG.E.U8 desc[UR6][R8.64], R27 ;  /* 0x0000001b08003986 */ /* 0x0001e4000c101106 */
[----:B------:R-:W-:-:S02]  /*28dc0*/  LEA.HI.X.SX32 R7, R3, R2, 0x1, P6 ;  /* 0x0000000203077211 */ /* 0x000fc400030f0eff */
[----:B------:R-:W-:Y:S02]  /*28dd0*/  ISETP.LT.AND P3, PT, R20, UR11, !P0 ;  /* 0x0000000b14007c0c */ /* 0x000fe4000c761270 */
[C---:B------:R-:W-:Y:S01]  /*28de0*/  IADD3 R20, P6, PT, R11.reuse, R10, RZ ;  /* 0x0000000a0b147210 */ /* 0x040fe20007fde0ff */
[----:B------:R-:W-:Y:S01]  /*28df0*/  VIADD R3, R26, 0xa ;  /* 0x0000000a1a037836 */ /* 0x000fe20000000000 */
[----:B------:R-:W-:Y:S02]  /*28e00*/  PRMT R25, R14, 0x7771, RZ ;  /* 0x000077710e197816 */ /* 0x000fe400000000ff */
[C---:B------:R-:W-:Y:S01]  /*28e10*/  LEA.HI.X.SX32 R21, R11.reuse, R2, 0x1, P6 ;  /* 0x000000020b157211 */ /* 0x040fe200030f0eff */
[----:B------:R-:W-:Y:S01]  /*28e20*/  VIADD R11, R11, UR5 ;  /* 0x000000050b0b7c36 */ /* 0x000fe20008000000 */
[----:B-1----:R-:W-:Y:S01]  /*28e30*/  PRMT R23, R15, 0x7770, RZ ;  /* 0x000077700f177816 */ /* 0x002fe200000000ff */
[----:B------:R1:W-:Y:S01]  /*28e40*/  @P2 STG.E.U8 desc[UR6][R6.64], R25 ;  /* 0x0000001906002986 */ /* 0x0003e2000c101106 */
[----:B------:R-:W-:Y:S01]  /*28e50*/  ISETP.LT.AND P2, PT, R3, UR11, !P0 ;  /* 0x0000000b03007c0c */ /* 0x000fe2000c741270 */
[----:B------:R-:W-:Y:S01]  /*28e60*/  VIADD R4, R26, 0xb ;  /* 0x0000000b1a047836 */ /* 0x000fe20000000000 */
[C---:B0-----:R-:W-:Y:S01]  /*28e70*/  IADD3 R8, P6, PT, R11.reuse, R10, RZ ;  /* 0x0000000a0b087210 */ /* 0x041fe20007fde0ff */
[----:B------:R-:W-:Y:S01]  /*28e80*/  VIADD R3, R11, UR5 ;  /* 0x000000050b037c36 */ /* 0x000fe20008000000 */
[----:B------:R0:W-:Y:S02]  /*28e90*/  @P5 STG.E.U8 desc[UR6][R20.64], R23 ;  /* 0x0000001714005986 */ /* 0x0001e4000c101106 */
[----:B------:R-:W-:-:S02]  /*28ea0*/  ISETP.LT.AND P5, PT, R4, UR11, !P0 ;  /* 0x0000000b04007c0c */ /* 0x000fc4000c7a1270 */
[----:B------:R-:W-:Y:S02]  /*28eb0*/  LEA.HI.X.SX32 R9, R11, R2, 0x1, P6 ;  /* 0x000000020b097211 */ /* 0x000fe400030f0eff */
[C---:B------:R-:W-:Y:S01]  /*28ec0*/  IADD3 R4, P6, PT, R3.reuse, R10, RZ ;  /* 0x0000000a03047210 */ /* 0x040fe20007fde0ff */
[----:B-1----:R-:W-:Y:S01]  /*28ed0*/  VIADD R7, R3, UR5 ;  /* 0x0000000503077c36 */ /* 0x002fe20008000000 */
[----:B------:R-:W-:Y:S02]  /*28ee0*/  PRMT R11, R15, 0x7771, RZ ;  /* 0x000077710f0b7816 */ /* 0x000fe400000000ff */
[----:B---3--:R-:W-:Y:S02]  /*28ef0*/  PRMT R25, R16, 0x7770, RZ ;  /* 0x0000777010197816 */ /* 0x008fe400000000ff */
[----:B------:R-:W-:Y:S01]  /*28f00*/  LEA.HI.X.SX32 R5, R3, R2, 0x1, P6 ;  /* 0x0000000203057211 */ /* 0x000fe200030f0eff */
[----:B0-----:R-:W-:Y:S01]  /*28f10*/  VIADD R20, R26, 0xd ;  /* 0x0000000d1a147836 */ /* 0x001fe20000000000 */
[C---:B------:R-:W-:Y:S01]  /*28f20*/  IADD3 R6, P6, PT, R7.reuse, R10, RZ ;  /* 0x0000000a07067210 */ /* 0x040fe20007fde0ff */
[C---:B------:R-:W-:Y:S01]  /*28f30*/  VIADD R3, R7.reuse, UR5 ;  /* 0x0000000507037c36 */ /* 0x040fe20008000000 */
[----:B------:R0:W-:Y:S02]  /*28f40*/  @P1 STG.E.U8 desc[UR6][R8.64], R11 ;  /* 0x0000000b08001986 */ /* 0x0001e4000c101106 */
[----:B------:R-:W-:-:S02]  /*28f50*/  LEA.HI.X.SX32 R7, R7, R2, 0x1, P6 ;  /* 0x0000000207077211 */ /* 0x000fc400030f0eff */
[----:B------:R1:W-:Y:S01]  /*28f60*/  @P4 STG.E.U8 desc[UR6][R4.64], R25 ;  /* 0x0000001904004986 */ /* 0x0003e2000c101106 */
[----:B------:R-:W-:Y:S02]  /*28f70*/  ISETP.LT.AND P4, PT, R20, UR11, !P0 ;  /* 0x0000000b14007c0c */ /* 0x000fe4000c781270 */
[----:B------:R-:W-:Y:S01]  /*28f80*/  IADD3 R20, P6, PT, R3, R10, RZ ;  /* 0x0000000a03147210 */ /* 0x000fe20007fde0ff */
[----:B------:R-:W-:-:S03]  /*28f90*/  VIADD R22, R26, 0xc ;  /* 0x0000000c1a167836 */ /* 0x000fc60000000000 */
[C---:B------:R-:W-:Y:S01]  /*28fa0*/  LEA.HI.X.SX32 R21, R3.reuse, R2, 0x1, P6 ;  /* 0x0000000203157211 */ /* 0x040fe200030f0eff */
[----:B------:R-:W-:Y:S01]  /*28fb0*/  VIADD R3, R3, UR5 ;  /* 0x0000000503037c36 */ /* 0x000fe20008000000 */
[----:B------:R-:W-:Y:S02]  /*28fc0*/  PRMT R23, R16, 0x7771, RZ ;  /* 0x0000777110177816 */ /* 0x000fe400000000ff */
[----:B0-----:R-:W-:Y:S01]  /*28fd0*/  PRMT R11, R17, 0x7770, RZ ;  /* 0x00007770110b7816 */ /* 0x001fe200000000ff */
[----:B-1----:R-:W-:Y:S01]  /*28fe0*/  VIADD R4, R26, 0xf ;  /* 0x0000000f1a047836 */ /* 0x002fe20000000000 */
[C---:B------:R-:W-:Y:S01]  /*28ff0*/  IADD3 R8, P6, PT, R3.reuse, R10, RZ ;  /* 0x0000000a03087210 */ /* 0x040fe20007fde0ff */
[C---:B------:R-:W-:Y:S01]  /*29000*/  VIADD R5, R3.reuse, UR5 ;  /* 0x0000000503057c36 */ /* 0x040fe20008000000 */
[----:B------:R-:W-:Y:S01]  /*29010*/  ISETP.LT.AND P1, PT, R22, UR11, !P0 ;  /* 0x0000000b16007c0c */ /* 0x000fe2000c721270 */
[----:B------:R0:W-:Y:S01]  /*29020*/  @P3 STG.E.U8 desc[UR6][R6.64], R23 ;  /* 0x0000001706003986 */ /* 0x0001e2000c101106 */
[----:B------:R-:W-:-:S03]  /*29030*/  LEA.HI.X.SX32 R9, R3, R2, 0x1, P6 ;  /* 0x0000000203097211 */ /* 0x000fc600030f0eff */
[----:B------:R1:W-:Y:S01]  /*29040*/  @P2 STG.E.U8 desc[UR6][R20.64], R11 ;  /* 0x0000000b14002986 */ /* 0x0003e2000c101106 */
[----:B------:R-:W-:Y:S01]  /*29050*/  ISETP.LT.AND P2, PT, R4, UR11, !P0 ;  /* 0x0000000b04007c0c */ /* 0x000fe2000c741270 */
[----:B------:R-:W-:Y:S02]  /*29060*/  VIADD R4, R26, 0x10 ;  /* 0x000000101a047836 */ /* 0x000fe40000000000 */
[----:B------:R-:W-:Y:S01]  /*29070*/  VIADD R3, R5, UR5 ;  /* 0x0000000505037c36 */ /* 0x000fe20008000000 */
[----:B0-----:R-:W-:Y:S02]  /*29080*/  PRMT R23, R17, 0x7771, RZ ;  /* 0x0000777111177816 */ /* 0x001fe400000000ff */
[C---:B------:R-:W-:Y:S02]  /*29090*/  IADD3 R6, P6, PT, R5.reuse, R10, RZ ;  /* 0x0000000a05067210 */ /* 0x040fe40007fde0ff */
[----:B------:R-:W-:Y:S01]  /*290a0*/  PRMT R27, R18, 0x7770, RZ ;  /* 0x00007770121b7816 */ /* 0x000fe200000000ff */
[----:B------:R0:W-:Y:S01]  /*290b0*/  @P5 STG.E.U8 desc[UR6][R8.64], R23 ;  /* 0x0000001708005986 */ /* 0x0001e2000c101106 */
[----:B------:R-:W-:Y:S01]  /*290c0*/  LEA.HI.X.SX32 R7, R5, R2, 0x1, P6 ;  /* 0x0000000205077211 */ /* 0x000fe200030f0eff */
[----:B-1----:R-:W-:Y:S01]  /*290d0*/  VIADD R20, R26, 0x11 ;  /* 0x000000111a147836 */ /* 0x002fe20000000000 */
[----:B------:R-:W-:Y:S01]  /*290e0*/  ISETP.LT.AND P5, PT, R4, UR11, !P0 ;  /* 0x0000000b04007c0c */ /* 0x000fe2000c7a1270 */
[----:B------:R-:W-:Y:S01]  /*290f0*/  VIADD R22, R26, 0xe ;  /* 0x0000000e1a167836 */ /* 0x000fe20000000000 */
[C---:B------:R-:W-:Y:S01]  /*29100*/  IADD3 R4, P6, PT, R3.reuse, R10, RZ ;  /* 0x0000000a03047210 */ /* 0x040fe20007fde0ff */
[----:B------:R-:W-:Y:S01]  /*29110*/  VIADD R11, R3, UR5 ;  /* 0x00000005030b7c36 */ /* 0x000fe20008000000 */
[----:B------:R1:W-:Y:S01]  /*29120*/  @P1 STG.E.U8 desc[UR6][R6.64], R27 ;  /* 0x0000001b06001986 */ /* 0x0003e2000c101106 */
[----:B------:R-:W-:-:S02]  /*29130*/  ISETP.LT.AND P1, PT, R20, UR11, !P0 ;  /* 0x0000000b14007c0c */ /* 0x000fc4000c721270 */
[----:B------:R-:W-:Y:S02]  /*29140*/  LEA.HI.X.SX32 R5, R3, R2, 0x1, P6 ;  /* 0x0000000203057211 */ /* 0x000fe400030f0eff */
[----:B------:R-:W-:Y:S02]  /*29150*/  ISETP.LT.AND P3, PT, R22, UR11, !P0 ;  /* 0x0000000b16007c0c */ /* 0x000fe4000c761270 */
[C---:B------:R-:W-:Y:S01]  /*29160*/  IADD3 R20, P6, PT, R11.reuse, R10, RZ ;  /* 0x0000000a0b147210 */ /* 0x040fe20007fde0ff */
[----:B------:R-:W-:Y:S01]  /*29170*/  VIADD R3, R26, 0x12 ;  /* 0x000000121a037836 */ /* 0x000fe20000000000 */
[----:B------:R-:W-:Y:S02]  /*29180*/  PRMT R25, R18, 0x7771, RZ ;  /* 0x0000777112197816 */ /* 0x000fe400000000ff */
[C---:B------:R-:W-:Y:S01]  /*29190*/  LEA.HI.X.SX32 R21, R11.reuse, R2, 0x1, P6 ;  /* 0x000000020b157211 */ /* 0x040fe200030f0eff */
[----:B------:R-:W-:Y:S01]  /*291a0*/  VIADD R11, R11, UR5 ;  /* 0x000000050b0b7c36 */ /* 0x000fe20008000000 */
[----:B0-----:R-:W-:Y:S01]  /*291b0*/  PRMT R23, R19, 0x7770, RZ ;  /* 0x0000777013177816 */ /* 0x001fe200000000ff */
[----:B------:R0:W-:Y:S01]  /*291c0*/  @P4 STG.E.U8 desc[UR6][R4.64], R25 ;  /* 0x0000001904004986 */ /* 0x0001e2000c101106 */
[----:B------:R-:W-:Y:S01]  /*291d0*/  ISETP.LT.AND P4, PT, R3, UR11, !P0 ;  /* 0x0000000b03007c0c */ /* 0x000fe2000c781270 */
[----:B-1----:R-:W-:Y:S01]  /*291e0*/  VIADD R6, R26, 0x13 ;  /* 0x000000131a067836 */ /* 0x002fe20000000000 */
[C---:B------:R-:W-:Y:S01]  /*291f0*/  IADD3 R8, P6, PT, R11.reuse, R10, RZ ;  /* 0x0000000a0b087210 */ /* 0x040fe20007fde0ff */
[----:B------:R-:W-:Y:S01]  /*29200*/  VIADD R3, R11, UR5 ;  /* 0x000000050b037c36 */ /* 0x000fe20008000000 */
[----:B------:R1:W-:Y:S02]  /*29210*/  @P3 STG.E.U8 desc[UR6][R20.64], R23 ;  /* 0x0000001714003986 */ /* 0x0003e4000c101106 */
[----:B------:R-:W-:-:S02]  /*29220*/  ISETP.LT.AND P3, PT, R6, UR11, !P0 ;  /* 0x0000000b06007c0c */ /* 0x000fc4000c761270 */
[----:B------:R-:W-:Y:S02]  /*29230*/  LEA.HI.X.SX32 R9, R11, R2, 0x1, P6 ;  /* 0x000000020b097211 */ /* 0x000fe400030f0eff */
[C---:B------:R-:W-:Y:S01]  /*29240*/  IADD3 R6, P6, PT, R3.reuse, R10, RZ ;  /* 0x0000000a03067210 */ /* 0x040fe20007fde0ff */
[----:B0-----:R-:W-:Y:S01]  /*29250*/  VIADD R5, R3, UR5 ;  /* 0x0000000503057c36 */ /* 0x001fe20008000000 */
[----:B------:R-:W-:Y:S02]  /*29260*/  PRMT R11, R19, 0x7771, RZ ;  /* 0x00007771130b7816 */ /* 0x000fe400000000ff */
[----:B------:R-:W-:Y:S02]  /*29270*/  PRMT R25, R12, 0x7772, RZ ;  /* 0x000077720c197816 */ /* 0x000fe400000000ff */
[----:B------:R-:W-:Y:S01]  /*29280*/  LEA.HI.X.SX32 R7, R3, R2, 0x1, P6 ;  /* 0x0000000203077211 */ /* 0x000fe200030f0eff */
[----:B-1----:R-:W-:Y:S01]  /*29290*/  VIADD R20, R26, 0x15 ;  /* 0x000000151a147836 */ /* 0x002fe20000000000 */
[C---:B------:R-:W-:Y:S01]  /*292a0*/  IADD3 R4, P6, PT, R5.reuse, R10, RZ ;  /* 0x0000000a05047210 */ /* 0x040fe20007fde0ff */
[C---:B------:R-:W-:Y:S01]  /*292b0*/  VIADD R3, R5.reuse, UR5 ;  /* 0x0000000505037c36 */ /* 0x040fe20008000000 */
[----:B------:R0:W-:Y:S02]  /*292c0*/  @P2 STG.E.U8 desc[UR6][R8.64], R11 ;  /* 0x0000000b08002986 */ /* 0x0001e4000c101106 */
[----:B------:R-:W-:-:S02]  /*292d0*/  LEA.HI.X.SX32 R5, R5, R2, 0x1, P6 ;  /* 0x0000000205057211 */ /* 0x000fc400030f0eff */
[----:B------:R1:W-:Y:S01]  /*292e0*/  @P5 STG.E.U8 desc[UR6][R6.64], R25 ;  /* 0x0000001906005986 */ /* 0x0003e2000c101106 */
[----:B------:R-:W-:Y:S02]  /*292f0*/  ISETP.LT.AND P5, PT, R20, UR11, !P0 ;  /* 0x0000000b14007c0c */ /* 0x000fe4000c7a1270 */
[C---:B------:R-:W-:Y:S01]  /*29300*/  IADD3 R20, P6, PT, R3.reuse, R10, RZ ;  /* 0x0000000a03147210 */ /* 0x040fe20007fde0ff */
[----:B------:R-:W-:Y:S01]  /*29310*/  VIADD R22, R26, 0x14 ;  /* 0x000000141a167836 */ /* 0x000fe20000000000 */
[----:B------:R-:W-:Y:S02]  /*29320*/  PRMT R23, R12, 0x7773, RZ ;  /* 0x000077730c177816 */ /* 0x000fe400000000ff */
[C---:B------:R-:W-:Y:S01]  /*29330*/  LEA.HI.X.SX32 R21, R3.reuse, R2, 0x1, P6 ;  /* 0x0000000203157211 */ /* 0x040fe200030f0eff */
[----:B------:R-:W-:Y:S01]  /*29340*/  VIADD R3, R3, UR5 ;  /* 0x0000000503037c36 */ /* 0x000fe20008000000 */
[----:B0-----:R-:W-:Y:S01]  /*29350*/  PRMT R11, R13, 0x7772, RZ ;  /* 0x000077720d0b7816 */ /* 0x001fe200000000ff */
[----:B-1----:R-:W-:-:S03]  /*29360*/  VIADD R7, R26, 0x17 ;  /* 0x000000171a077836 */ /* 0x002fc60000000000 */
[C---:B------:R-:W-:Y:S01]  /*29370*/  IADD3 R6, P6, PT, R3.reuse, R10, RZ ;  /* 0x0000000a03067210 */ /* 0x040fe20007fde0ff */
[----:B------:R-:W-:Y:S01]  /*29380*/  VIADD R9, R3, UR5 ;  /* 0x0000000503097c36 */ /* 0x000fe20008000000 */
[----:B------:R-:W-:Y:S01]  /*29390*/  ISETP.LT.AND P2, PT, R22, UR11, !P0 ;  /* 0x0000000b16007c0c */ /* 0x000fe2000c741270 */
[----:B------:R0:W-:Y:S01]  /*293a0*/  @P1 STG.E.U8 desc[UR6][R4.64], R23 ;  /* 0x0000001704001986 */ /* 0x0001e2000c101106 */
[----:B------:R-:W-:-:S03]  /*293b0*/  VIADD R12, R26, 0x16 ;  /* 0x000000161a0c7836 */ /* 0x000fc60000000000 */
[----:B------:R1:W-:Y:S01]  /*293c0*/  @P4 STG.E.U8 desc[UR6][R20.64], R11 ;  /* 0x0000000b14004986 */ /* 0x0003e2000c101106 */
[----:B------:R-:W-:Y:S01]  /*293d0*/  ISETP.LT.AND P4, PT, R7, UR11, !P0 ;  /* 0x0000000b07007c0c */ /* 0x000fe2000c781270 */
[----:B------:R-:W-:Y:S01]  /*293e0*/  VIADD R8, R26, 0x18 ;  /* 0x000000181a087836 */ /* 0x000fe20000000000 */
[----:B------:R-:W-:Y:S01]  /*293f0*/  LEA.HI.X.SX32 R7, R3, R2, 0x1, P6 ;  /* 0x0000000203077211 */ /* 0x000fe200030f0eff */
[----:B------:R-:W-:Y:S01]  /*29400*/  VIADD R3, R9, UR5 ;  /* 0x0000000509037c36 */ /* 0x000fe20008000000 */
[----:B0-----:R-:W-:Y:S02]  /*29410*/  PRMT R23, R13, 0x7773, RZ ;  /* 0x000077730d177816 */ /* 0x001fe400000000ff */
[C---:B------:R-:W-:Y:S02]  /*29420*/  IADD3 R4, P6, PT, R9.reuse, R10, RZ ;  /* 0x0000000a09047210 */ /* 0x040fe40007fde0ff */
[----:B------:R-:W-:Y:S01]  /*29430*/  ISETP.LT.AND P1, PT, R12, UR11, !P0 ;  /* 0x0000000b0c007c0c */ /* 0x000fe2000c721270 */
[----:B------:R0:W-:Y:S01]  /*29440*/  @P3 STG.E.U8 desc[UR6][R6.64], R23 ;  /* 0x0000001706003986 */ /* 0x0001e2000c101106 */
[----:B------:R-:W-:Y:S01]  /*29450*/  PRMT R27, R14, 0x7772, RZ ;  /* 0x000077720e1b7816 */ /* 0x000fe200000000ff */
[----:B------:R-:W-:Y:S01]  /*29460*/  VIADD R12, R26, 0x19 ;  /* 0x000000191a0c7836 */ /* 0x000fe20000000000 */
[----:B------:R-:W-:Y:S01]  /*29470*/  LEA.HI.X.SX32 R5, R9, R2, 0x1, P6 ;  /* 0x0000000209057211 */ /* 0x000fe200030f0eff */
[----:B-1----:R-:W-:Y:S01]  /*29480*/  VIADD R11, R3, UR5 ;  /* 0x00000005030b7c36 */ /* 0x002fe20008000000 */
[----:B------:R-:W-:-:S02]  /*29490*/  ISETP.LT.AND P3, PT, R8, UR11, !P0 ;  /* 0x0000000b08007c0c */ /* 0x000fc4000c761270 */
[C---:B------:R-:W-:Y:S01]  /*294a0*/  IADD3 R8, P6, PT, R3.reuse, R10, RZ ;  /* 0x0000000a03087210 */ /* 0x040fe20007fde0ff */
[----:B------:R1:W-:Y:S01]  /*294b0*/  @P2 STG.E.U8 desc[UR6][R4.64], R27 ;  /* 0x0000001b04002986 */ /* 0x0003e2000c101106 */
[----:B------:R-:W-:Y:S02]  /*294c0*/  ISETP.LT.AND P2, PT, R12, UR11, !P0 ;  /* 0x0000000b0c007c0c */ /* 0x000fe4000c741270 */
[----:B------:R-:W-:Y:S02]  /*294d0*/  LEA.HI.X.SX32 R9, R3, R2, 0x1, P6 ;  /* 0x0000000203097211 */ /* 0x000fe400030f0eff */
[C---:B------:R-:W-:Y:S01]  /*294e0*/  IADD3 R12, P6, PT, R11.reuse, R10, RZ ;  /* 0x0000000a0b0c7210 */ /* 0x040fe20007fde0ff */
[----:B------:R-:W-:Y:S01]  /*294f0*/  VIADD R3, R26, 0x1a ;  /* 0x0000001a1a037836 */ /* 0x000fe20000000000 */
[----:B------:R-:W-:Y:S02]  /*29500*/  PRMT R25, R14, 0x7773, RZ ;  /* 0x000077730e197816 */ /* 0x000fe400000000ff */
[C---:B------:R-:W-:Y:S01]  /*29510*/  LEA.HI.X.SX32 R13, R11.reuse, R2, 0x1, P6 ;  /* 0x000000020b0d7211 */ /* 0x040fe200030f0eff */
[----:B------:R-:W-:Y:S01]  /*29520*/  VIADD R11, R11, UR5 ;  /* 0x000000050b0b7c36 */ /* 0x000fe20008000000 */
[----:B0-----:R-:W-:Y:S01]  /*29530*/  PRMT R23, R15, 0x7772, RZ ;  /* 0x000077720f177816 */ /* 0x001fe200000000ff */
[----:B-1----:R-:W-:Y:S01]  /*29540*/  VIADD R5, R26, 0x1b ;  /* 0x0000001b1a057836 */ /* 0x002fe20000000000 */
[----:B------:R0:W-:Y:S01]  /*29550*/  @P5 STG.E.U8 desc[UR6][R8.64], R25 ;  /* 0x0000001908005986 */ /* 0x0001e2000c101106 */
[----:B------:R-:W-:Y:S01]  /*29560*/  ISETP.LT.AND P6, PT, R3, UR11, !P0 ;  /* 0x0000000b03007c0c */ /* 0x000fe2000c7c1270 */
[C---:B------:R-:W-:Y:S01]  /*29570*/  VIADD R3, R11.reuse, UR5 ;  /* 0x000000050b037c36 */ /* 0x040fe20008000000 */
[----:B------:R-:W-:Y:S01]  /*29580*/  IADD3 R4, P5, PT, R11, R10, RZ ;  /* 0x0000000a0b047210 */ /* 0x000fe20007fbe0ff */
[----:B------:R1:W-:Y:S01]  /*29590*/  @P1 STG.E.U8 desc[UR6][R12.64], R23 ;  /* 0x000000170c001986 */ /* 0x0003e2000c101106 */
[----:B------:R-:W-:-:S02]  /*295a0*/  ISETP.LT.AND P1, PT, R5, UR11, !P0 ;  /* 0x0000000b05007c0c */ /* 0x000fc4000c721270 */
[----:B------:R-:W-:Y:S02]  /*295b0*/  PRMT R21, R15, 0x7773, RZ ;  /* 0x000077730f157816 */ /* 0x000fe400000000ff */
[----:B------:R-:W-:Y:S01]  /*295c0*/  LEA.HI.X.SX32 R5, R11, R2, 0x1, P5 ;  /* 0x000000020b057211 */ /* 0x000fe200028f0eff */
[C---:B0-----:R-:W-:Y:S01]  /*295d0*/  VIADD R9, R3.reuse, UR5 ;  /* 0x0000000503097c36 */ /* 0x041fe20008000000 */
[----:B------:R-:W-:-:S03]  /*295e0*/  IADD3 R6, P5, PT, R3, R10, RZ ;  /* 0x0000000a03067210 */ /* 0x000fc60007fbe0ff */
[----:B------:R-:W-:Y:S01]  /*295f0*/  @P4 STG.E.U8 desc[UR6][R4.64], R21 ;  /* 0x0000001504004986 */ /* 0x000fe2000c101106 */
[----:B------:R-:W-:Y:S01]  /*29600*/  IADD3 R14, P4, PT, R9, R10, RZ ;  /* 0x0000000a090e7210 */ /* 0x000fe20007f9e0ff */
[----:B------:R-:W-:Y:S01]  /*29610*/  VIADD R8, R26, 0x1c ;  /* 0x0000001c1a087836 */ /* 0x000fe20000000000 */
[----:B------:R-:W-:Y:S02]  /*29620*/  PRMT R11, R16, 0x7772, RZ ;  /* 0x00007772100b7816 */ /* 0x000fe400000000ff */
[-C--:B------:R-:W-:Y:S01]  /*29630*/  LEA.HI.X.SX32 R7, R3, R2.reuse, 0x1, P5 ;  /* 0x0000000203077211 */ /* 0x080fe200028f0eff */
[----:B------:R-:W-:Y:S01]  /*29640*/  VIADD R3, R26, 0x1d ;  /* 0x0000001d1a037836 */ /* 0x000fe20000000000 */
[C---:B------:R-:W-:Y:S01]  /*29650*/  LEA.HI.X.SX32 R15, R9.reuse, R2, 0x1, P4 ;  /* 0x00000002090f7211 */ /* 0x040fe200020f0eff */
[----:B------:R-:W-:Y:S01]  /*29660*/  VIADD R9, R9, UR5 ;  /* 0x0000000509097c36 */ /* 0x000fe20008000000 */
[----:B------:R-:W-:Y:S01]  /*29670*/  PRMT R25, R16, 0x7773, RZ ;  /* 0x0000777310197816 */ /* 0x000fe200000000ff */
[----:B------:R0:W-:Y:S01]  /*29680*/  @P3 STG.E.U8 desc[UR6][R6.64], R11 ;  /* 0x0000000b06003986 */ /* 0x0001e2000c101106 */
[----:B------:R-:W-:Y:S01]  /*29690*/  ISETP.LT.AND P5, PT, R8, UR11, !P0 ;  /* 0x0000000b08007c0c */ /* 0x000fe2000c7a1270 */
[----:B------:R-:W-:Y:S01]  /*296a0*/  VIADD R8, R26, 0x1e ;  /* 0x0000001e1a087836 */ /* 0x000fe20000000000 */
[----:B------:R-:W-:Y:S01]  /*296b0*/  ISETP.LT.AND P4, PT, R3, UR11, !P0 ;  /* 0x0000000b03007c0c */ /* 0x000fe2000c781270 */
[----:B------:R2:W-:Y:S01]  /*296c0*/  @P2 STG.E.U8 desc[UR6][R14.64], R25 ;  /* 0x000000190e002986 */ /* 0x0005e2000c101106 */
[C---:B-1----:R-:W-:Y:S01]  /*296d0*/  IADD3 R12, P2, PT, R9.reuse, R10, RZ ;  /* 0x0000000a090c7210 */ /* 0x042fe20007f5e0ff */
[C---:B------:R-:W-:Y:S01]  /*296e0*/  VIADD R3, R9.reuse, UR5 ;  /* 0x0000000509037c36 */ /* 0x040fe20008000000 */
[----:B------:R-:W-:Y:S01]  /*296f0*/  ISETP.LT.AND P3, PT, R8, UR11, !P0 ;  /* 0x0000000b08007c0c */ /* 0x000fe2000c761270 */
[----:B------:R-:W-:Y:S01]  /*29700*/  VIADD R16, R26, 0x1f ;  /* 0x0000001f1a107836 */ /* 0x000fe20000000000 */
[----:B------:R-:W-:Y:S01]  /*29710*/  LEA.HI.X.SX32 R13, R9, R2, 0x1, P2 ;  /* 0x00000002090d7211 */ /* 0x000fe200010f0eff */
[----:B------:R-:W1:Y:S01]  /*29720*/  LDS.128 R4, [R0] ;  /* 0x0000000000047984 */ /* 0x000e620000000c00 */
[C---:B------:R-:W-:Y:S01]  /*29730*/  IADD3 R8, P2, PT, R3.reuse, R10, RZ ;  /* 0x0000000a03087210 */ /* 0x040fe20007f5e0ff */
[----:B0-----:R-:W-:Y:S01]  /*29740*/  VIADD R11, R3, UR5 ;  /* 0x00000005030b7c36 */ /* 0x001fe20008000000 */
[----:B------:R-:W-:-:S02]  /*29750*/  PRMT R23, R17, 0x7772, RZ ;  /* 0x0000777211177816 */ /* 0x000fc400000000ff */
[----:B------:R-:W-:Y:S02]  /*29760*/  LEA.HI.X.SX32 R9, R3, R2, 0x1, P2 ;  /* 0x0000000203097211 */ /* 0x000fe400010f0eff */
[----:B------:R-:W-:Y:S01]  /*29770*/  PRMT R21, R17, 0x7773, RZ ;  /* 0x0000777311157816 */ /* 0x000fe200000000ff */
[----:B------:R0:W-:Y:S01]  /*29780*/  @P6 STG.E.U8 desc[UR6][R12.64], R23 ;  /* 0x000000170c006986 */ /* 0x0001e2000c101106 */
[----:B------:R-:W-:Y:S01]  /*29790*/  ISETP.LT.AND P2, PT, R16, UR11, !P0 ;  /* 0x0000000b10007c0c */ /* 0x000fe2000c741270 */
[----:B------:R-:W-:Y:S01]  /*297a0*/  VIADD R16, R26, 0x20 ;  /* 0x000000201a107836 */ /* 0x000fe20000000000 */
[C---:B--2---:R-:W-:Y:S01]  /*297b0*/  IADD3 R14, P6, PT, R11.reuse, R10, RZ ;  /* 0x0000000a0b0e7210 */ /* 0x044fe20007fde0ff */
[C---:B------:R-:W-:Y:S01]  /*297c0*/  VIADD R3, R11.reuse, UR5 ;  /* 0x000000050b037c36 */ /* 0x040fe20008000000 */
[----:B------:R2:W-:Y:S02]  /*297d0*/  @P1 STG.E.U8 desc[UR6][R8.64], R21 ;  /* 0x0000001508001986 */ /* 0x0005e4000c101106 */
[----:B------:R-:W-:-:S02]  /*297e0*/  LEA.HI.X.SX32 R15, R11, R2, 0x1, P6 ;  /* 0x000000020b0f7211 */ /* 0x000fc400030f0eff */
[----:B------:R-:W-:Y:S02]  /*297f0*/  ISETP.LT.AND P1, PT, R16, UR11, !P0 ;  /* 0x0000000b10007c0c */ /* 0x000fe4000c721270 */
[C---:B------:R-:W-:Y:S01]  /*29800*/  IADD3 R16, P6, PT, R3.reuse, R10, RZ ;  /* 0x0000000a03107210 */ /* 0x040fe20007fde0ff */
[----:B------:R-:W-:Y:S01]  /*29810*/  VIADD R11, R26, 0x21 ;  /* 0x000000211a0b7836 */ /* 0x000fe20000000000 */
[C---:B------:R-:W-:Y:S02]  /*29820*/  PRMT R25, R18.reuse, 0x7772, RZ ;  /* 0x0000777212197816 */ /* 0x040fe400000000ff */
[C---:B------:R-:W-:Y:S01]  /*29830*/  LEA.HI.X.SX32 R17, R3.reuse, R2, 0x1, P6 ;  /* 0x0000000203117211 */ /* 0x040fe200030f0eff */
[----:B------:R-:W-:Y:S01]  /*29840*/  VIADD R3, R3, UR5 ;  /* 0x0000000503037c36 */ /* 0x000fe20008000000 */
[----:B0-----:R-:W-:Y:S01]  /*29850*/  PRMT R23, R18, 0x7773, RZ ;  /* 0x0000777312177816 */ /* 0x001fe200000000ff */
[----:B--2---:R-:W-:Y:S01]  /*29860*/  VIADD R9, R26, 0x22 ;  /* 0x000000221a097836 */ /* 0x004fe20000000000 */
[----:B------:R0:W-:Y:S01]  /*29870*/  @P5 STG.E.U8 desc[UR6][R14.64], R25 ;  /* 0x000000190e005986 */ /* 0x0001e2000c101106 */
[----:B------:R-:W-:Y:S01]  /*29880*/  ISETP.LT.AND P5, PT, R11, UR11, !P0 ;  /* 0x0000000b0b007c0c */ /* 0x000fe2000c7a1270 */
[C---:B------:R-:W-:Y:S01]  /*29890*/  VIADD R11, R3.reuse, UR5 ;  /* 0x00000005030b7c36 */ /* 0x040fe20008000000 */
[----:B------:R-:W-:Y:S01]  /*298a0*/  IADD3 R8, P6, PT, R3, R10, RZ ;  /* 0x0000000a03087210 */ /* 0x000fe20007fde0ff */
[----:B------:R2:W-:Y:S01]  /*298b0*/  @P4 STG.E.U8 desc[UR6][R16.64], R23 ;  /* 0x0000001710004986 */ /* 0x0005e2000c101106 */
[----:B------:R-:W-:-:S02]  /*298c0*/  ISETP.LT.AND P4, PT, R9, UR11, !P0 ;  /* 0x0000000b09007c0c */ /* 0x000fc4000c781270 */
[----:B------:R-:W-:Y:S02]  /*298d0*/  PRMT R21, R19, 0x7773, RZ ;  /* 0x0000777313157816 */ /* 0x000fe400000000ff */
[----:B------:R-:W-:Y:S02]  /*298e0*/  LEA.HI.X.SX32 R9, R3, R2, 0x1, P6 ;  /* 0x0000000203097211 */ /* 0x000fe400030f0eff */
[----:B------:R-:W-:Y:S01]  /*298f0*/  PRMT R19, R19, 0x7772, RZ ;  /* 0x0000777213137816 */ /* 0x000fe200000000ff */
[----:B0-----:R-:W-:Y:S01]  /*29900*/  VIADD R14, R26, 0x23 ;  /* 0x000000231a0e7836 */ /* 0x001fe20000000000 */
[C---:B------:R-:W-:Y:S01]  /*29910*/  IADD3 R12, P6, PT, R11.reuse, R10, RZ ;  /* 0x0000000a0b0c7210 */ /* 0x040fe20007fde0ff */
[C---:B------:R-:W-:Y:S02]  /*29920*/  VIADD R3, R11.reuse, UR5 ;  /* 0x000000050b037c36 */ /* 0x040fe40008000000 */
[----:B------:R0:W-:Y:S01]  /*29930*/  @P3 STG.E.U8 desc[UR6][R8.64], R19 ;  /* 0x0000001308003986 */ /* 0x0001e2000c101106 */
[----:B------:R-:W-:-:S02]  /*29940*/  LEA.HI.X.SX32 R13, R11, R2, 0x1, P6 ;  /* 0x000000020b0d7211 */ /* 0x000fc400030f0eff */
[----:B------:R-:W-:Y:S02]  /*29950*/  ISETP.LT.AND P3, PT, R14, UR11, !P0 ;  /* 0x0000000b0e007c0c */ /* 0x000fe4000c761270 */
[----:B------:R-:W-:Y:S01]  /*29960*/  IADD3 R14, P6, PT, R3, R10, RZ ;  /* 0x0000000a030e7210 */ /* 0x000fe20007fde0ff */
[----:B--2---:R-:W-:-:S03]  /*29970*/  VIADD R16, R26, 0x24 ;  /* 0x000000241a107836 */ /* 0x004fc60000000000 */
[C---:B------:R-:W-:Y:S01]  /*29980*/  LEA.HI.X.SX32 R15, R3.reuse, R2, 0x1, P6 ;  /* 0x00000002030f7211 */ /* 0x040fe200030f0eff */
[----:B------:R-:W-:Y:S01]  /*29990*/  VIADD R3, R3, UR5 ;  /* 0x0000000503037c36 */ /* 0x000fe20008000000 */
[----:B-1----:R-:W-:Y:S01]  /*299a0*/  PRMT R11, R4, 0x7770, RZ ;  /* 0x00007770040b7816 */ /* 0x002fe200000000ff */
[----:B------:R1:W-:Y:S01]  /*299b0*/  @P2 STG.E.U8 desc[UR6][R12.64], R21 ;  /* 0x000000150c002986 */ /* 0x0003e2000c101106 */
[----:B------:R-:W-:Y:S01]  /*299c0*/  VIADD R17, R26, 0x25 ;  /* 0x000000251a117836 */ /* 0x000fe20000000000 */
[----:B------:R-:W-:Y:S01]  /*299d0*/  ISETP.LT.AND P2, PT, R16, UR11, !P0 ;  /* 0x0000000b10007c0c */ /* 0x000fe2000c741270 */
[C---:B0-----:R-:W-:Y:S01]  /*299e0*/  VIADD R9, R3.reuse, UR5 ;  /* 0x0000000503097c36 */ /* 0x041fe20008000000 */
[----:B------:R-:W-:Y:S01]  /*299f0*/  IADD3 R16, P6, PT, R3, R10, RZ ;  /* 0x0000000a03107210 */ /* 0x000fe20007fde0ff */
[----:B------:R0:W-:Y:S01]  /*29a00*/  @P1 STG.E.U8 desc[UR6][R14.64], R11 ;  /* 0x0000000b0e001986 */ /* 0x0001e2000c101106 */
[----:B------:R-:W-:Y:S01]  /*29a10*/  ISETP.LT.AND P1, PT, R17, UR11, !P0 ;  /* 0x0000000b11007c0c */ /* 0x000fe2000c721270 */
[----:B------:R-:W-:Y:S01]  /*29a20*/  VIADD R8, R26, 0x26 ;  /* 0x000000261a087836 */ /* 0x000fe20000000000 */
[----:B------:R-:W-:-:S02]  /*29a30*/  LEA.HI.X.SX32 R17, R3, R2, 0x1, P6 ;  /* 0x0000000203117211 */ /* 0x000fc400030f0eff */
[----:B------:R-:W-:Y:S01]  /*29a40*/  PRMT R27, R4, 0x7771, RZ ;  /* 0x00007771041b7816 */ /* 0x000fe200000000ff */
[C---:B------:R-:W-:Y:S01]  /*29a50*/  VIADD R3, R9.reuse, UR5 ;  /* 0x0000000509037c36 */ /* 0x040fe20008000000 */
[----:B------:R-:W-:Y:S01]  /*29a60*/  IADD3 R20, P6, PT, R9, R10, RZ ;  /* 0x0000000a09147210 */ /* 0x000fe20007fde0ff */
[----:B------:R-:W-:Y:S01]  /*29a70*/  VIADD R18, R26, 0x27 ;  /* 0x000000271a127836 */ /* 0x000fe20000000000 */
[----:B------:R-:W-:Y:S01]  /*29a80*/  PRMT R23, R5, 0x7770, RZ ;  /* 0x0000777005177816 */ /* 0x000fe200000000ff */
[----:B------:R2:W-:Y:S01]  /*29a90*/  @P5 STG.E.U8 desc[UR6][R16.64], R27 ;  /* 0x0000001b10005986 */ /* 0x0005e2000c101106 */
[----:B-1----:R-:W-:Y:S02]  /*29aa0*/  LEA.HI.X.SX32 R21, R9, R2, 0x1, P6 ;  /* 0x0000000209157211 */ /* 0x002fe400030f0eff */
[----:B------:R-:W-:Y:S01]  /*29ab0*/  ISETP.LT.AND P5, PT, R8, UR11, !P0 ;  /* 0x0000000b08007c0c */ /* 0x000fe2000c7a1270 */
[C---:B0-----:R-:W-:Y:S01]  /*29ac0*/  VIADD R11, R3.reuse, UR5 ;  /* 0x00000005030b7c36 */ /* 0x041fe20008000000 */
[----:B------:R-:W-:Y:S01]  /*29ad0*/  IADD3 R8, P6, PT, R3, R10, RZ ;  /* 0x0000000a03087210 */ /* 0x000fe20007fde0ff */
[----:B------:R0:W-:Y:S01]  /*29ae0*/  @P4 STG.E.U8 desc[UR6][R20.64], R23 ;  /* 0x0000001714004986 */ /* 0x0001e2000c101106 */
[----:B------:R-:W-:-:S02]  /*29af0*/  PRMT R25, R5, 0x7771, RZ ;  /* 0x0000777105197816 */ /* 0x000fc400000000ff */
[----:B------:R-:W-:Y:S01]  /*29b00*/  LEA.HI.X.SX32 R9, R3, R2, 0x1, P6 ;  /* 0x0000000203097211 */ /* 0x000fe200030f0eff */
[----:B------:R-:W1:Y:S01]  /*29b10*/  LDS.128 R12, [R0+0x400] ;  /* 0x00040000000c7984 */ /* 0x000e620000000c00 */
[----:B------:R-:W-:Y:S01]  /*29b20*/  ISETP.LT.AND P4, PT, R18, UR11, !P0 ;  /* 0x0000000b12007c0c */ /* 0x000fe2000c781270 */
[----:B--2---:R-:W-:Y:S01]  /*29b30*/  VIADD R16, R26, 0x28 ;  /* 0x000000281a107836 */ /* 0x004fe20000000000 */
[C---:B------:R-:W-:Y:S01]  /*29b40*/  IADD3 R18, P6, PT, R11.reuse, R10, RZ ;  /* 0x0000000a0b127210 */ /* 0x040fe20007fde0ff */
[C---:B------:R-:W-:Y:S01]  /*29b50*/  VIADD R3, R11.reuse, UR5 ;  /* 0x000000050b037c36 */ /* 0x040fe20008000000 */
[----:B------:R2:W-:Y:S02]  /*29b60*/  @P3 STG.E.U8 desc[UR6][R8.64], R25 ;  /* 0x0000001908003986 */ /* 0x0005e4000c101106 */
[----:B------:R-:W-:Y:S02]  /*29b70*/  LEA.HI.X.SX32 R19, R11, R2, 0x1, P6 ;  /* 0x000000020b137211 */ /* 0x000fe400030f0eff */
[----:B------:R-:W-:-:S02]  /*29b80*/  ISETP.LT.AND P3, PT, R16, UR11, !P0 ;  /* 0x0000000b10007c0c */ /* 0x000fc4000c761270 */
[C---:B------:R-:W-:Y:S01]  /*29b90*/  IADD3 R16, P6, PT, R3.reuse, R10, RZ ;  /* 0x0000000a03107210 */ /* 0x040fe20007fde0ff */
[----:B------:R-:W-:Y:S01]  /*29ba0*/  VIADD R11, R26, 0x29 ;  /* 0x000000291a0b7836 */ /* 0x000fe20000000000 */
[----:B0-----:R-:W-:Y:S02]  /*29bb0*/  PRMT R23, R6, 0x7770, RZ ;  /* 0x0000777006177816 */ /* 0x001fe400000000ff */
[C---:B------:R-:W-:Y:S01]  /*29bc0*/  LEA.HI.X.SX32 R17, R3.reuse, R2, 0x1, P6 ;  /* 0x0000000203117211 */ /* 0x040fe200030f0eff */
[----:B------:R-:W-:Y:S02]  /*29bd0*/  VIADD R3, R3, UR5 ;  /* 0x0000000503037c36 */ /* 0x000fe40008000000 */
[----:B------:R0:W-:Y:S01]  /*29be0*/  @P2 STG.E.U8 desc[UR6][R18.64], R23 ;  /* 0x0000001712002986 */ /* 0x0001e2000c101106 */
[----:B------:R-:W-:Y:S01]  /*29bf0*/  ISETP.LT.AND P2, PT, R11, UR11, !P0 ;  /* 0x0000000b0b007c0c */ /* 0x000fe2000c741270 */
[C---:B------:R-:W-:Y:S01]  /*29c00*/  VIADD R11, R3.reuse, UR5 ;  /* 0x00000005030b7c36 */ /* 0x040fe20008000000 */
[----:B--2---:R-:W-:-:S02]  /*29c10*/  IADD3 R8, P6, PT, R3, R10, RZ ;  /* 0x0000000a03087210 */ /* 0x004fc40007fde0ff */
[----:B------:R-:W-:Y:S02]  /*29c20*/  PRMT R21, R6, 0x7771, RZ ;  /* 0x0000777106157816 */ /* 0x000fe400000000ff */
[----:B------:R-:W-:Y:S01]  /*29c30*/  LEA.HI.X.SX32 R9, R3, R2, 0x1, P6 ;  /* 0x0000000203097211 */ /* 0x000fe200030f0eff */
[C---:B------:R-:W-:Y:S01]  /*29c40*/  VIADD R3, R11.reuse, UR5 ;  /* 0x000000050b037c36 */ /* 0x040fe20008000000 */
[C---:B0-----:R-:W-:Y:S01]  /*29c50*/  IADD3 R18, P6, PT, R11.reuse, R10, RZ ;  /* 0x0000000a0b127210 */ /* 0x041fe20007fde0ff */
[----:B------:R0:W-:Y:S03]  /*29c60*/  @P1 STG.E.U8 desc[UR6][R16.64], R21 ;  /* 0x0000001510001986 */ /* 0x0001e6000c101106 */
[----:B------:R-:W-:Y:S01]  /*29c70*/  LEA.HI.X.SX32 R19, R11, R2, 0x1, P6 ;  /* 0x000000020b137211 */ /* 0x000fe200030f0eff */
[C---:B------:R-:W-:Y:S02]  /*29c80*/  VIADD R11, R3.reuse, UR5 ;  /* 0x00000005030b7c36 */ /* 0x040fe40008000000 */
[----:B------:R-:W-:Y:S01]  /*29c90*/  VIADD R0, R26, 0x2a ;  /* 0x0000002a1a007836 */ /* 0x000fe20000000000 */
[----:B0-----:R-:W-:-:S04]  /*29ca0*/  IADD3 R16, P6, PT, R3, R10, RZ ;  /* 0x0000000a03107210 */ /* 0x001fc80007fde0ff */
[----:B------:R-:W-:Y:S02]  /*29cb0*/  LEA.HI.X.SX32 R17, R3, R2, 0x1, P6 ;  /* 0x0000000203117211 */ /* 0x000fe400030f0eff */
[----:B------:R-:W-:Y:S02]  /*29cc0*/  IADD3 R20, P6, PT, R11, R10, RZ ;  /* 0x0000000a0b147210 */ /* 0x000fe40007fde0ff */
[----:B------:R-:W-:Y:S02]  /*29cd0*/  PRMT R25, R7, 0x7770, RZ ;  /* 0x0000777007197816 */ /* 0x000fe400000000ff */
[C---:B------:R-:W-:Y:S01]  /*29ce0*/  LEA.HI.X.SX32 R21, R11.reuse, R2, 0x1, P6 ;  /* 0x000000020b157211 */ /* 0x040fe200030f0eff */
[----:B------:R-:W-:Y:S01]  /*29cf0*/  VIADD R11, R11, UR5 ;  /* 0x000000050b0b7c36 */ /* 0x000fe20008000000 */
[----:B------:R-:W-:Y:S01]  /*29d00*/  ISETP.LT.AND P1, PT, R0, UR11, !P0 ;  /* 0x0000000b00007c0c */ /* 0x000fe2000c721270 */
[----:B------:R-:W-:Y:S01]  /*29d10*/  VIADD R0, R26, 0x2b ;  /* 0x0000002b1a007836 */ /* 0x000fe20000000000 */
[----:B------:R-:W-:Y:S01]  /*29d20*/  PRMT R23, R7, 0x7771, RZ ;  /* 0x0000777107177816 */ /* 0x000fe200000000ff */
[----:B------:R0:W-:Y:S01]  /*29d30*/  @P5 STG.E.U8 desc[UR6][R8.64], R25 ;  /* 0x0000001908005986 */ /* 0x0001e2000c101106 */
[----:B-1----:R-:W-:Y:S01]  /*29d40*/  PRMT R27, R12, 0x7770, RZ ;  /* 0x000077700c1b7816 */ /* 0x002fe200000000ff */
[----:B------:R-:W-:Y:S01]  /*29d50*/  VIADD R3, R11, UR5 ;  /* 0x000000050b037c36 */ /* 0x000fe20008000000 */
[----:B------:R-:W-:Y:S01]  /*29d60*/  ISETP.LT.AND P5, PT, R0, UR11, !P0 ;  /* 0x0000000b00007c0c */ /* 0x000fe2000c7a1270 */
[----:B------:R-:W-:Y:S01]  /*29d70*/  @P4 STG.E.U8 desc[UR6][R18.64], R23 ;  /* 0x0000001712004986 */ /* 0x000fe2000c101106 */
[----:B------:R-:W-:-:S03]  /*29d80*/  VIADD R0, R26, 0x2c ;  /* 0x0000002c1a007836 */ /* 0x000fc60000000000 */
[----:B------:R1:W-:Y:S01]  /*29d90*/  @P3 STG.E.U8 desc[UR6][R16.64], R27 ;  /* 0x0000001b10003986 */ /* 0x0003e2000c101106 */
[----:B0-----:R-:W-:-:S04]  /*29da0*/  IADD3 R8, P6, PT, R11, R10, RZ ;  /* 0x0000000a0b087210 */ /* 0x001fc80007fde0ff */
[----:B------:R-:W-:Y:S01]  /*29db0*/  LEA.HI.X.SX32 R9, R11, R2, 0x1, P6 ;  /* 0x000000020b097211 */ /* 0x000fe200030f0eff */
[C---:B------:R-:W-:Y:S01]  /*29dc0*/  VIADD R11, R3.reuse, UR5 ;  /* 0x00000005030b7c36 */ /* 0x040fe20008000000 */
[C---:B-1----:R-:W-:Y:S02]  /*29dd0*/  IADD3 R16, P6, PT, R3.reuse, R10, RZ ;  /* 0x0000000a03107210 */ /* 0x042fe40007fde0ff */
[----:B------:R-:W-:Y:S01]  /*29de0*/  ISETP.LT.AND P4, PT, R0, UR11, !P0 ;  /* 0x0000000b00007c0c */ /* 0x000fe2000c781270 */
[----:B------:R-:W-:Y:S01]  /*29df0*/  VIADD R0, R26, 0x2d ;  /* 0x0000002d1a007836 */ /* 0x000fe20000000000 */
[----:B------:R-:W-:Y:S02]  /*29e00*/  PRMT R29, R12, 0x7771, RZ ;  /* 0x000077710c1d7816 */ /* 0x000fe400000000ff */
[----:B------:R-:W-:Y:S01]  /*29e10*/  LEA.HI.X.SX32 R17, R3, R2, 0x1, P6 ;  /* 0x0000000203117211 */ /* 0x000fe200030f0eff */
[C---:B------:R-:W-:Y:S01]  /*29e20*/  VIADD R3, R11.reuse, UR5 ;  /* 0x000000050b037c36 */ /* 0x040fe20008000000 */
[C---:B------:R-:W-:Y:S01]  /*29e30*/  IADD3 R18, P6, PT, R11.reuse, R10, RZ ;  /* 0x0000000a0b127210 */ /* 0x040fe20007fde0ff */
[----:B------:R0:W-:Y:S01]  /*29e40*/  @P2 STG.E.U8 desc[UR6][R20.64], R29 ;  /* 0x0000001d14002986 */ /* 0x0001e2000c101106 */
[----:B------:R-:W-:Y:S01]  /*29e50*/  ISETP.LT.AND P3, PT, R0, UR11, !P0 ;  /* 0x0000000b00007c0c */ /* 0x000fe2000c761270 */
[----:B------:R-:W-:Y:S01]  /*29e60*/  VIADD R0, R26, 0x2e ;  /* 0x0000002e1a007836 */ /* 0x000fe20000000000 */
[----:B------:R-:W-:-:S02]  /*29e70*/  LEA.HI.X.SX32 R19, R11, R2, 0x1, P6 ;  /* 0x000000020b137211 */ /* 0x000fc400030f0eff */
[----:B------:R-:W-:Y:S02]  /*29e80*/  PRMT R25, R13, 0x7770, RZ ;  /* 0x000077700d197816 */ /* 0x000fe400000000ff */
[----:B------:R-:W-:Y:S02]  /*29e90*/  ISETP.LT.AND P2, PT, R0, UR11, !P0 ;  /* 0x0000000b00007c0c */ /* 0x000fe4000c741270 */
[----:B0-----:R-:W-:Y:S01]  /*29ea0*/  IADD3 R20, P6, PT, R3, R10, RZ ;  /* 0x0000000a03147210 */ /* 0x001fe20007fde0ff */
[----:B------:R-:W-:-:S03]  /*29eb0*/  VIADD R0, R26, 0x2f ;  /* 0x0000002f1a007836 */ /* 0x000fc60000000000 */
[C---:B------:R-:W-:Y:S01]  /*29ec0*/  LEA.HI.X.SX32 R21, R3.reuse, R2, 0x1, P6 ;  /* 0x0000000203157211 */ /* 0x040fe200030f0eff */
[----:B------:R-:W-:Y:S01]  /*29ed0*/  VIADD R3, R3, UR5 ;  /* 0x0000000503037c36 */ /* 0x000fe20008000000 */
[----:B------:R-:W-:Y:S01]  /*29ee0*/  PRMT R27, R13, 0x7771, RZ ;  /* 0x000077710d1b7816 */ /* 0x000fe200000000ff */
[----:B------:R0:W-:Y:S01]  /*29ef0*/  @P1 STG.E.U8 desc[UR6][R8.64], R25 ;  /* 0x0000001908001986 */ /* 0x0001e2000c101106 */
[----:B------:R-:W-:Y:S01]  /*29f00*/  ISETP.LT.AND P1, PT, R0, UR11, !P0 ;  /* 0x0000000b00007c0c */ /* 0x000fe2000c721270 */
[C---:B------:R-:W-:Y:S02]  /*29f10*/  VIADD R11, R3.reuse, UR5 ;  /* 0x00000005030b7c36 */ /* 0x040fe40008000000 */
[----:B------:R-:W-:Y:S01]  /*29f20*/  VIADD R0, R26, 0x30 ;  /* 0x000000301a007836 */ /* 0x000fe20000000000 */
[----:B------:R1:W-:Y:S01]  /*29f30*/  @P5 STG.E.U8 desc[UR6][R16.64], R27 ;  /* 0x0000001b10005986 */ /* 0x0003e2000c101106 */
[----:B------:R-:W-:Y:S02]  /*29f40*/  PRMT R23, R14, 0x7770, RZ ;  /* 0x000077700e177816 */ /* 0x000fe400000000ff */
[----:B0-----:R-:W-:-:S04]  /*29f50*/  IADD3 R8, P6, PT, R3, R10, RZ ;  /* 0x0000000a03087210 */ /* 0x001fc80007fde0ff */
[----:B------:R-:W-:Y:S01]  /*29f60*/  LEA.HI.X.SX32 R9, R3, R2, 0x1, P6 ;  /* 0x0000000203097211 */ /* 0x000fe200030f0eff */
[C---:B------:R-:W-:Y:S01]  /*29f70*/  VIADD R3, R11.reuse, UR5 ;  /* 0x000000050b037c36 */ /* 0x040fe20008000000 */
[C---:B-1----:R-:W-:Y:S02]  /*29f80*/  IADD3 R16, P6, PT, R11.reuse, R10, RZ ;  /* 0x0000000a0b107210 */ /* 0x042fe40007fde0ff */
[----:B------:R-:W-:Y:S01]  /*29f90*/  ISETP.LT.AND P5, PT, R0, UR11, !P0 ;  /* 0x0000000b00007c0c */ /* 0x000fe2000c7a1270 */
[----:B------:R-:W-:Y:S01]  /*29fa0*/  VIADD R0, R26, 0x31 ;  /* 0x000000311a007836 */ /* 0x000fe20000000000 */
[----:B------:R0:W-:Y:S01]  /*29fb0*/  @P4 STG.E.U8 desc[UR6][R18.64], R23 ;  /* 0x0000001712004986 */ /* 0x0001e2000c101106 */
[----:B------:R-:W-:Y:S02]  /*29fc0*/  PRMT R25, R14, 0x7771, RZ ;  /* 0x000077710e197816 */ /* 0x000fe400000000ff */
[----:B------:R-:W-:Y:S01]  /*29fd0*/  LEA.HI.X.SX32 R17, R11, R2, 0x1, P6 ;  /* 0x000000020b117211 */ /* 0x000fe200030f0eff */
[C---:B------:R-:W-:Y:S01]  /*29fe0*/  VIADD R11, R3.reuse, UR5 ;  /* 0x00000005030b7c36 */ /* 0x040fe20008000000 */
[----:B------:R-:W-:Y:S01]  /*29ff0*/  ISETP.LT.AND P4, PT, R0, UR11, !P0 ;  /* 0x0000000b00007c0c */ /* 0x000fe2000c781270 */
[----:B------:R-:W-:Y:S01]  /*2a000*/  VIADD R0, R26, 0x32 ;  /* 0x000000321a007836 */ /* 0x000fe20000000000 */
[----:B------:R1:W-:Y:S01]  /*2a010*/  @P3 STG.E.U8 desc[UR6][R20.64], R25 ;  /* 0x0000001914003986 */ /* 0x0003e2000c101106 */
[----:B0-----:R-:W-:-:S04]  /*2a020*/  IADD3 R18, P6, PT, R3, R10, RZ ;  /* 0x0000000a03127210 */ /* 0x001fc80007fde0ff */
[----:B------:R-:W-:Y:S02]  /*2a030*/  LEA.HI.X.SX32 R19, R3, R2, 0x1, P6 ;  /* 0x0000000203137211 */ /* 0x000fe400030f0eff */
[----:B-1----:R-:W-:Y:S02]  /*2a040*/  IADD3 R20, P6, PT, R11, R10, RZ ;  /* 0x0000000a0b147210 */ /* 0x002fe40007fde0ff */
[----:B------:R-:W-:Y:S01]  /*2a050*/  ISETP.LT.AND P3, PT, R0, UR11, !P0 ;  /* 0x0000000b00007c0c */ /* 0x000fe2000c761270 */
[----:B------:R-:W-:Y:S01]  /*2a060*/  VIADD R0, R26, 0x33 ;  /* 0x000000331a007836 */ /* 0x000fe20000000000 */
[----:B------:R-:W-:Y:S02]  /*2a070*/  PRMT R23, R15, 0x7770, RZ ;  /* 0x000077700f177816 */ /* 0x000fe400000000ff */
[C---:B------:R-:W-:Y:S01]  /*2a080*/  LEA.HI.X.SX32 R21, R11.reuse, R2, 0x1, P6 ;  /* 0x000000020b157211 */ /* 0x040fe200030f0eff */
[----:B------:R-:W-:Y:S01]  /*2a090*/  VIADD R11, R11, UR5 ;  /* 0x000000050b0b7c36 */ /* 0x000fe20008000000 */
[----:B------:R-:W-:Y:S01]  /*2a0a0*/  PRMT R27, R15, 0x7771, RZ ;  /* 0x000077710f1b7816 */ /* 0x000fe200000000ff */
[----:B------:R0:W-:Y:S01]  /*2a0b0*/  @P2 STG.E.U8 desc[UR6][R8.64], R23 ;  /* 0x0000001708002986 */ /* 0x0001e2000c101106 */
[----:B------:R-:W-:Y:S01]  /*2a0c0*/  ISETP.LT.AND P2, PT, R0, UR11, !P0 ;  /* 0x0000000b00007c0c */ /* 0x000fe2000c741270 */
[C---:B------:R-:W-:Y:S01]  /*2a0d0*/  VIADD R3, R11.reuse, UR5 ;  /* 0x000000050b037c36 */ /* 0x040fe20008000000 */
[----:B------:R-:W-:Y:S01]  /*2a0e0*/  PRMT R25, R4, 0x7772, RZ ;  /* 0x0000777204197816 */ /* 0x000fe200000000ff */
[----:B------:R-:W-:Y:S01]  /*2a0f0*/  VIADD R0, R26, 0x34 ;  /* 0x000000341a007836 */ /* 0x000fe20000000000 */
[----:B------:R1:W-:Y:S01]  /*2a100*/  @P1 STG.E.U8 desc[UR6][R16.64], R27 ;  /* 0x0000001b10001986 */ /* 0x0003e2000c101106 */
[----:B0-----:R-:W-:-:S02]  /*2a110*/  IADD3 R8, P6, PT, R11, R10, RZ ;  /* 0x0000000a0b087210 */ /* 0x001fc40007fde0ff */
[----:B------:R-:W-:Y:S02]  /*2a120*/  PRMT R23, R4, 0x7773, RZ ;  /* 0x0000777304177816 */ /* 0x000fe400000000ff */
[----:B------:R-:W-:Y:S01]  /*2a130*/  LEA.HI.X.SX32 R9, R11, R2, 0x1, P6 ;  /* 0x000000020b097211 */ /* 0x000fe200030f0eff */
[C---:B------:R-:W-:Y:S01]  /*2a140*/  VIADD R11, R3.reuse, UR5 ;  /* 0x00000005030b7c36 */ /* 0x040fe20008000000 */
[----:B------:R-:W-:Y:S01]  /*2a150*/  IADD3 R4, P6, PT, R3, R10, RZ ;  /* 0x0000000a03047210 */ /* 0x000fe20007fde0ff */
[----:B------:R0:W-:Y:S01]  /*2a160*/  @P5 STG.E.U8 desc[UR6][R18.64], R25 ;  /* 0x0000001912005986 */ /* 0x0001e2000c101106 */
[----:B------:R-:W-:Y:S01]  /*2a170*/  ISETP.LT.AND P1, PT, R0, UR11, !P0 ;  /* 0x0000000b00007c0c */ /* 0x000fe2000c721270 */
[----:B------:R-:W-:Y:S01]  /*2a180*/  VIADD R0, R26, 0x35 ;  /* 0x000000351a007836 */ /* 0x000fe20000000000 */
[----:B-1----:R-:W-:-:S04]  /*2a190*/  PRMT R27, R5, 0x7772, RZ ;  /* 0x00007772051b7816 */ /* 0x002fc800000000ff */
[----:B------:R-:W-:Y:S02]  /*2a1a0*/  ISETP.LT.AND P5, PT, R0, UR11, !P0 ;  /* 0x0000000b00007c0c */ /* 0x000fe4000c7a1270 */
[----:B0-----:R-:W-:Y:S02]  /*2a1b0*/  PRMT R25, R5, 0x7773, RZ ;  /* 0x0000777305197816 */ /* 0x001fe400000000ff */
[----:B------:R-:W-:Y:S01]  /*2a1c0*/  LEA.HI.X.SX32 R5, R3, R2, 0x1, P6 ;  /* 0x0000000203057211 */ /* 0x000fe200030f0eff */
[C---:B------:R-:W-:Y:S01]  /*2a1d0*/  VIADD R3, R11.reuse, UR5 ;  /* 0x000000050b037c36 */ /* 0x040fe20008000000 */
[----:B------:R-:W-:Y:S01]  /*2a1e0*/  IADD3 R16, P6, PT, R11, R10, RZ ;  /* 0x0000000a0b107210 */ /* 0x000fe20007fde0ff */
[----:B------:R-:W-:-:S03]  /*2a1f0*/  VIADD R0, R26, 0x36 ;  /* 0x000000361a007836 */ /* 0x000fc60000000000 */
[----:B------:R-:W-:Y:S02]  /*2a200*/  LEA.HI.X.SX32 R17, R11, R2, 0x1, P6 ;  /* 0x000000020b117211 */ /* 0x000fe400030f0eff */
[C---:B------:R-:W-:Y:S01]  /*2a210*/  IADD3 R18, P6, PT, R3.reuse, R10, RZ ;  /* 0x0000000a03127210 */ /* 0x040fe20007fde0ff */
[----:B------:R0:W-:Y:S01]  /*2a220*/  @P4 STG.E.U8 desc[UR6][R20.64], R23 ;  /* 0x0000001714004986 */ /* 0x0001e2000c101106 */
[----:B------:R-:W-:Y:S01]  /*2a230*/  ISETP.LT.AND P4, PT, R0, UR11, !P0 ;  /* 0x0000000b00007c0c */ /* 0x000fe2000c781270 */
[----:B------:R-:W-:Y:S01]  /*2a240*/  VIADD R0, R26, 0x37 ;  /* 0x000000371a007836 */ /* 0x000fe20000000000 */
[C---:B------:R-:W-:Y:S01]  /*2a250*/  LEA.HI.X.SX32 R19, R3.reuse, R2, 0x1, P6 ;  /* 0x0000000203137211 */ /* 0x040fe200030f0eff */
[----:B------:R-:W-:Y:S01]  /*2a260*/  VIADD R3, R3, UR5 ;  /* 0x0000000503037c36 */ /* 0x000fe20008000000 */
[----:B------:R1:W-:Y:S02]  /*2a270*/  @P3 STG.E.U8 desc[UR6][R8.64], R27 ;  /* 0x0000001b08003986 */ /* 0x0003e4000c101106 */
[----:B------:R-:W-:Y:S01]  /*2a280*/  ISETP.LT.AND P3, PT, R0, UR11, !P0 ;  /* 0x0000000b00007c0c */ /* 0x000fe2000c761270 */
[----:B------:R-:W-:Y:S01]  /*2a290*/  VIADD R0, R26, 0x38 ;  /* 0x000000381a007836 */ /* 0x000fe20000000000 */
[----:B------:R2:W-:Y:S01]  /*2a2a0*/  @P2 STG.E.U8 desc[UR6][R4.64], R25 ;  /* 0x0000001904002986 */ /* 0x0005e2000c101106 */
[----:B------:R-:W-:-:S02]  /*2a2b0*/  PRMT R11, R6, 0x7773, RZ ;  /* 0x00007773060b7816 */ /* 0x000fc400000000ff */
[----:B0-----:R-:W-:Y:S01]  /*2a2c0*/  PRMT R23, R6, 0x7772, RZ ;  /* 0x0000777206177816 */ /* 0x001fe200000000ff */
[C---:B-1----:R-:W-:Y:S01]  /*2a2d0*/  VIADD R9, R3.reuse, UR5 ;  /* 0x0000000503097c36 */ /* 0x042fe20008000000 */
[C---:B--2---:R-:W-:Y:S02]  /*2a2e0*/  IADD3 R4, P6, PT, R3.reuse, R10, RZ ;  /* 0x0000000a03047210 */ /* 0x044fe40007fde0ff */
[----:B------:R-:W-:Y:S02]  /*2a2f0*/  ISETP.LT.AND P2, PT, R0, UR11, !P0 ;  /* 0x0000000b00007c0c */ /* 0x000fe4000c741270 */
[----:B------:R-:W-:Y:S01]  /*2a300*/  LEA.HI.X.SX32 R5, R3, R2, 0x1, P6 ;  /* 0x0000000203057211 */ /* 0x000fe200030f0eff */
[C---:B------:R-:W-:Y:S01]  /*2a310*/  VIADD R3, R9.reuse, UR5 ;  /* 0x0000000509037c36 */ /* 0x040fe20008000000 */
[----:B------:R-:W-:Y:S01]  /*2a320*/  IADD3 R6, P6, PT, R9, R10, RZ ;  /* 0x0000000a09067210 */ /* 0x000fe20007fde0ff */
[----:B------:R-:W-:Y:S01]  /*2a330*/  VIADD R0, R26, 0x39 ;  /* 0x000000391a007836 */ /* 0x000fe20000000000 */
[----:B------:R0:W-:Y:S01]  /*2a340*/  @P1 STG.E.U8 desc[UR6][R16.64], R23 ;  /* 0x0000001710001986 */ /* 0x0001e2000c101106 */
[----:B------:R-:W-:-:S03]  /*2a350*/  PRMT R21, R7, 0x7773, RZ ;  /* 0x0000777307157816 */ /* 0x000fc600000000ff */
[----:B------:R1:W-:Y:S01]  /*2a360*/  @P5 STG.E.U8 desc[UR6][R18.64], R11 ;  /* 0x0000000b12005986 */ /* 0x0003e2000c101106 */
[----:B------:R-:W-:Y:S01]  /*2a370*/  ISETP.LT.AND P1, PT, R0, UR11, !P0 ;  /* 0x0000000b00007c0c */ /* 0x000fe2000c721270 */
[----:B------:R-:W-:Y:S01]  /*2a380*/  VIADD R0, R26, 0x3a ;  /* 0x0000003a1a007836 */ /* 0x000fe20000000000 */
[----:B0-----:R-:W-:Y:S02]  /*2a390*/  PRMT R17, R7, 0x7772, RZ ;  /* 0x0000777207117816 */ /* 0x001fe400000000ff */
[----:B------:R-:W-:Y:S02]  /*2a3a0*/  LEA.HI.X.SX32 R7, R9, R2, 0x1, P6 ;  /* 0x0000000209077211 */ /* 0x000fe400030f0eff */
[C---:B------:R-:W-:Y:S01]  /*2a3b0*/  IADD3 R8, P6, PT, R3.reuse, R10, RZ ;  /* 0x0000000a03087210 */ /* 0x040fe20007fde0ff */
[----:B-1----:R-:W-:-:S03]  /*2a3c0*/  VIADD R11, R3, UR5 ;  /* 0x00000005030b7c36 */ /* 0x002fc60008000000 */
[----:B------:R-:W-:Y:S01]  /*2a3d0*/  LEA.HI.X.SX32 R9, R3, R2, 0x1, P6 ;  /* 0x0000000203097211 */ /* 0x000fe200030f0eff */
[C---:B------:R-:W-:Y:S01]  /*2a3e0*/  VIADD R3, R11.reuse, UR5 ;  /* 0x000000050b037c36 */ /* 0x040fe20008000000 */
[----:B------:R-:W-:Y:S01]  /*2a3f0*/  ISETP.LT.AND P5, PT, R0, UR11, !P0 ;  /* 0x0000000b00007c0c */ /* 0x000fe2000c7a1270 */
[----:B------:R0:W-:Y:S01]  /*2a400*/  @P4 STG.E.U8 desc[UR6][R4.64], R17 ;  /* 0x0000001104004986 */ /* 0x0001e2000c101106 */
[C---:B------:R-:W-:Y:S01]  /*2a410*/  IADD3 R18, P6, PT, R11.reuse, R10, RZ ;  /* 0x0000000a0b127210 */ /* 0x040fe20007fde0ff */
[----:B------:R-:W-:Y:S02]  /*2a420*/  VIADD R0, R26, 0x3b ;  /* 0x0000003b1a007836 */ /* 0x000fe40000000000 */
[----:B------:R1:W-:Y:S01]  /*2a430*/  @P3 STG.E.U8 desc[UR6][R6.64], R21 ;  /* 0x0000001506003986 */ /* 0x0003e2000c101106 */
[----:B------:R-:W-:Y:S02]  /*2a440*/  LEA.HI.X.SX32 R19, R11, R2, 0x1, P6 ;  /* 0x000000020b137211 */ /* 0x000fe400030f0eff */
[----:B------:R-:W-:Y:S01]  /*2a450*/  ISETP.LT.AND P4, PT, R0, UR11, !P0 ;  /* 0x0000000b00007c0c */ /* 0x000fe2000c781270 */
[----:B------:R-:W-:Y:S01]  /*2a460*/  VIADD R0, R26, 0x3c ;  /* 0x0000003c1a007836 */ /* 0x000fe20000000000 */
[----:B------:R-:W-:-:S02]  /*2a470*/  PRMT R25, R12, 0x7772, RZ ;  /* 0x000077720c197816 */ /* 0x000fc400000000ff */
[C---:B0-----:R-:W-:Y:S01]  /*2a480*/  IADD3 R4, P6, PT, R3.reuse, R10, RZ ;  /* 0x0000000a03047210 */ /* 0x041fe20007fde0ff */
[----:B-1----:R-:W-:Y:S01]  /*2a490*/  VIADD R7, R3, UR5 ;  /* 0x0000000503077c36 */ /* 0x002fe20008000000 */
[----:B------:R-:W-:-:S03]  /*2a4a0*/  PRMT R23, R12, 0x7773, RZ ;  /* 0x000077730c177816 */ /* 0x000fc600000000ff */
[----:B------:R-:W-:Y:S01]  /*2a4b0*/  VIADD R11, R7, UR5 ;  /* 0x00000005070b7c36 */ /* 0x000fe20008000000 */
[----:B------:R-:W-:Y:S01]  /*2a4c0*/  LEA.HI.X.SX32 R5, R3, R2, 0x1, P6 ;  /* 0x0000000203057211 */ /* 0x000fe200030f0eff */
[----:B------:R0:W-:Y:S02]  /*2a4d0*/  @P2 STG.E.U8 desc[UR6][R8.64], R25 ;  /* 0x0000001908002986 */ /* 0x0001e4000c101106 */
[----:B------:R-:W-:Y:S01]  /*2a4e0*/  VIADD R3, R11, UR5 ;  /* 0x000000050b037c36 */ /* 0x000fe20008000000 */
[----:B------:R-:W-:Y:S01]  /*2a4f0*/  ISETP.LT.AND P3, PT, R0, UR11, !P0 ;  /* 0x0000000b00007c0c */ /* 0x000fe2000c761270 */
[----:B------:R-:W-:Y:S01]  /*2a500*/  VIADD R0, R26, 0x3d ;  /* 0x0000003d1a007836 */ /* 0x000fe20000000000 */
[----:B------:R1:W-:Y:S01]  /*2a510*/  @P1 STG.E.U8 desc[UR6][R18.64], R23 ;  /* 0x0000001712001986 */ /* 0x0003e2000c101106 */
[----:B------:R-:W-:Y:S01]  /*2a520*/  VIADD R21, R3, UR5 ;  /* 0x0000000503157c36 */ /* 0x000fe20008000000 */
[C---:B0-----:R-:W-:Y:S02]  /*2a530*/  IADD3 R8, P1, PT, R7.reuse, R10, RZ ;  /* 0x0000000a07087210 */ /* 0x041fe40007f3e0ff */
[----:B------:R-:W-:Y:S01]  /*2a540*/  ISETP.LT.AND P2, PT, R0, UR11, !P0 ;  /* 0x0000000b00007c0c */ /* 0x000fe2000c741270 */
[C---:B------:R-:W-:Y:S01]  /*2a550*/  VIADD R0, R26.reuse, 0x3e ;  /* 0x0000003e1a007836 */ /* 0x040fe20000000000 */
[----:B------:R-:W-:Y:S01]  /*2a560*/  LEA.HI.X.SX32 R9, R7, R2, 0x1, P1 ;  /* 0x0000000207097211 */ /* 0x000fe200008f0eff */
[----:B------:R-:W-:Y:S01]  /*2a570*/  VIADD R12, R26, 0x3f ;  /* 0x0000003f1a0c7836 */ /* 0x000fe20000000000 */
[----:B-1----:R-:W-:-:S02]  /*2a580*/  IADD3 R18, P1, PT, R21, R10, RZ ;  /* 0x0000000a15127210 */ /* 0x002fc40007f3e0ff */
[----:B------:R-:W-:Y:S02]  /*2a590*/  IADD3 R6, P6, PT, R11, R10, RZ ;  /* 0x0000000a0b067210 */ /* 0x000fe40007fde0ff */
[-C--:B------:R-:W-:Y:S02]  /*2a5a0*/  LEA.HI.X.SX32 R19, R21, R2.reuse, 0x1, P1 ;  /* 0x0000000215137211 */ /* 0x080fe400008f0eff */
[----:B------:R-:W-:Y:S02]  /*2a5b0*/  ISETP.LT.AND P1, PT, R0, UR11, !P0 ;  /* 0x0000000b00007c0c */ /* 0x000fe4000c721270 */
[----:B------:R-:W-:Y:S02]  /*2a5c0*/  LEA.HI.X.SX32 R7, R11, R2, 0x1, P6 ;  /* 0x000000020b077211 */ /* 0x000fe400030f0eff */
[----:B------:R-:W-:Y:S02]  /*2a5d0*/  ISETP.LT.AND P0, PT, R12, UR11, !P0 ;  /* 0x0000000b0c007c0c */ /* 0x000fe4000c701270 */
[----:B------:R-:W-:Y:S01]  /*2a5e0*/  IADD3 R16, P6, PT, R3, R10, RZ ;  /* 0x0000000a03107210 */ /* 0x000fe20007fde0ff */
[----:B------:R-:W-:Y:S01]  /*2a5f0*/  VIADD R11, R21, UR5 ;  /* 0x00000005150b7c36 */ /* 0x000fe20008000000 */
[----:B------:R-:W-:-:S02]  /*2a600*/  PRMT R25, R13, 0x7772, RZ ;  /* 0x000077720d197816 */ /* 0x000fc400000000ff */
[----:B------:R-:W-:Y:S02]  /*2a610*/  PRMT R23, R13, 0x7773, RZ ;  /* 0x000077730d177816 */ /* 0x000fe400000000ff */
[----:B------:R-:W-:Y:S02]  /*2a620*/  LEA.HI.X.SX32 R17, R3, R2, 0x1, P6 ;  /* 0x0000000203117211 */ /* 0x000fe400030f0eff */
[C---:B------:R-:W-:Y:S02]  /*2a630*/  PRMT R21, R14.reuse, 0x7772, RZ ;  /* 0x000077720e157816 */ /* 0x040fe400000000ff */
[----:B------:R-:W-:Y:S02]  /*2a640*/  PRMT R13, R14, 0x7773, RZ ;  /* 0x000077730e0d7816 */ /* 0x000fe400000000ff */
[C---:B------:R-:W-:Y:S01]  /*2a650*/  PRMT R3, R15.reuse, 0x7773, RZ ;  /* 0x000077730f037816 */ /* 0x040fe200000000ff */
[----:B------:R0:W-:Y:S01]  /*2a660*/  @P5 STG.E.U8 desc[UR6][R4.64], R25 ;  /* 0x0000001904005986 */ /* 0x0001e2000c101106 */
[----:B------:R-:W-:-:S03]  /*2a670*/  PRMT R15, R15, 0x7772, RZ ;  /* 0x000077720f0f7816 */ /* 0x000fc600000000ff */
[----:B------:R0:W-:Y:S01]  /*2a680*/  @P4 STG.E.U8 desc[UR6][R8.64], R23 ;  /* 0x0000001708004986 */ /* 0x0001e2000c101106 */
[----:B------:R-:W-:-:S03]  /*2a690*/  IADD3 R10, P6, PT, R11, R10, RZ ;  /* 0x0000000a0b0a7210 */ /* 0x000fc60007fde0ff */
[----:B------:R0:W-:Y:S04]  /*2a6a0*/  @P3 STG.E.U8 desc[UR6][R6.64], R21 ;  /* 0x0000001506003986 */ /* 0x0001e8000c101106 */
[----:B------:R0:W-:Y:S01]  /*2a6b0*/  @P2 STG.E.U8 desc[UR6][R16.64], R13 ;  /* 0x0000000d10002986 */ /* 0x0001e2000c101106 */
[----:B------:R-:W-:-:S03]  /*2a6c0*/  LEA.HI.X.SX32 R11, R11, R2, 0x1, P6 ;  /* 0x000000020b0b7211 */ /* 0x000fc600030f0eff */
[----:B------:R0:W-:Y:S01]  /*2a6d0*/  @P1 STG.E.U8 desc[UR6][R18.64], R15 ;  /* 0x0000000f12001986 */ /* 0x0001e2000c101106 */
[----:B------:R-:W-:Y:S05]  /*2a6e0*/  @!P0 EXIT ;  /* 0x000000000000894d */ /* 0x000fea0003800000 */
[----:B------:R-:W-:Y:S01]  /*2a6f0*/  STG.E.U8 desc[UR6][R10.64], R3 ;  /* 0x000000030a007986 */ /* 0x000fe2000c101106 */
[----:B------:R-:W-:Y:S05]  /*2a700*/  EXIT ;  /* 0x000000000000794d */ /* 0x000fea0003800000 */
.L_x_3:
[----:B------:R-:W-:-:S00]  /*2a710*/  BRA `(.L_x_3) ;  /* 0xfffffffc00fc7947 */ /* 0x000fc0000383ffff */
[----:B------:R-:W-:-:S00]  /*2a720*/  NOP ;  /* 0x0000000000007918 */ /* 0x000fc00000000000 */
        /* <DEDUP_REMOVED lines=13> */
.L_x_4:


//--------------------- .nv.shared.matmul_kernel  --------------------------
	.section	.nv.shared.matmul_kernel,"aw",@nobits
	.sectionflags	@""
	.align	16
	.zero		1024


//--------------------- .nv.shared.reserved.0     --------------------------
	.section	.nv.shared.reserved.0,"aw",@nobits
	.weak		__nv_reservedSMEM_offset_0_alias
	.size		__nv_reservedSMEM_offset_0_alias, 0, 64
	.other		__nv_reservedSMEM_offset_0_alias,@"STO_CUDA_RESERVED_SHARED STV_DEFAULT"
__nv_reservedSMEM_offset_0_alias:
	.zero		0
	.zero		64


//--------------------- .nv.constant0.matmul_kernel --------------------------
	.section	.nv.constant0.matmul_kernel,"a",@progbits
	.sectionflags	@""
	.align	4
.nv.constant0.matmul_kernel:
	.zero		976


//--------------------- SYMBOLS --------------------------

	.type		.nv.reservedSmem.offset0,@object
	.size		.nv.reservedSmem.offset0,0x4
	.type		.nv.reservedSmem.cap,@object
	.size		.nv.reservedSmem.cap,0x4
